def matmul_kernel(
    a_ptr,
    b_ptr,
    c_ptr,
    M,
    N,
    K,
    stride_am,
    stride_ak,
    stride_bk,
    stride_bn,
    stride_cm,
    stride_cn,
    BLOCK_M: tl.constexpr,
    BLOCK_N: tl.constexpr,
    BLOCK_K: tl.constexpr,
    GROUP_M: tl.constexpr,
):
    pid = tl.program_id(axis=0)
    num_pid_m = tl.cdiv(M, BLOCK_M)
    num_pid_n = tl.cdiv(N, BLOCK_N)
    num_pid_in_group = GROUP_M * num_pid_n
    group_id = pid // num_pid_in_group
    first_pid_m = group_id * GROUP_M
    group_size_m = min(num_pid_m - first_pid_m, GROUP_M)
    pid_m = first_pid_m + ((pid % num_pid_in_group) % group_size_m)
    pid_n = (pid % num_pid_in_group) // group_size_m

    offs_am = (pid_m * BLOCK_M + tl.arange(0, BLOCK_M)) % M
    offs_bn = (pid_n * BLOCK_N + tl.arange(0, BLOCK_N)) % N
    offs_k = tl.arange(0, BLOCK_K)
    a_ptrs = a_ptr + offs_am[:, None] * stride_am + offs_k[None, :] * stride_ak
    b_ptrs = b_ptr + offs_k[:, None] * stride_bk + offs_bn[None, :] * stride_bn

    acc = tl.zeros((BLOCK_M, BLOCK_N), dtype=tl.float32)
    for kk in range(0, tl.cdiv(K, BLOCK_K)):
        a = tl.load(a_ptrs, mask=offs_k[None, :] < K - kk * BLOCK_K, other=0.0)
        b = tl.load(b_ptrs, mask=offs_k[:, None] < K - kk * BLOCK_K, other=0.0)
        acc = tl.dot(a, b, acc)
        a_ptrs += BLOCK_K * stride_ak
        b_ptrs += BLOCK_K * stride_bk

    c = acc.to(c_ptr.dtype.element_ty)
    offs_cm = pid_m * BLOCK_M + tl.arange(0, BLOCK_M)
    offs_cn = pid_n * BLOCK_N + tl.arange(0, BLOCK_N)
    c_ptrs = c_ptr + offs_cm[:, None] * stride_cm + offs_cn[None, :] * stride_cn
    mask = (offs_cm[:, None] < M) & (offs_cn[None, :] < N)
    tl.store(c_ptrs, c, mask=mask)

# config = {"BLOCK_K": 64, "BLOCK_M": 64, "BLOCK_N": 256, "GROUP_M": 4, "arch": "sm_100", "dtype": "fp8e4m3", "num_ctas": 1, "num_stages": 3, "num_warps": 4}
# arch = sm_100


// ===== COMPILED SASS (sm_100a) =====

	.target	sm_100a

	.elftype	@"ET_EXEC"


//--------------------- .note.nv.tkinfo           --------------------------
	.section	.note.nv.tkinfo,"",@"SHT_NOTE"
	.sectionflags	@"SHF_NOTE_NV_TKINFO"
	.tkinfo
        /*0018*/ 	.word	0x00000081
        /*0030*/ 	.string	""
        /*0030*/ 	.string	"ptxas-blackwell"
        /*0030*/ 	.string	"Cuda compilation tools, release 12.9, V12.9.86"
        /*0030*/ 	.string	"Build cuda_12.9.r12.9/compiler.36037853_0"
        /*0030*/ 	.string	"-v  -suppress-debug-info  -lineinfo  -arch sm_100a "



//--------------------- .note.nv.cuver            --------------------------
	.section	.note.nv.cuver,"",@"SHT_NOTE"
	.sectionflags	@"SHF_NOTE_NV_CUVER"
        /*0018*/ 	.short	0x0001
        /*001a*/ 	.short	0x0064
        /*001c*/ 	.short	0x0001
        /*001e*/ 	.short	0x0000
        /*0020*/ 	.short	0x0001
        /*0022*/ 	.short	0x0000


//--------------------- .nv.info                  --------------------------
	.section	.nv.info,"",@"SHT_CUDA_INFO"
	.align	4


	//----- nvinfo : EIATTR_REGCOUNT
	.align		4
        /*0000*/ 	.byte	0x04, 0x2f
        /*0002*/ 	.short	(.L_4 - .L_3)
	.align		4
.L_3:
        /*0004*/ 	.word	index@(matmul_kernel)
        /*0008*/ 	.word	0x000000ff


	//----- nvinfo : EIATTR_FRAME_SIZE
	.align		4
.L_4:
        /*000c*/ 	.byte	0x04, 0x11
        /*000e*/ 	.short	(.L_6 - .L_5)
	.align		4
.L_5:
        /*0010*/ 	.word	index@($__internal_2_$__cuda_sm10x_tcgen05_guardrail_trap_unallocated_columns_being_dealloced)
        /*0014*/ 	.word	0x000004b0


	//----- nvinfo : EIATTR_FRAME_SIZE
	.align		4
.L_6:
        /*0018*/ 	.byte	0x04, 0x11
        /*001a*/ 	.short	(.L_8 - .L_7)
	.align		4
.L_7:
        /*001c*/ 	.word	index@($__internal_1_$__cuda_sm10x_tcgen05_guardrail_trap_phase_invalid_during_alloc)
        /*0020*/ 	.word	0x000004b0


	//----- nvinfo : EIATTR_FRAME_SIZE
	.align		4
.L_8:
        /*0024*/ 	.byte	0x04, 0x11
        /*0026*/ 	.short	(.L_10 - .L_9)
	.align		4
.L_9:
        /*0028*/ 	.word	index@($__internal_0_$__cuda_sm10x_tcgen05_guardrail_trap_col_being_dealloced_not_returned_by_alloc)
        /*002c*/ 	.word	0x000004b0


	//----- nvinfo : EIATTR_FRAME_SIZE
	.align		4
.L_10:
        /*0030*/ 	.byte	0x04, 0x11
        /*0032*/ 	.short	(.L_12 - .L_11)
	.align		4
.L_11:
        /*0034*/ 	.word	index@(matmul_kernel)
        /*0038*/ 	.word	0x000004b0


	//----- nvinfo : EIATTR_MIN_STACK_SIZE
	.align		4
.L_12:
        /*003c*/ 	.byte	0x04, 0x12
        /*003e*/ 	.short	(.L_14 - .L_13)
	.align		4
.L_13:
        /*0040*/ 	.word	index@(matmul_kernel)
        /*0044*/ 	.word	0x000004b0
.L_14:


//--------------------- .nv.info.matmul_kernel    --------------------------
	.section	.nv.info.matmul_kernel,"",@"SHT_CUDA_INFO"
	.sectionflags	@""
	.align	4


	//----- nvinfo : EIATTR_CUDA_API_VERSION
	.align		4
        /*0000*/ 	.byte	0x04, 0x37
        /*0002*/ 	.short	(.L_16 - .L_15)
.L_15:
        /*0004*/ 	.word	0x00000081


	//----- nvinfo : EIATTR_KPARAM_INFO
	.align		4
.L_16:
        /*0008*/ 	.byte	0x04, 0x17
        /*000a*/ 	.short	(.L_18 - .L_17)
.L_17:
        /*000c*/ 	.word	0x00000000
        /*0010*/ 	.short	0x000d
        /*0012*/ 	.short	0x0048
        /*0014*/ 	.byte	0x00, 0xf4, 0x21, 0x00


	//----- nvinfo : EIATTR_KPARAM_INFO
	.align		4
.L_18:
        /*0018*/ 	.byte	0x04, 0x17
        /*001a*/ 	.short	(.L_20 - .L_19)
.L_19:
        /*001c*/ 	.word	0x00000000
        /*0020*/ 	.short	0x000c
        /*0022*/ 	.short	0x0040
        /*0024*/ 	.byte	0x00, 0xf4, 0x21, 0x00


	//----- nvinfo : EIATTR_KPARAM_INFO
	.align		4
.L_20:
        /*0028*/ 	.byte	0x04, 0x17
        /*002a*/ 	.short	(.L_22 - .L_21)
.L_21:
        /*002c*/ 	.word	0x00000000
        /*0030*/ 	.short	0x000b
        /*0032*/ 	.short	0x0038
        /*0034*/ 	.byte	0x00, 0xf0, 0x11, 0x00


	//----- nvinfo : EIATTR_KPARAM_INFO
	.align		4
.L_22:
        /*0038*/ 	.byte	0x04, 0x17
        /*003a*/ 	.short	(.L_24 - .L_23)
.L_23:
        /*003c*/ 	.word	0x00000000
        /*0040*/ 	.short	0x000a
        /*0042*/ 	.short	0x0034
        /*0044*/ 	.byte	0x00, 0xf0, 0x11, 0x00


	//----- nvinfo : EIATTR_KPARAM_INFO
	.align		4
.L_24:
        /*0048*/ 	.byte	0x04, 0x17
        /*004a*/ 	.short	(.L_26 - .L_25)
.L_25:
        /*004c*/ 	.word	0x00000000
        /*0050*/ 	.short	0x0009
        /*0052*/ 	.short	0x0030
        /*0054*/ 	.byte	0x00, 0xf0, 0x11, 0x00


	//----- nvinfo : EIATTR_KPARAM_INFO
	.align		4
.L_26:
        /*0058*/ 	.byte	0x04, 0x17
        /*005a*/ 	.short	(.L_28 - .L_27)
.L_27:
        /*005c*/ 	.word	0x00000000
        /*0060*/ 	.short	0x0008
        /*0062*/ 	.short	0x002c
        /*0064*/ 	.byte	0x00, 0xf0, 0x11, 0x00


	//----- nvinfo : EIATTR_KPARAM_INFO
	.align		4
.L_28:
        /*0068*/ 	.byte	0x04, 0x17
        /*006a*/ 	.short	(.L_30 - .L_29)
.L_29:
        /*006c*/ 	.word	0x00000000
        /*0070*/ 	.short	0x0007
        /*0072*/ 	.short	0x0028
        /*0074*/ 	.byte	0x00, 0xf0, 0x11, 0x00


	//----- nvinfo : EIATTR_KPARAM_INFO
	.align		4
.L_30:
        /*0078*/ 	.byte	0x04, 0x17
        /*007a*/ 	.short	(.L_32 - .L_31)
.L_31:
        /*007c*/ 	.word	0x00000000
        /*0080*/ 	.short	0x0006
        /*0082*/ 	.short	0x0024
        /*0084*/ 	.byte	0x00, 0xf0, 0x11, 0x00


	//----- nvinfo : EIATTR_KPARAM_INFO
	.align		4
.L_32:
        /*0088*/ 	.byte	0x04, 0x17
        /*008a*/ 	.short	(.L_34 - .L_33)
.L_33:
        /*008c*/ 	.word	0x00000000
        /*0090*/ 	.short	0x0005
        /*0092*/ 	.short	0x0020
        /*0094*/ 	.byte	0x00, 0xf0, 0x11, 0x00


	//----- nvinfo : EIATTR_KPARAM_INFO
	.align		4
.L_34:
        /*0098*/ 	.byte	0x04, 0x17
        /*009a*/ 	.short	(.L_36 - .L_35)
.L_35:
        /*009c*/ 	.word	0x00000000
        /*00a0*/ 	.short	0x0004
        /*00a2*/ 	.short	0x001c
        /*00a4*/ 	.byte	0x00, 0xf0, 0x11, 0x00


	//----- nvinfo : EIATTR_KPARAM_INFO
	.align		4
.L_36:
        /*00a8*/ 	.byte	0x04, 0x17
        /*00aa*/ 	.short	(.L_38 - .L_37)
.L_37:
        /*00ac*/ 	.word	0x00000000
        /*00b0*/ 	.short	0x0003
        /*00b2*/ 	.short	0x0018
        /*00b4*/ 	.byte	0x00, 0xf0, 0x11, 0x00


	//----- nvinfo : EIATTR_KPARAM_INFO
	.align		4
.L_38:
        /*00b8*/ 	.byte	0x04, 0x17
        /*00ba*/ 	.short	(.L_40 - .L_39)
.L_39:
        /*00bc*/ 	.word	0x00000000
        /*00c0*/ 	.short	0x0002
        /*00c2*/ 	.short	0x0010
        /*00c4*/ 	.byte	0x00, 0xf4, 0x21, 0x00


	//----- nvinfo : EIATTR_KPARAM_INFO
	.align		4
.L_40:
        /*00c8*/ 	.byte	0x04, 0x17
        /*00ca*/ 	.short	(.L_42 - .L_41)
.L_41:
        /*00cc*/ 	.word	0x00000000
        /*00d0*/ 	.short	0x0001
        /*00d2*/ 	.short	0x0008
        /*00d4*/ 	.byte	0x00, 0xf4, 0x21, 0x00


	//----- nvinfo : EIATTR_KPARAM_INFO
	.align		4
.L_42:
        /*00d8*/ 	.byte	0x04, 0x17
        /*00da*/ 	.short	(.L_44 - .L_43)
.L_43:
        /*00dc*/ 	.word	0x00000000
        /*00e0*/ 	.short	0x0000
        /*00e2*/ 	.short	0x0000
        /*00e4*/ 	.byte	0x00, 0xf4, 0x21, 0x00


	//----- nvinfo : EIATTR_AT_ENTRY_FRAGMENTS
	.align		4
.L_44:
        /*00e8*/ 	.byte	0x04, 0x4f
        /*00ea*/ 	.short	(.L_46 - .L_45)


	//   ....[0]....
.L_45:
        /*00ec*/ 	.word	0x00000004


	//----- nvinfo : EIATTR_RESERVED_SMEM_USED
	.align		4
.L_46:
        /*00f0*/ 	.byte	0x01, 0x41
	.zero		2


	//----- nvinfo : EIATTR_SPARSE_MMA_MASK
	.align		4
        /*00f4*/ 	.byte	0x03, 0x50
        /*00f6*/ 	.short	0x0000


	//----- nvinfo : EIATTR_TCGEN05_1CTA_USED
	.align		4
        /*00f8*/ 	.byte	0x01, 0x51
	.zero		2


	//----- nvinfo : EIATTR_MAXREG_COUNT
	.align		4
        /*00fc*/ 	.byte	0x03, 0x1b
        /*00fe*/ 	.short	0x00ff


	//----- nvinfo : EIATTR_NUM_BARRIERS
	.align		4
        /*0100*/ 	.byte	0x02, 0x4c
        /*0102*/ 	.byte	0x01
	.zero		1


	//----- nvinfo : EIATTR_ANNOTATIONS
	.align		4
        /*0104*/ 	.byte	0x04, 0x55
        /*0106*/ 	.short	(.L_48 - .L_47)


	//   ....[0]....
.L_47:
        /*0108*/ 	.word	0x00000001
        /*010c*/ 	.byte	0x50, 0x0a, 0x00, 0x00, 0x01, 0x00, 0x00, 0x00, 0xb0, 0x0a, 0x00, 0x00, 0x01, 0x00, 0x00, 0x00
        /* <DEDUP_REMOVED lines=426> */
        /*1bbc*/ 	.byte	0xd0, 0x9a, 0x01, 0x00


	//----- nvinfo : EIATTR_INT_WARP_WIDE_INSTR_OFFSETS
	.align		4
.L_48:
        /*1bc0*/ 	.byte	0x04, 0x31
        /*1bc2*/ 	.short	(.L_50 - .L_49)


	//   ....[0]....
.L_49:
        /*1bc4*/ 	.word	0x00004c60


	//   ....[1]....
        /*1bc8*/ 	.word	0x00004c70


	//   ....[2]....
        /*1bcc*/ 	.word	0x00009770


	//   ....[3]....
        /*1bd0*/ 	.word	0x00019f80


	//   ....[4]....
        /*1bd4*/ 	.word	0x00019fd0


	//----- nvinfo : EIATTR_COOP_GROUP_MASK_REGIDS
	.align		4
.L_50:
        /*1bd8*/ 	.byte	0x04, 0x29
        /*1bda*/ 	.short	(.L_52 - .L_51)


	//   ....[0]....
.L_51:
        /*1bdc*/ 	.word	0xffffffff


	//   ....[1]....
        /*1be0*/ 	.word	0xffffffff


	//   ....[2]....
        /*1be4*/ 	.word	0xffffffff


	//   ....[3]....
        /*1be8*/ 	.word	0xffffffff


	//----- nvinfo : EIATTR_COOP_GROUP_INSTR_OFFSETS
	.align		4
.L_52:
        /*1bec*/ 	.byte	0x04, 0x28
        /*1bee*/ 	.short	(.L_54 - .L_53)


	//   ....[0]....
.L_53:
        /*1bf0*/ 	.word	0x00000080


	//   ....[1]....
        /*1bf4*/ 	.word	0x00000340


	//   ....[2]....
        /*1bf8*/ 	.word	0x00019e10


	//   ....[3]....
        /*1bfc*/ 	.word	0x0001a080


	//----- nvinfo : EIATTR_VRC_CTA_INIT_COUNT
	.align		4
.L_54:
        /*1c00*/ 	.byte	0x02, 0x4a
        /*1c02*/ 	.byte	0x80
	.zero		1


	//----- nvinfo : EIATTR_MBARRIER_INSTR_OFFSETS
	.align		4
        /*1c04*/ 	.byte	0x04, 0x39
        /*1c06*/ 	.short	(.L_56 - .L_55)


	//   ....[0]....
.L_55:
        /*1c08*/ 	.word	0x00004fb0
        /*1c0c*/ 	.word	0x000000ff
        /*1c10*/ 	.word	0x00000000
        /*1c14*/ 	.short	0x0100
        /*1c16*/ 	.byte	0x0f
	.zero		1


	//   ....[1]....
        /*1c18*/ 	.word	0x00009790
        /*1c1c*/ 	.word	0x000000ff
        /*1c20*/ 	.word	0x0000a008
        /*1c24*/ 	.short	0x0100
        /*1c26*/ 	.byte	0x0d
	.zero		1


	//   ....[2]....
        /*1c28*/ 	.word	0x0000fc20
        /*1c2c*/ 	.word	0x000000ff
        /*1c30*/ 	.word	0x00000000
        /*1c34*/ 	.short	0x010a
        /*1c36*/ 	.byte	0x0f
	.zero		1


	//   ....[3]....
        /*1c38*/ 	.word	0x00014660
        /*1c3c*/ 	.word	0x000000ff
        /*1c40*/ 	.word	0x00000000
        /*1c44*/ 	.short	0x010a
        /*1c46*/ 	.byte	0x0f
	.zero		1


	//   ....[4]....
        /*1c48*/ 	.word	0x00014700
        /*1c4c*/ 	.word	0x000000ff
        /*1c50*/ 	.word	0x0000a000
        /*1c54*/ 	.short	0x0108
        /*1c56*/ 	.byte	0x0d
	.zero		1


	//   ....[5]....
        /*1c58*/ 	.word	0x00014740
        /*1c5c*/ 	.word	0x000000ff
        /*1c60*/ 	.word	0x0000a008
        /*1c64*/ 	.short	0x0108
        /*1c66*/ 	.byte	0x0d
	.zero		1


	//   ....[6]....
        /*1c68*/ 	.word	0x0001a0a0
        /*1c6c*/ 	.word	0x000000ff
        /*1c70*/ 	.word	0x00000000
        /*1c74*/ 	.short	0x010a
        /*1c76*/ 	.byte	0x0f
	.zero		1


	//   ....[7]....
        /*1c78*/ 	.word	0x0001a0d0
        /*1c7c*/ 	.word	0x000000ff
        /*1c80*/ 	.word	0x00000000
        /*1c84*/ 	.short	0x010a
        /*1c86*/ 	.byte	0x0f
	.zero		1


	//----- nvinfo : EIATTR_NUM_MBARRIERS
	.align		4
.L_56:
        /*1c88*/ 	.byte	0x03, 0x38
        /*1c8a*/ 	.short	0x0002


	//----- nvinfo : EIATTR_EXIT_INSTR_OFFSETS
	.align		4
        /*1c8c*/ 	.byte	0x04, 0x1c
        /*1c8e*/ 	.short	(.L_58 - .L_57)


	//   ....[0]....
.L_57:
        /*1c90*/ 	.word	0x0001a090


	//----- nvinfo : EIATTR_REQNTID
	.align		4
.L_58:
        /*1c94*/ 	.byte	0x04, 0x10
        /*1c96*/ 	.short	(.L_60 - .L_59)
.L_59:
        /*1c98*/ 	.word	0x00000080
        /*1c9c*/ 	.word	0x00000001
        /*1ca0*/ 	.word	0x00000001


	//----- nvinfo : EIATTR_CRS_STACK_SIZE
	.align		4
.L_60:
        /*1ca4*/ 	.byte	0x04, 0x1e
        /*1ca6*/ 	.short	(.L_62 - .L_61)
.L_61:
        /*1ca8*/ 	.word	0x00000000


	//----- nvinfo : EIATTR_CBANK_PARAM_SIZE
	.align		4
.L_62:
        /*1cac*/ 	.byte	0x03, 0x19
        /*1cae*/ 	.short	0x0050


	//----- nvinfo : EIATTR_PARAM_CBANK
	.align		4
        /*1cb0*/ 	.byte	0x04, 0x0a
        /*1cb2*/ 	.short	(.L_64 - .L_63)
	.align		4
.L_63:
        /*1cb4*/ 	.word	index@(.nv.constant0.matmul_kernel)
        /*1cb8*/ 	.short	0x0380
        /*1cba*/ 	.short	0x0050


	//----- nvinfo : EIATTR_SW_WAR
	.align		4
.L_64:
        /*1cbc*/ 	.byte	0x04, 0x36
        /*1cbe*/ 	.short	(.L_66 - .L_65)
.L_65:
        /*1cc0*/ 	.word	0x00000008
.L_66:


//--------------------- .nv.compat                --------------------------
	.section	.nv.compat,"",@"SHT_CUDA_COMPAT_INFO"
	.align	4
        /*0000*/ 	.byte	0x02, 0x02, 0x02, 0x00, 0x02, 0x05, 0x05, 0x00, 0x02, 0x03, 0x00, 0x00, 0x02, 0x06, 0x01, 0x00


//--------------------- .nv.callgraph             --------------------------
	.section	.nv.callgraph,"",@"SHT_CUDA_CALLGRAPH"
	.align	4
	.sectionentsize	8
	.align		4
        /*0000*/ 	.word	0x00000000
	.align		4
        /*0004*/ 	.word	0xffffffff
	.align		4
        /*0008*/ 	.word	0x00000000
	.align		4
        /*000c*/ 	.word	0xfffffffe
	.align		4
        /*0010*/ 	.word	0x00000000
	.align		4
        /*0014*/ 	.word	0xfffffffd
	.align		4
        /*0018*/ 	.word	0x00000000
	.align		4
        /*001c*/ 	.word	0xfffffffc


//--------------------- .text.matmul_kernel       --------------------------
	.section	.text.matmul_kernel,"ax",@progbits
	.align	128
        .global         matmul_kernel
        .type           matmul_kernel,@function
        .size           matmul_kernel,(.L_x_20 - matmul_kernel)
        .other          matmul_kernel,@"STO_CUDA_ENTRY STV_DEFAULT"
matmul_kernel:
.text.matmul_kernel:
[----:B------:R-:W0:Y:S01]  /*0000*/  LDC R1, c[0x0][0x37c] ;  /* 0x0000df00ff017b82 */ /* 0x000e220000000800 */
[----:B------:R-:W1:Y:S01]  /*0010*/  S2R R0, SR_TID.X ;  /* 0x0000000000007919 */ /* 0x000e620000002100 */
[----:B0-----:R-:W-:Y:S01]  /*0020*/  VIADD R1, R1, 0xfffffb50 ;  /* 0xfffffb5001017836 */ /* 0x001fe20000000000 */
[----:B------:R-:W0:Y:S01]  /*0030*/  LDCU.64 UR26, c[0x0][0x358] ;  /* 0x00006b00ff1a77ac */ /* 0x000e220008000a00 */
[----:B-1----:R-:W-:-:S13]  /*0040*/  ISETP.GE.U32.AND P0, PT, R0, 0x20, PT ;  /* 0x000000200000780c */ /* 0x002fda0003f06070 */
[----:B------:R-:W-:Y:S02]  /*0050*/  VOTEU.ANY UP0, P0 ;  /* 0x0000000000ff7886 */ /* 0x000fe40000000100 */
[----:B------:R-:W-:Y:S05]  /*0060*/  BRA.U UP0, `(.L_x_0) ;  /* 0x0000000100b87547 */ /* 0x000fea000b800000 */
[----:B------:R-:W1:Y:S01]  /*0070*/  S2UR UR6, SR_CgaCtaId ;  /* 0x00000000000679c3 */ /* 0x000e620000008800 */
[----:B------:R-:W-:Y:S01]  /*0080*/  NOP ;  /* 0x0000000000007918 */ /* 0x000fe20000000000 */
[----:B------:R-:W-:Y:S02]  /*0090*/  UMOV UR4, 0x40 ;  /* 0x0000004000047882 */ /* 0x000fe40000000000 */
[----:B-1----:R-:W-:-:S09]  /*00a0*/  ULEA UR4, UR6, UR4, 0x18 ;  /* 0x0000000406047291 */ /* 0x002fd2000f8ec0ff */
[----:B------:R-:W1:Y:S01]  /*00b0*/  LDS.U8 R0, [UR4] ;  /* 0x00000004ff007984 */ /* 0x000e620008000000 */
[----:B------:R-:W-:Y:S02]  /*00c0*/  UMOV UR4, 0x400 ;  /* 0x0000040000047882 */ /* 0x000fe40000000000 */
[----:B------:R-:W-:Y:S01]  /*00d0*/  ULEA UR4, UR6, UR4, 0x18 ;  /* 0x0000000406047291 */ /* 0x000fe2000f8ec0ff */
[----:B-1----:R-:W-:-:S13]  /*00e0*/  ISETP.NE.AND P0, PT, R0, RZ, PT ;  /* 0x000000ff0000720c */ /* 0x002fda0003f05270 */
[----:B------:R-:W-:Y:S05]  /*00f0*/  @P0 BRA `(.L_x_1) ;  /* 0x00000000007c0947 */ /* 0x000fea0003800000 */
[----:B------:R-:W-:-:S13]  /*0100*/  ELECT P0, URZ, PT ;  /* 0x0000000000ff782f */ /* 0x000fda0003800000 */
[----:B------:R-:W-:Y:S05]  /*0110*/  @!P0 BRA `(.L_x_2) ;  /* 0x0000000000848947 */ /* 0x000fea0003800000 */
[----:B------:R-:W-:Y:S01]  /*0120*/  UMOV UR5, 0x8 ;  /* 0x0000000800057882 */ /* 0x000fe20000000000 */
[----:B------:R-:W-:Y:S02]  /*0130*/  IMAD.MOV.U32 R4, RZ, RZ, 0x1 ;  /* 0x00000001ff047424 */ /* 0x000fe400078e00ff */
[----:B------:R-:W-:Y:S02]  /*0140*/  IMAD.MOV.U32 R5, RZ, RZ, 0xff ;  /* 0x000000ffff057424 */ /* 0x000fe400078e00ff */
[----:B------:R-:W-:Y:S04]  /*0150*/  DEPBAR.LE SB1, 0x36 ;  /* 0x00009d800000791a */ /* 0x000fe80000000000 */
[----:B------:R-:W1:Y:S02]  /*0160*/  UTCATOMSWS.FIND_AND_SET.ALIGN UP1, UR5, UR5 ;  /* 0x00000005000575e3 */ /* 0x000e640008020800 */
[----:B-1----:R-:W-:-:S04]  /*0170*/  PLOP3.LUT P0, PT, PT, PT, UP1, 0x80, 0x8 ;  /* 0x000000000008781c */ /* 0x002fc80003f0f018 */
[----:B------:R-:W-:-:S04]  /*0180*/  SEL R0, RZ, 0xffffffff, !P0 ;  /* 0xffffffffff007807 */ /* 0x000fc80004000000 */
[----:B------:R-:W-:Y:S01]  /*0190*/  ISETP.NE.AND P0, PT, R0, RZ, PT ;  /* 0x000000ff0000720c */ /* 0x000fe20003f05270 */
[----:B------:R-:W-:-:S12]  /*01a0*/  IMAD.U32 R0, RZ, RZ, UR5 ;  /* 0x00000005ff007e24 */ /* 0x000fd8000f8e00ff */
[----:B------:R-:W-:Y:S05]  /*01b0*/  @P0 BRA `(.L_x_3) ;  /* 0x0000000000240947 */ /* 0x000fea0003800000 */
.L_x_4:
[----:B------:R-:W-:Y:S05]  /*01c0*/  NANOSLEEP 0x64 ;  /* 0x000000640000795d */ /* 0x000fea0003800000 */
[----:B------:R-:W-:-:S05]  /*01d0*/  UMOV UR5, 0x8 ;  /* 0x0000000800057882 */ /* 0x000fca0000000000 */
[----:B------:R-:W-:Y:S04]  /*01e0*/  DEPBAR.LE SB1, 0x36 ;  /* 0x00009d800000791a */ /* 0x000fe80000000000 */
[----:B------:R-:W1:Y:S02]  /*01f0*/  UTCATOMSWS.FIND_AND_SET.ALIGN UP1, UR5, UR5 ;  /* 0x00000005000575e3 */ /* 0x000e640008020800 */
[----:B-1----:R-:W-:-:S04]  /*0200*/  PLOP3.LUT P0, PT, PT, PT, UP1, 0x80, 0x8 ;  /* 0x000000000008781c */ /* 0x002fc80003f0f018 */
[----:B------:R-:W-:-:S04]  /*0210*/  SEL R0, RZ, 0xffffffff, !P0 ;  /* 0xffffffffff007807 */ /* 0x000fc80004000000 */
[----:B------:R-:W-:Y:S01]  /*0220*/  ISETP.NE.AND P0, PT, R0, RZ, PT ;  /* 0x000000ff0000720c */ /* 0x000fe20003f05270 */
[----:B------:R-:W-:-:S12]  /*0230*/  IMAD.U32 R0, RZ, RZ, UR5 ;  /* 0x00000005ff007e24 */ /* 0x000fd8000f8e00ff */
[----:B------:R-:W-:Y:S05]  /*0240*/  @!P0 BRA `(.L_x_4) ;  /* 0xfffffffc00dc8947 */ /* 0x000fea000383ffff */
.L_x_3:
[C---:B------:R-:W-:Y:S01]  /*0250*/  VIADD R3, R0.reuse, 0x10 ;  /* 0x0000001000037836 */ /* 0x040fe20000000000 */
[----:B------:R-:W-:Y:S01]  /*0260*/  UMOV UR5, 0x50 ;  /* 0x0000005000057882 */ /* 0x000fe20000000000 */
[----:B------:R-:W-:Y:S01]  /*0270*/  SHF.L.U32 R2, R5, R0, RZ ;  /* 0x0000000005027219 */ /* 0x000fe200000006ff */
[----:B------:R-:W-:Y:S01]  /*0280*/  ULEA UR5, UR6, UR5, 0x18 ;  /* 0x0000000506057291 */ /* 0x000fe2000f8ec0ff */
[----:B------:R-:W-:Y:S01]  /*0290*/  IMAD.SHL.U32 R0, R0, 0x20, RZ ;  /* 0x0000002000007824 */ /* 0x000fe200078e00ff */
[----:B------:R-:W-:-:S04]  /*02a0*/  SHF.L.U32 R3, R4, R3, RZ ;  /* 0x0000000304037219 */ /* 0x000fc800000006ff */
[----:B------:R-:W-:-:S05]  /*02b0*/  LOP3.LUT R2, R3, R2, RZ, 0xfc, !PT ;  /* 0x0000000203027212 */ /* 0x000fca00078efcff */
[----:B------:R1:W-:Y:S04]  /*02c0*/  ATOMS.OR RZ, [UR5], R2 ;  /* 0x00000002ffff798c */ /* 0x0003e8000b000005 */
[----:B------:R1:W-:Y:S01]  /*02d0*/  STS [UR4], R0 ;  /* 0x00000000ff007988 */ /* 0x0003e20008000804 */
[----:B------:R-:W-:Y:S05]  /*02e0*/  BRA `(.L_x_2) ;  /* 0x0000000000107947 */ /* 0x000fea0003800000 */
.L_x_1:
[----:B------:R-:W-:Y:S01]  /*02f0*/  IMAD.MOV.U32 R0, RZ, RZ, -0x1 ;  /* 0xffffffffff007424 */ /* 0x000fe200078e00ff */
[----:B------:R-:W-:-:S04]  /*0300*/  MOV R2, 0x330 ;  /* 0x0000033000027802 */ /* 0x000fc80000000f00 */
[----:B------:R1:W-:Y:S03]  /*0310*/  STS [UR4], R0 ;  /* 0x00000000ff007988 */ /* 0x0003e60008000804 */
[----:B01----:R-:W-:Y:S05]  /*0320*/  CALL.REL.NOINC `($__internal_1_$__cuda_sm10x_tcgen05_guardrail_trap_phase_invalid_during_alloc) ;  /* 0x0000019c00807944 */ /* 0x003fea0003c00000 */
.L_x_2:
[----:B------:R-:W-:Y:S05]  /*0330*/  WARPSYNC.ALL ;  /* 0x0000000000007948 */ /* 0x000fea0003800000 */
[----:B------:R-:W-:Y:S01]  /*0340*/  NOP ;  /* 0x0000000000007918 */ /* 0x000fe20000000000 */
.L_x_0:
[----:B-1----:R-:W1:Y:S01]  /*0350*/  LDC.64 R2, c[0x0][0x398] ;  /* 0x0000e600ff027b82 */ /* 0x002e620000000a00 */
[----:B------:R-:W2:Y:S01]  /*0360*/  S2R R7, SR_CTAID.X ;  /* 0x0000000000077919 */ /* 0x000ea20000002500 */
[----:B------:R-:W3:Y:S01]  /*0370*/  LDCU UR31, c[0x0][0x3a0] ;  /* 0x00007400ff1f77ac */ /* 0x000ee20008000800 */
[----:B------:R-:W4:Y:S01]  /*0380*/  S2R R35, SR_TID.X ;  /* 0x0000000000237919 */ /* 0x000f220000002100 */
[----:B------:R-:W-:Y:S01]  /*0390*/  UMOV UR13, 0x400 ;  /* 0x00000400000d7882 */ /* 0x000fe20000000000 */
[----:B------:R-:W5:Y:S03]  /*03a0*/  LDCU.64 UR10, c[0x0][0x3a8] ;  /* 0x00007500ff0a77ac */ /* 0x000f660008000a00 */
[----:B------:R-:W0:Y:S01]  /*03b0*/  S2UR UR4, SR_CgaCtaId ;  /* 0x00000000000479c3 */ /* 0x000e220000008800 */
[----:B------:R-:W0:Y:S01]  /*03c0*/  LDCU.128 UR16, c[0x0][0x380] ;  /* 0x00007000ff1077ac */ /* 0x000e220008000c00 */
[----:B---3--:R-:W-:Y:S01]  /*03d0*/  UIADD3 UR33, UPT, UPT, UR31, 0x3f, URZ ;  /* 0x0000003f1f217890 */ /* 0x008fe2000fffe0ff */
[----:B-1----:R-:W-:Y:S01]  /*03e0*/  VIADD R0, R3, 0xff ;  /* 0x000000ff03007836 */ /* 0x002fe20000000000 */
[----:B------:R-:W-:-:S02]  /*03f0*/  IABS R139, R3 ;  /* 0x00000003008b7213 */ /* 0x000fc40000000000 */
[----:B------:R-:W-:Y:S02]  /*0400*/  UISETP.GT.AND UP1, UPT, UR33, 0x3f, UPT ;  /* 0x0000003f2100788c */ /* 0x000fe4000bf24270 */
[----:B------:R-:W-:Y:S01]  /*0410*/  SHF.R.S32.HI R5, RZ, 0x1f, R0 ;  /* 0x0000001fff057819 */ /* 0x000fe20000011400 */
[----:B0-----:R-:W-:-:S03]  /*0420*/  ULEA UR13, UR4, UR13, 0x18 ;  /* 0x0000000d040d7291 */ /* 0x001fc6000f8ec0ff */
[----:B------:R-:W-:Y:S01]  /*0430*/  LEA.HI R5, R5, R0, RZ, 0x8 ;  /* 0x0000000005057211 */ /* 0x000fe200078f40ff */
[----:B------:R-:W-:Y:S01]  /*0440*/  BAR.SYNC.DEFER_BLOCKING 0x0 ;  /* 0x0000000000007b1d */ /* 0x000fe20000010000 */
[----:B--2---:R-:W-:Y:S02]  /*0450*/  IABS R10, R7 ;  /* 0x00000007000a7213 */ /* 0x004fe40000000000 */
[----:B------:R-:W-:Y:S02]  /*0460*/  SHF.R.S32.HI R5, RZ, 0x8, R5 ;  /* 0x00000008ff057819 */ /* 0x000fe40000011405 */
[--C-:B----4-:R-:W-:Y:S02]  /*0470*/  SHF.R.U32.HI R123, RZ, 0x6, R35.reuse ;  /* 0x00000006ff7b7819 */ /* 0x110fe40000011623 */
[----:B------:R-:W-:Y:S01]  /*0480*/  SHF.R.U32.HI R14, RZ, 0x6, R35 ;  /* 0x00000006ff0e7819 */ /* 0x000fe20000011623 */
[----:B------:R-:W-:Y:S01]  /*0490*/  IMAD.SHL.U32 R6, R5, 0x4, RZ ;  /* 0x0000000405067824 */ /* 0x000fe200078e00ff */
[----:B------:R-:W-:-:S02]  /*04a0*/  SGXT.U32 R123, R123, 0x1 ;  /* 0x000000017b7b781a */ /* 0x000fc40000000000 */
[----:B------:R-:W-:Y:S02]  /*04b0*/  LOP3.LUT R235, R35, 0x3f, RZ, 0xc0, !PT ;  /* 0x0000003f23eb7812 */ /* 0x000fe400078ec0ff */
[-C--:B------:R-:W-:Y:S02]  /*04c0*/  IABS R9, R6.reuse ;  /* 0x0000000600097213 */ /* 0x080fe40000000000 */
[----:B------:R-:W-:Y:S01]  /*04d0*/  IABS R12, R6 ;  /* 0x00000006000c7213 */ /* 0x000fe20000000000 */
[----:B-----5:R-:W-:Y:S01]  /*04e0*/  IMAD R126, R235, UR11, RZ ;  /* 0x0000000beb7e7c24 */ /* 0x020fe2000f8e02ff */
[----:B------:R-:W0:Y:S01]  /*04f0*/  I2F.RP R0, R9 ;  /* 0x0000000900007306 */ /* 0x000e220000209400 */
[----:B------:R-:W1:Y:S07]  /*0500*/  LDS R15, [UR13] ;  /* 0x0000000dff0f7984 */ /* 0x000e6e0008000800 */
[----:B0-----:R-:W0:Y:S02]  /*0510*/  MUFU.RCP R0, R0 ;  /* 0x0000000000007308 */ /* 0x001e240000001000 */
[----:B0-----:R-:W-:-:S02]  /*0520*/  VIADD R4, R0, 0xffffffe ;  /* 0x0ffffffe00047836 */ /* 0x001fc40000000000 */
[----:B------:R-:W-:-:S04]  /*0530*/  IMAD.MOV R0, RZ, RZ, -R12 ;  /* 0x000000ffff007224 */ /* 0x000fc800078e0a0c */
[----:B------:R0:W2:Y:S02]  /*0540*/  F2I.FTZ.U32.TRUNC.NTZ R5, R4 ;  /* 0x0000000400057305 */ /* 0x0000a4000021f000 */
[----:B0-----:R-:W-:Y:S01]  /*0550*/  IMAD.MOV.U32 R4, RZ, RZ, RZ ;  /* 0x000000ffff047224 */ /* 0x001fe200078e00ff */
[----:B-1----:R-:W-:Y:S01]  /*0560*/  R2UR UR12, R15 ;  /* 0x000000000f0c72ca */ /* 0x002fe200000e0000 */
[----:B--2---:R-:W-:-:S04]  /*0570*/  IMAD.MOV R8, RZ, RZ, -R5 ;  /* 0x000000ffff087224 */ /* 0x004fc800078e0a05 */
[----:B------:R-:W-:Y:S02]  /*0580*/  IMAD R11, R8, R9, RZ ;  /* 0x00000009080b7224 */ /* 0x000fe400078e02ff */
[----:B------:R-:W-:Y:S02]  /*0590*/  IMAD.MOV.U32 R8, RZ, RZ, R10 ;  /* 0x000000ffff087224 */ /* 0x000fe400078e000a */
[----:B------:R-:W-:-:S06]  /*05a0*/  IMAD.HI.U32 R5, R5, R11, R4 ;  /* 0x0000000b05057227 */ /* 0x000fcc00078e0004 */
[----:B------:R-:W-:-:S04]  /*05b0*/  IMAD.HI.U32 R5, R5, R8, RZ ;  /* 0x0000000805057227 */ /* 0x000fc800078e00ff */
[----:B------:R-:W-:Y:S01]  /*05c0*/  IMAD R0, R5, R0, R8 ;  /* 0x0000000005007224 */ /* 0x000fe200078e0208 */
[----:B------:R-:W-:Y:S04]  /*05d0*/  BAR.SYNC.DEFER_BLOCKING 0x0 ;  /* 0x0000000000007b1d */ /* 0x000fe80000010000 */
[----:B------:R-:W-:-:S13]  /*05e0*/  ISETP.GT.U32.AND P1, PT, R9, R0, PT ;  /* 0x000000000900720c */ /* 0x000fda0003f24070 */
[----:B------:R-:W-:Y:S02]  /*05f0*/  @!P1 IMAD.IADD R0, R0, 0x1, -R9 ;  /* 0x0000000100009824 */ /* 0x000fe400078e0a09 */
[----:B------:R-:W-:Y:S01]  /*0600*/  @!P1 VIADD R5, R5, 0x1 ;  /* 0x0000000105059836 */ /* 0x000fe20000000000 */
[----:B------:R-:W-:Y:S02]  /*0610*/  ISETP.NE.AND P1, PT, R6, RZ, PT ;  /* 0x000000ff0600720c */ /* 0x000fe40003f25270 */
[----:B------:R-:W-:Y:S02]  /*0620*/  ISETP.GE.U32.AND P0, PT, R0, R9, PT ;  /* 0x000000090000720c */ /* 0x000fe40003f06070 */
[----:B------:R-:W-:-:S04]  /*0630*/  LOP3.LUT R0, R7, R6, RZ, 0x3c, !PT ;  /* 0x0000000607007212 */ /* 0x000fc800078e3cff */
[----:B------:R-:W-:Y:S01]  /*0640*/  ISETP.GE.AND P2, PT, R0, RZ, PT ;  /* 0x000000ff0000720c */ /* 0x000fe20003f46270 */
[----:B------:R-:W-:-:S06]  /*0650*/  VIADD R0, R2, 0x3f ;  /* 0x0000003f02007836 */ /* 0x000fcc0000000000 */
[----:B------:R-:W-:-:S04]  /*0660*/  @P0 VIADD R5, R5, 0x1 ;  /* 0x0000000105050836 */ /* 0x000fc80000000000 */
[----:B------:R-:W-:Y:S01]  /*0670*/  IMAD.MOV.U32 R4, RZ, RZ, R5 ;  /* 0x000000ffff047224 */ /* 0x000fe200078e0005 */
[----:B------:R-:W-:-:S03]  /*0680*/  SHF.R.S32.HI R5, RZ, 0x1f, R0 ;  /* 0x0000001fff057819 */ /* 0x000fc60000011400 */
[----:B------:R-:W-:Y:S01]  /*0690*/  @!P2 IMAD.MOV R4, RZ, RZ, -R4 ;  /* 0x000000ffff04a224 */ /* 0x000fe200078e0a04 */
[----:B------:R-:W-:Y:S02]  /*06a0*/  @!P1 LOP3.LUT R4, RZ, R6, RZ, 0x33, !PT ;  /* 0x00000006ff049212 */ /* 0x000fe400078e33ff */
[----:B------:R-:W-:-:S03]  /*06b0*/  LEA.HI R5, R5, R0, RZ, 0x6 ;  /* 0x0000000005057211 */ /* 0x000fc600078f30ff */
[----:B------:R-:W-:Y:S02]  /*06c0*/  IMAD.SHL.U32 R10, R4, 0x4, RZ ;  /* 0x00000004040a7824 */ /* 0x000fe400078e00ff */
[----:B------:R-:W-:-:S03]  /*06d0*/  IMAD.MOV R4, RZ, RZ, -R4 ;  /* 0x000000ffff047224 */ /* 0x000fc600078e0a04 */
[----:B------:R-:W-:Y:S01]  /*06e0*/  LEA.HI.SX32 R5, R5, -R10, 0x1a ;  /* 0x8000000a05057211 */ /* 0x000fe200078fd2ff */
[----:B------:R-:W-:Y:S02]  /*06f0*/  IMAD R13, R6, R4, R7 ;  /* 0x00000004060d7224 */ /* 0x000fe400078e0207 */
[----:B------:R-:W-:Y:S01]  /*0700*/  IMAD.MOV.U32 R4, RZ, RZ, RZ ;  /* 0x000000ffff047224 */ /* 0x000fe200078e00ff */
[----:B------:R-:W-:Y:S02]  /*0710*/  VIMNMX R12, PT, PT, R5, 0x4, PT ;  /* 0x00000004050c7848 */ /* 0x000fe40003fe0100 */
[----:B------:R-:W-:Y:S02]  /*0720*/  IABS R11, R13 ;  /* 0x0000000d000b7213 */ /* 0x000fe40000000000 */
[----:B------:R-:W-:-:S04]  /*0730*/  IABS R9, R12 ;  /* 0x0000000c00097213 */ /* 0x000fc80000000000 */
[----:B------:R-:W0:Y:S08]  /*0740*/  I2F.RP R0, R9 ;  /* 0x0000000900007306 */ /* 0x000e300000209400 */
[----:B0-----:R-:W0:Y:S02]  /*0750*/  MUFU.RCP R0, R0 ;  /* 0x0000000000007308 */ /* 0x001e240000001000 */
[----:B0-----:R-:W-:Y:S01]  /*0760*/  VIADD R5, R0, 0xffffffe ;  /* 0x0ffffffe00057836 */ /* 0x001fe20000000000 */
[----:B------:R-:W-:-:S05]  /*0770*/  IABS R0, R12 ;  /* 0x0000000c00007213 */ /* 0x000fca0000000000 */
[----:B------:R-:W0:Y:S01]  /*0780*/  F2I.FTZ.U32.TRUNC.NTZ R5, R5 ;  /* 0x0000000500057305 */ /* 0x000e22000021f000 */
[----:B------:R-:W-:Y:S02]  /*0790*/  IMAD.MOV R0, RZ, RZ, -R0 ;  /* 0x000000ffff007224 */ /* 0x000fe400078e0a00 */
[----:B0-----:R-:W-:-:S04]  /*07a0*/  IMAD.MOV R8, RZ, RZ, -R5 ;  /* 0x000000ffff087224 */ /* 0x001fc800078e0a05 */
[----:B------:R-:W-:-:S04]  /*07b0*/  IMAD R7, R8, R9, RZ ;  /* 0x0000000908077224 */ /* 0x000fc800078e02ff */
[----:B------:R-:W-:Y:S01]  /*07c0*/  IMAD.HI.U32 R4, R5, R7, R4 ;  /* 0x0000000705047227 */ /* 0x000fe200078e0004 */
[----:B------:R-:W-:Y:S01]  /*07d0*/  IABS R5, R2 ;  /* 0x0000000200057213 */ /* 0x000fe20000000000 */
[----:B------:R-:W0:Y:S04]  /*07e0*/  I2F.RP R7, R139 ;  /* 0x0000008b00077306 */ /* 0x000e280000209400 */
[----:B------:R-:W-:-:S04]  /*07f0*/  IMAD.HI.U32 R4, R4, R11, RZ ;  /* 0x0000000b04047227 */ /* 0x000fc800078e00ff */
[----:B------:R-:W-:Y:S01]  /*0800*/  IMAD R0, R4, R0, R11 ;  /* 0x0000000004007224 */ /* 0x000fe200078e020b */
[----:B------:R-:W1:Y:S04]  /*0810*/  I2F.RP R6, R5 ;  /* 0x0000000500067306 */ /* 0x000e680000209400 */
[----:B------:R-:W-:-:S04]  /*0820*/  ISETP.GT.U32.AND P1, PT, R9, R0, PT ;  /* 0x000000000900720c */ /* 0x000fc80003f24070 */
[----:B0-----:R-:W0:Y:S08]  /*0830*/  MUFU.RCP R7, R7 ;  /* 0x0000000700077308 */ /* 0x001e300000001000 */
[----:B-1----:R-:W1:Y:S01]  /*0840*/  MUFU.RCP R6, R6 ;  /* 0x0000000600067308 */ /* 0x002e620000001000 */
[----:B------:R-:W-:Y:S02]  /*0850*/  @!P1 IMAD.IADD R0, R0, 0x1, -R9 ;  /* 0x0000000100009824 */ /* 0x000fe400078e0a09 */
[----:B------:R-:W-:Y:S01]  /*0860*/  @!P1 VIADD R4, R4, 0x1 ;  /* 0x0000000104049836 */ /* 0x000fe20000000000 */
[----:B------:R-:W-:-:S02]  /*0870*/  ISETP.NE.AND P1, PT, R12, RZ, PT ;  /* 0x000000ff0c00720c */ /* 0x000fc40003f25270 */
[----:B------:R-:W-:Y:S02]  /*0880*/  ISETP.GE.U32.AND P0, PT, R0, R9, PT ;  /* 0x000000090000720c */ /* 0x000fe40003f06070 */
[----:B------:R-:W-:Y:S01]  /*0890*/  LOP3.LUT R0, R13, R12, RZ, 0x3c, !PT ;  /* 0x0000000c0d007212 */ /* 0x000fe200078e3cff */
[----:B0-----:R-:W-:-:S03]  /*08a0*/  VIADD R8, R7, 0xffffffe ;  /* 0x0ffffffe07087836 */ /* 0x001fc60000000000 */
[----:B------:R-:W-:Y:S01]  /*08b0*/  ISETP.GE.AND P2, PT, R0, RZ, PT ;  /* 0x000000ff0000720c */ /* 0x000fe20003f46270 */
[----:B------:R0:W2:Y:S01]  /*08c0*/  F2I.FTZ.U32.TRUNC.NTZ R9, R8 ;  /* 0x0000000800097305 */ /* 0x0000a2000021f000 */
[----:B------:R-:W-:Y:S01]  /*08d0*/  SHF.R.U32.HI R0, RZ, 0x5, R35 ;  /* 0x00000005ff007819 */ /* 0x000fe20000011623 */
[----:B-1----:R-:W-:-:S03]  /*08e0*/  VIADD R6, R6, 0xffffffe ;  /* 0x0ffffffe06067836 */ /* 0x002fc60000000000 */
[----:B------:R-:W-:Y:S01]  /*08f0*/  R2UR UR6, R0 ;  /* 0x00000000000672ca */ /* 0x000fe200000e0000 */
[----:B------:R-:W-:Y:S02]  /*0900*/  @P0 VIADD R4, R4, 0x1 ;  /* 0x0000000104040836 */ /* 0x000fe40000000000 */
[----:B------:R1:W3:Y:S01]  /*0910*/  F2I.FTZ.U32.TRUNC.NTZ R7, R6 ;  /* 0x0000000600077305 */ /* 0x0002e2000021f000 */
[----:B0-----:R-:W-:-:S03]  /*0920*/  IMAD.MOV.U32 R8, RZ, RZ, RZ ;  /* 0x000000ffff087224 */ /* 0x001fc600078e00ff */
[----:B------:R-:W-:Y:S01]  /*0930*/  @!P2 IMAD.MOV R4, RZ, RZ, -R4 ;  /* 0x000000ffff04a224 */ /* 0x000fe200078e0a04 */
[----:B------:R-:W-:Y:S01]  /*0940*/  @!P1 LOP3.LUT R4, RZ, R12, RZ, 0x33, !PT ;  /* 0x0000000cff049212 */ /* 0x000fe200078e33ff */
[----:B--2---:R-:W-:Y:S01]  /*0950*/  IMAD.MOV R0, RZ, RZ, -R9 ;  /* 0x000000ffff007224 */ /* 0x004fe200078e0a09 */
[----:B------:R-:W-:-:S03]  /*0960*/  PLOP3.LUT P1, PT, PT, PT, UP1, 0x80, 0x8 ;  /* 0x000000000008781c */ /* 0x000fc60003f2f018 */
[----:B------:R-:W-:Y:S01]  /*0970*/  IMAD.SHL.U32 R133, R4, 0x100, RZ ;  /* 0x0000010004857824 */ /* 0x000fe200078e00ff */
[----:B-1----:R-:W-:Y:S01]  /*0980*/  SGXT.U32 R6, R14, 0x1 ;  /* 0x000000010e06781a */ /* 0x002fe20000000000 */
[----:B------:R-:W-:Y:S01]  /*0990*/  IMAD R11, R0, R139, RZ ;  /* 0x0000008b000b7224 */ /* 0x000fe200078e02ff */
[----:B------:R-:W-:Y:S02]  /*09a0*/  PRMT R0, R123, 0x6540, R4 ;  /* 0x000065407b007816 */ /* 0x000fe40000000004 */
[----:B------:R-:W-:Y:S01]  /*09b0*/  LOP3.LUT R105, R133, 0x8, R123, 0xfe, !PT ;  /* 0x0000000885697812 */ /* 0x000fe200078efe7b */
[----:B------:R-:W-:Y:S01]  /*09c0*/  IMAD.HI.U32 R138, R9, R11, R8 ;  /* 0x0000000b098a7227 */ /* 0x000fe200078e0008 */
[----:B------:R-:W-:Y:S02]  /*09d0*/  IABS R32, R0 ;  /* 0x0000000000207213 */ /* 0x000fe40000000000 */
[----:B------:R-:W-:Y:S01]  /*09e0*/  IABS R122, R105 ;  /* 0x00000069007a7213 */ /* 0x000fe20000000000 */
[----:B---3--:R-:W-:Y:S01]  /*09f0*/  IMAD.MOV R8, RZ, RZ, -R7 ;  /* 0x000000ffff087224 */ /* 0x008fe200078e0a07 */
[----:B------:R-:W-:Y:S01]  /*0a00*/  ISETP.LT.AND P1, PT, R6, UR31, P1 ;  /* 0x0000001f06007c0c */ /* 0x000fe20008f21270 */
[----:B------:R-:W-:Y:S01]  /*0a10*/  IMAD.MOV R9, RZ, RZ, -R4 ;  /* 0x000000ffff097224 */ /* 0x000fe200078e0a04 */
[C-C-:B------:R-:W-:Y:S01]  /*0a20*/  LOP3.LUT R136, R133.reuse, 0x20, R123.reuse, 0xfe, !PT ;  /* 0x0000002085887812 */ /* 0x140fe200078efe7b */
[----:B------:R-:W-:Y:S01]  /*0a30*/  IMAD.HI.U32 R6, R138, R122, RZ ;  /* 0x0000007a8a067227 */ /* 0x000fe200078e00ff */
[C-C-:B------:R-:W-:Y:S01]  /*0a40*/  LOP3.LUT R135, R133.reuse, 0x28, R123.reuse, 0xfe, !PT ;  /* 0x0000002885877812 */ /* 0x140fe200078efe7b */
[----:B------:R-:W-:Y:S01]  /*0a50*/  STL [R1+0x2c4], R105 ;  /* 0x0002c46901007387 */ /* 0x000fe20000100800 */
[C-C-:B------:R-:W-:Y:S01]  /*0a60*/  LOP3.LUT R33, R133.reuse, 0x10, R123.reuse, 0xfe, !PT ;  /* 0x0000001085217812 */ /* 0x140fe200078efe7b */
[----:B------:R-:W-:Y:S01]  /*0a70*/  IMAD R11, R8, R5, RZ ;  /* 0x00000005080b7224 */ /* 0x000fe200078e02ff */
[C-C-:B------:R-:W-:Y:S01]  /*0a80*/  LOP3.LUT R137, R133.reuse, 0x18, R123.reuse, 0xfe, !PT ;  /* 0x0000001885897812 */ /* 0x140fe200078efe7b */
[----:B------:R-:W-:Y:S01]  /*0a90*/  IMAD.HI.U32 R4, R138, R32, RZ ;  /* 0x000000208a047227 */ /* 0x000fe200078e00ff */
[----:B------:R-:W-:Y:S01]  /*0aa0*/  IABS R120, R136 ;  /* 0x0000008800787213 */ /* 0x000fe20000000000 */
[----:B------:R-:W-:Y:S01]  /*0ab0*/  STL [R1+0x2b8], R33 ;  /* 0x0002b82101007387 */ /* 0x000fe20000100800 */
[----:B------:R-:W-:Y:S01]  /*0ac0*/  LOP3.LUT R103, R133, 0x30, R123, 0xfe, !PT ;  /* 0x0000003085677812 */ /* 0x000fe200078efe7b */
[----:B------:R-:W-:Y:S01]  /*0ad0*/  IMAD.MOV R8, RZ, RZ, -R6 ;  /* 0x000000ffff087224 */ /* 0x000fe200078e0a06 */
[----:B------:R-:W-:Y:S01]  /*0ae0*/  IABS R116, R135 ;  /* 0x0000008700747213 */ /* 0x000fe20000000000 */
[----:B------:R-:W-:Y:S01]  /*0af0*/  IMAD R9, R12, R9, R13 ;  /* 0x000000090c097224 */ /* 0x000fe200078e020d */
[----:B------:R-:W-:Y:S01]  /*0b00*/  IABS R130, R33 ;  /* 0x0000002100827213 */ /* 0x000fe20000000000 */
[----:B------:R-:W-:Y:S01]  /*0b10*/  IMAD.MOV R4, RZ, RZ, -R4 ;  /* 0x000000ffff047224 */ /* 0x000fe200078e0a04 */
[----:B------:R-:W-:Y:S01]  /*0b20*/  IABS R124, R137 ;  /* 0x00000089007c7213 */ /* 0x000fe20000000000 */
[----:B------:R-:W-:Y:S01]  /*0b30*/  IMAD.MOV.U32 R6, RZ, RZ, RZ ;  /* 0x000000ffff067224 */ /* 0x000fe200078e00ff */
[----:B------:R-:W-:Y:S01]  /*0b40*/  IABS R112, R103 ;  /* 0x0000006700707213 */ /* 0x000fe20000000000 */
[----:B------:R-:W-:Y:S01]  /*0b50*/  IMAD R122, R139, R8, R122 ;  /* 0x000000088b7a7224 */ /* 0x000fe200078e027a */
[----:B------:R-:W-:Y:S01]  /*0b60*/  LOP3.LUT R132, R0, 0x48, RZ, 0xfc, !PT ;  /* 0x0000004800847812 */ /* 0x000fe200078efcff */
[----:B------:R-:W-:Y:S01]  /*0b70*/  IMAD.HI.U32 R8, R138, R120, RZ ;  /* 0x000000788a087227 */ /* 0x000fe200078e00ff */
[----:B------:R-:W-:Y:S01]  /*0b80*/  LOP3.LUT R129, R0, 0x50, RZ, 0xfc, !PT ;  /* 0x0000005000817812 */ /* 0x000fe200078efcff */
[----:B------:R-:W-:Y:S01]  /*0b90*/  STL [R1+0x2ac], R137 ;  /* 0x0002ac8901007387 */ /* 0x000fe20000100800 */
[----:B------:R-:W-:Y:S01]  /*0ba0*/  LOP3.LUT R51, R133, 0x38, R123, 0xfe, !PT ;  /* 0x0000003885337812 */ /* 0x000fe200078efe7b */
[----:B------:R-:W-:Y:S01]  /*0bb0*/  IMAD.IADD R9, R10, 0x1, R9 ;  /* 0x000000010a097824 */ /* 0x000fe200078e0209 */
[C---:B------:R-:W-:Y:S01]  /*0bc0*/  LOP3.LUT R134, R0.reuse, 0x40, RZ, 0xfc, !PT ;  /* 0x0000004000867812 */ /* 0x040fe200078efcff */
[----:B------:R-:W-:Y:S01]  /*0bd0*/  IMAD.HI.U32 R7, R7, R11, R6 ;  /* 0x0000000b07077227 */ /* 0x000fe200078e0006 */
[----:B------:R-:W-:Y:S01]  /*0be0*/  IABS R110, R132 ;  /* 0x00000084006e7213 */ /* 0x000fe20000000000 */
[----:B------:R-:W-:Y:S01]  /*0bf0*/  STL [R1+0x298], R136 ;  /* 0x0002988801007387 */ /* 0x000fe20000100800 */
[----:B------:R-:W-:Y:S01]  /*0c00*/  LOP3.LUT R101, R0, 0x58, RZ, 0xfc, !PT ;  /* 0x0000005800657812 */ /* 0x000fe200078efcff */
[C---:B------:R-:W-:Y:S01]  /*0c10*/  IMAD R32, R139.reuse, R4, R32 ;  /* 0x000000048b207224 */ /* 0x040fe200078e0220 */
[----:B------:R-:W-:Y:S01]  /*0c20*/  IABS R108, R129 ;  /* 0x00000081006c7213 */ /* 0x000fe20000000000 */
[C---:B------:R-:W-:Y:S01]  /*0c30*/  IMAD.HI.U32 R10, R138.reuse, R116, RZ ;  /* 0x000000748a0a7227 */ /* 0x040fe200078e00ff */
[----:B------:R-:W-:Y:S01]  /*0c40*/  IABS R128, R51 ;  /* 0x0000003300807213 */ /* 0x000fe20000000000 */
[----:B------:R-:W-:Y:S01]  /*0c50*/  STL [R1+0x288], R135 ;  /* 0x0002888701007387 */ /* 0x000fe20000100800 */
[----:B------:R-:W-:Y:S01]  /*0c60*/  IABS R114, R134 ;  /* 0x0000008600727213 */ /* 0x000fe20000000000 */
[----:B------:R-:W-:Y:S01]  /*0c70*/  IMAD.HI.U32 R4, R138, R130, RZ ;  /* 0x000000828a047227 */ /* 0x000fe200078e00ff */
[----:B------:R-:W-:Y:S01]  /*0c80*/  IABS R104, R101 ;  /* 0x0000006500687213 */ /* 0x000fe20000000000 */
[----:B------:R-:W-:Y:S01]  /*0c90*/  STL [R1+0x27c], R103 ;  /* 0x00027c6701007387 */ /* 0x000fe20000100800 */
[----:B------:R-:W-:Y:S01]  /*0ca0*/  LOP3.LUT R125, R0, 0x70, RZ, 0xfc, !PT ;  /* 0x00000070007d7812 */ /* 0x000fe200078efcff */
[----:B------:R-:W-:Y:S01]  /*0cb0*/  IMAD.HI.U32 R6, R138, R124, RZ ;  /* 0x0000007c8a067227 */ /* 0x000fe200078e00ff */
[C---:B------:R-:W-:Y:S01]  /*0cc0*/  LOP3.LUT R121, R0.reuse, 0x78, RZ, 0xfc, !PT ;  /* 0x0000007800797812 */ /* 0x040fe200078efcff */
[----:B------:R-:W-:Y:S01]  /*0cd0*/  STL [R1+0x274], R51 ;  /* 0x0002743301007387 */ /* 0x000fe20000100800 */
[C---:B------:R-:W-:Y:S01]  /*0ce0*/  LOP3.LUT R99, R0.reuse, 0x60, RZ, 0xfc, !PT ;  /* 0x0000006000637812 */ /* 0x040fe200078efcff */
[----:B------:R-:W-:Y:S01]  /*0cf0*/  IMAD.MOV R8, RZ, RZ, -R8 ;  /* 0x000000ffff087224 */ /* 0x000fe200078e0a08 */
[----:B------:R-:W-:Y:S01]  /*0d00*/  LOP3.LUT R53, R0, 0x68, RZ, 0xfc, !PT ;  /* 0x0000006800357812 */ /* 0x000fe200078efcff */
[----:B------:R-:W-:Y:S01]  /*0d10*/  IMAD.HI.U32 R11, R138, R112, RZ ;  /* 0x000000708a0b7227 */ /* 0x000fe200078e00ff */
[----:B------:R-:W-:Y:S01]  /*0d20*/  IABS R100, R125 ;  /* 0x0000007d00647213 */ /* 0x000fe20000000000 */
[----:B------:R-:W-:Y:S01]  /*0d30*/  STL [R1+0x26c], R134 ;  /* 0x00026c8601007387 */ /* 0x000fe20000100800 */
[C---:B------:R-:W-:Y:S01]  /*0d40*/  LOP3.LUT R49, R0.reuse, 0x80, RZ, 0xfc, !PT ;  /* 0x0000008000317812 */ /* 0x040fe200078efcff */
[----:B------:R-:W-:Y:S01]  /*0d50*/  IMAD.MOV R10, RZ, RZ, -R10 ;  /* 0x000000ffff0a7224 */ /* 0x000fe200078e0a0a */
[----:B------:R-:W-:Y:S01]  /*0d60*/  IABS R96, R121 ;  /* 0x0000007900607213 */ /* 0x000fe20000000000 */
[----:B------:R-:W-:Y:S01]  /*0d70*/  IMAD.MOV R4, RZ, RZ, -R4 ;  /* 0x000000ffff047224 */ /* 0x000fe200078e0a04 */
[----:B------:R-:W-:Y:S01]  /*0d80*/  IABS R118, R99 ;  /* 0x0000006300767213 */ /* 0x000fe20000000000 */
[----:B------:R-:W-:Y:S01]  /*0d90*/  IMAD.MOV R6, RZ, RZ, -R6 ;  /* 0x000000ffff067224 */ /* 0x000fe200078e0a06 */
[----:B------:R-:W-:Y:S01]  /*0da0*/  IABS R102, R53 ;  /* 0x0000003500667213 */ /* 0x000fe20000000000 */
[C---:B------:R-:W-:Y:S01]  /*0db0*/  IMAD R120, R139.reuse, R8, R120 ;  /* 0x000000088b787224 */ /* 0x040fe200078e0278 */
[----:B------:R-:W-:Y:S01]  /*0dc0*/  IABS R92, R49 ;  /* 0x00000031005c7213 */ /* 0x000fe20000000000 */
[----:B------:R-:W-:Y:S01]  /*0dd0*/  IMAD.MOV R11, RZ, RZ, -R11 ;  /* 0x000000ffff0b7224 */ /* 0x000fe200078e0a0b */
[----:B------:R-:W-:Y:S01]  /*0de0*/  LOP3.LUT R115, R0, 0x98, RZ, 0xfc, !PT ;  /* 0x0000009800737812 */ /* 0x000fe200078efcff */
[----:B------:R-:W-:Y:S01]  /*0df0*/  IMAD.HI.U32 R8, R138, R110, RZ ;  /* 0x0000006e8a087227 */ /* 0x000fe200078e00ff */
[C---:B------:R-:W-:Y:S01]  /*0e00*/  LOP3.LUT R113, R0.reuse, 0xa0, RZ, 0xfc, !PT ;  /* 0x000000a000717812 */ /* 0x040fe200078efcff */
[----:B------:R-:W-:Y:S01]  /*0e10*/  STL [R1+0x370], R132 ;  /* 0x0003708401007387 */ /* 0x000fe20000100800 */
[C---:B------:R-:W-:Y:S01]  /*0e20*/  LOP3.LUT R119, R0.reuse, 0x88, RZ, 0xfc, !PT ;  /* 0x0000008800777812 */ /* 0x040fe200078efcff */
[C---:B------:R-:W-:Y:S01]  /*0e30*/  IMAD R116, R139.reuse, R10, R116 ;  /* 0x0000000a8b747224 */ /* 0x040fe200078e0274 */
[C---:B------:R-:W-:Y:S01]  /*0e40*/  LOP3.LUT R117, R0.reuse, 0x90, RZ, 0xfc, !PT ;  /* 0x0000009000757812 */ /* 0x040fe200078efcff */
[C---:B------:R-:W-:Y:S01]  /*0e50*/  IMAD R130, R139.reuse, R4, R130 ;  /* 0x000000048b827224 */ /* 0x040fe200078e0282 */
[----:B------:R-:W-:Y:S01]  /*0e60*/  IABS R90, R115 ;  /* 0x00000073005a7213 */ /* 0x000fe20000000000 */
[C---:B------:R-:W-:Y:S01]  /*0e70*/  IMAD R124, R139.reuse, R6, R124 ;  /* 0x000000068b7c7224 */ /* 0x040fe200078e027c */
[----:B------:R-:W-:Y:S01]  /*0e80*/  LOP3.LUT R97, R0, 0xa8, RZ, 0xfc, !PT ;  /* 0x000000a800617812 */ /* 0x000fe200078efcff */
[C---:B------:R-:W-:Y:S01]  /*0e90*/  IMAD.HI.U32 R10, R138.reuse, R108, RZ ;  /* 0x0000006c8a0a7227 */ /* 0x040fe200078e00ff */
[----:B------:R-:W-:Y:S01]  /*0ea0*/  IABS R88, R113 ;  /* 0x0000007100587213 */ /* 0x000fe20000000000 */
[----:B------:R-:W-:Y:S01]  /*0eb0*/  STL [R1+0x364], R129 ;  /* 0x0003648101007387 */ /* 0x000fe20000100800 */
[----:B------:R-:W-:Y:S01]  /*0ec0*/  IABS R106, R119 ;  /* 0x00000077006a7213 */ /* 0x000fe20000000000 */
[C---:B------:R-:W-:Y:S01]  /*0ed0*/  IMAD R112, R139.reuse, R11, R112 ;  /* 0x0000000b8b707224 */ /* 0x040fe200078e0270 */
        /* <DEDUP_REMOVED lines=39> */
[----:B------:R-:W-:Y:S01]  /*1150*/  IMAD R104, R139, R11, R104 ;  /* 0x0000000b8b687224 */ /* 0x000fe200078e0268 */
[----:B------:R-:W-:Y:S01]  /*1160*/  IABS R20, R89 ;  /* 0x0000005900147213 */ /* 0x000fe20000000000 */
[C---:B------:R-:W-:Y:S01]  /*1170*/  IMAD.HI.U32 R4, R138.reuse, R118, RZ ;  /* 0x000000768a047227 */ /* 0x040fe200078e00ff */
[----:B------:R-:W-:Y:S01]  /*1180*/  IABS R26, R83 ;  /* 0x00000053001a7213 */ /* 0x000fe20000000000 */
[----:B------:R-:W-:Y:S01]  /*1190*/  STL [R1+0x3a4], R49 ;  /* 0x0003a43101007387 */ /* 0x000fe20000100800 */
[C-C-:B------:R-:W-:Y:S01]  /*11a0*/  LOP3.LUT R79, R133.reuse, 0x12, R123.reuse, 0xfe, !PT ;  /* 0x00000012854f7812 */ /* 0x140fe200078efe7b */
[C---:B------:R-:W-:Y:S01]  /*11b0*/  IMAD.HI.U32 R6, R138.reuse, R102, RZ ;  /* 0x000000668a067227 */ /* 0x040fe200078e00ff */
[C-C-:B------:R-:W-:Y:S01]  /*11c0*/  LOP3.LUT R23, R133.reuse, 0x1a, R123.reuse, 0xfe, !PT ;  /* 0x0000001a85177812 */ /* 0x140fe200078efe7b */
[----:B------:R-:W-:Y:S01]  /*11d0*/  STL [R1+0x398], R119 ;  /* 0x0003987701007387 */ /* 0x000fe20000100800 */
[C-C-:B------:R-:W-:Y:S01]  /*11e0*/  LOP3.LUT R25, R133.reuse, 0x2, R123.reuse, 0xfe, !PT ;  /* 0x0000000285197812 */ /* 0x140fe200078efe7b */
[----:B------:R-:W-:Y:S01]  /*11f0*/  IMAD.MOV R8, RZ, RZ, -R8 ;  /* 0x000000ffff087224 */ /* 0x000fe200078e0a08 */
[C-C-:B------:R-:W-:Y:S01]  /*1200*/  LOP3.LUT R81, R133.reuse, 0xa, R123.reuse, 0xfe, !PT ;  /* 0x0000000a85517812 */ /* 0x140fe200078efe7b */
[C---:B------:R-:W-:Y:S01]  /*1210*/  IMAD.HI.U32 R11, R138.reuse, R92, RZ ;  /* 0x0000005c8a0b7227 */ /* 0x040fe200078e00ff */
[----:B------:R-:W-:Y:S01]  /*1220*/  IABS R46, R79 ;  /* 0x0000004f002e7213 */ /* 0x000fe20000000000 */
[----:B------:R-:W-:Y:S01]  /*1230*/  STL [R1+0x38c], R117 ;  /* 0x00038c7501007387 */ /* 0x000fe20000100800 */
[----:B------:R-:W-:Y:S01]  /*1240*/  LOP3.LUT R77, R133, 0x22, R123, 0xfe, !PT ;  /* 0x00000022854d7812 */ /* 0x000fe200078efe7b */
[----:B------:R-:W-:Y:S01]  /*1250*/  IMAD.MOV R10, RZ, RZ, -R10 ;  /* 0x000000ffff0a7224 */ /* 0x000fe200078e0a0a */
[----:B------:R-:W-:Y:S01]  /*1260*/  IABS R28, R23 ;  /* 0x00000017001c7213 */ /* 0x000fe20000000000 */
[----:B------:R-:W-:Y:S01]  /*1270*/  IMAD.MOV R4, RZ, RZ, -R4 ;  /* 0x000000ffff047224 */ /* 0x000fe200078e0a04 */
[----:B------:R-:W-:Y:S01]  /*1280*/  IABS R52, R25 ;  /* 0x0000001900347213 */ /* 0x000fe20000000000 */
[----:B------:R-:W-:Y:S01]  /*1290*/  IMAD.MOV R6, RZ, RZ, -R6 ;  /* 0x000000ffff067224 */ /* 0x000fe200078e0a06 */
[----:B------:R-:W-:Y:S01]  /*12a0*/  IABS R48, R81 ;  /* 0x0000005100307213 */ /* 0x000fe20000000000 */
[----:B------:R-:W-:Y:S01]  /*12b0*/  IMAD R100, R139, R8, R100 ;  /* 0x000000088b647224 */ /* 0x000fe200078e0264 */
[----:B------:R-:W-:Y:S01]  /*12c0*/  IABS R16, R77 ;  /* 0x0000004d00107213 */ /* 0x000fe20000000000 */
[----:B------:R-:W-:Y:S01]  /*12d0*/  IMAD.MOV R11, RZ, RZ, -R11 ;  /* 0x000000ffff0b7224 */ /* 0x000fe200078e0a0b */
[C-C-:B------:R-:W-:Y:S01]  /*12e0*/  LOP3.LUT R73, R133.reuse, 0x3a, R123.reuse, 0xfe, !PT ;  /* 0x0000003a85497812 */ /* 0x140fe200078efe7b */
[----:B------:R-:W-:Y:S01]  /*12f0*/  IMAD.HI.U32 R8, R138, R90, RZ ;  /* 0x0000005a8a087227 */ /* 0x000fe200078e00ff */
[C---:B------:R-:W-:Y:S01]  /*1300*/  LOP3.LUT R57, R0.reuse, 0x42, RZ, 0xfc, !PT ;  /* 0x0000004200397812 */ /* 0x040fe200078efcff */
[----:B------:R-:W-:Y:S01]  /*1310*/  STL [R1+0x380], R115 ;  /* 0x0003807301007387 */ /* 0x000fe20000100800 */
[--C-:B------:R-:W-:Y:S01]  /*1320*/  LOP3.LUT R75, R133, 0x2a, R123.reuse, 0xfe, !PT ;  /* 0x0000002a854b7812 */ /* 0x100fe200078efe7b */
[----:B------:R-:W-:Y:S01]  /*1330*/  IMAD R96, R139, R10, R96 ;  /* 0x0000000a8b607224 */ /* 0x000fe200078e0260 */
[----:B------:R-:W-:Y:S01]  /*1340*/  LOP3.LUT R45, R133, 0x32, R123, 0xfe, !PT ;  /* 0x00000032852d7812 */ /* 0x000fe200078efe7b */
[C---:B------:R-:W-:Y:S01]  /*1350*/  IMAD R118, R139.reuse, R4, R118 ;  /* 0x000000048b767224 */ /* 0x040fe200078e0276 */
[----:B------:R-:W-:Y:S01]  /*1360*/  IABS R12, R73 ;  /* 0x00000049000c7213 */ /* 0x000fe20000000000 */
[----:B------:R-:W-:Y:S01]  /*1370*/  IMAD R102, R139, R6, R102 ;  /* 0x000000068b667224 */ /* 0x000fe200078e0266 */
[----:B------:R-:W-:Y:S01]  /*1380*/  LOP3.LUT R31, R0, 0x4a, RZ, 0xfc, !PT ;  /* 0x0000004a001f7812 */ /* 0x000fe200078efcff */
[----:B------:R-:W-:Y:S01]  /*1390*/  IMAD.HI.U32 R10, R138, R88, RZ ;  /* 0x000000588a0a7227 */ /* 0x000fe200078e00ff */
[----:B------:R-:W-:Y:S01]  /*13a0*/  STL [R1+0x344], R113 ;  /* 0x0003447101007387 */ /* 0x000fe20000100800 */
[----:B------:R-:W-:-:S02]  /*13b0*/  IABS R13, R57 ;  /* 0x00000039000d7213 */ /* 0x000fc40000000000 */
[----:B------:R-:W-:Y:S01]  /*13c0*/  IMAD R92, R139, R11, R92 ;  /* 0x0000000b8b5c7224 */ /* 0x000fe200078e025c */
[----:B------:R-:W-:Y:S01]  /*13d0*/  STL [R1+0x338], R97 ;  /* 0x0003386101007387 */ /* 0x000fe20000100800 */
[C---:B------:R-:W-:Y:S01]  /*13e0*/  IMAD.HI.U32 R4, R138.reuse, R106, RZ ;  /* 0x0000006a8a047227 */ /* 0x040fe200078e00ff */
[----:B------:R-:W-:Y:S02]  /*13f0*/  IABS R18, R75 ;  /* 0x0000004b00127213 */ /* 0x000fe40000000000 */
[----:B------:R-:W-:Y:S01]  /*1400*/  IABS R14, R45 ;  /* 0x0000002d000e7213 */ /* 0x000fe20000000000 */
[----:B------:R-:W-:Y:S01]  /*1410*/  IMAD.HI.U32 R6, R138, R94, RZ ;  /* 0x0000005e8a067227 */ /* 0x000fe200078e00ff */
[----:B------:R-:W-:Y:S01]  /*1420*/  STL [R1+0x32c], R95 ;  /* 0x00032c5f01007387 */ /* 0x000fe20000100800 */
[----:B------:R-:W-:Y:S02]  /*1430*/  IABS R15, R31 ;  /* 0x0000001f000f7213 */ /* 0x000fe40000000000 */
[----:B------:R-:W-:Y:S01]  /*1440*/  IMAD.MOV R8, RZ, RZ, -R8 ;  /* 0x000000ffff087224 */ /* 0x000fe200078e0a08 */
[----:B------:R-:W-:Y:S01]  /*1450*/  LOP3.LUT R29, R0, 0x52, RZ, 0xfc, !PT ;  /* 0x00000052001d7812 */ /* 0x000fe200078efcff */
[----:B------:R-:W-:Y:S01]  /*1460*/  IMAD.HI.U32 R11, R138, R86, RZ ;  /* 0x000000568a0b7227 */ /* 0x000fe200078e00ff */
[----:B------:R-:W-:Y:S01]  /*1470*/  STL [R1+0x324], R111 ;  /* 0x0003246f01007387 */ /* 0x000fe20000100800 */
[----:B------:R-:W-:-:S02]  /*1480*/  LOP3.LUT R27, R0, 0x5a, RZ, 0xfc, !PT ;  /* 0x0000005a001b7812 */ /* 0x000fc400078efcff */
[----:B------:R-:W-:Y:S01]  /*1490*/  IMAD.MOV R10, RZ, RZ, -R10 ;  /* 0x000000ffff0a7224 */ /* 0x000fe200078e0a0a */
[----:B------:R-:W-:Y:S01]  /*14a0*/  STL [R1+0x31c], R47 ;  /* 0x00031c2f01007387 */ /* 0x000fe20000100800 */
[----:B------:R-:W-:Y:S01]  /*14b0*/  IMAD.MOV R4, RZ, RZ, -R4 ;  /* 0x000000ffff047224 */ /* 0x000fe200078e0a04 */
[----:B------:R-:W-:Y:S01]  /*14c0*/  LOP3.LUT R218, R0, 0x62, RZ, 0xfc, !PT ;  /* 0x0000006200da7812 */ /* 0x000fe200078efcff */
[----:B------:R-:W-:Y:S01]  /*14d0*/  IMAD.MOV R6, RZ, RZ, -R6 ;  /* 0x000000ffff067224 */ /* 0x000fe200078e0a06 */
[----:B------:R-:W-:Y:S01]  /*14e0*/  STL [R1+0x314], R109 ;  /* 0x0003146d01007387 */ /* 0x000fe20000100800 */
[----:B------:R-:W-:Y:S01]  /*14f0*/  IMAD R90, R139, R8, R90 ;  /* 0x000000088b5a7224 */ /* 0x000fe200078e025a */
[----:B------:R-:W-:Y:S01]  /*1500*/  IABS R17, R29 ;  /* 0x0000001d00117213 */ /* 0x000fe20000000000 */
[----:B------:R-:W-:Y:S01]  /*1510*/  IMAD.MOV R11, RZ, RZ, -R11 ;  /* 0x000000ffff0b7224 */ /* 0x000fe200078e0a0b */
[----:B------:R-:W-:Y:S01]  /*1520*/  STL [R1+0x30c], R93 ;  /* 0x00030c5d01007387 */ /* 0x000fe20000100800 */
[----:B------:R-:W-:Y:S01]  /*1530*/  IMAD.HI.U32 R8, R138, R82, RZ ;  /* 0x000000528a087227 */ /* 0x000fe200078e00ff */
[----:B------:R-:W-:-:S02]  /*1540*/  LOP3.LUT R210, R0, 0x72, RZ, 0xfc, !PT ;  /* 0x0000007200d27812 */ /* 0x000fc400078efcff */
[----:B------:R-:W-:Y:S01]  /*1550*/  STL [R1+0x304], R91 ;  /* 0x0003045b01007387 */ /* 0x000fe20000100800 */
[C---:B------:R-:W-:Y:S01]  /*1560*/  IMAD R88, R139.reuse, R10, R88 ;  /* 0x0000000a8b587224 */ /* 0x040fe200078e0258 */
[----:B------:R-:W-:Y:S01]  /*1570*/  IABS R19, R27 ;  /* 0x0000001b00137213 */ /* 0x000fe20000000000 */
[C---:B------:R-:W-:Y:S01]  /*1580*/  IMAD R106, R139.reuse, R4, R106 ;  /* 0x000000048b6a7224 */ /* 0x040fe200078e026a */
[----:B------:R-:W-:Y:S01]  /*1590*/  STL [R1+0x2fc], R89 ;  /* 0x0002fc5901007387 */ /* 0x000fe20000100800 */
[C---:B------:R-:W-:Y:S01]  /*15a0*/  IMAD R94, R139.reuse, R6, R94 ;  /* 0x000000068b5e7224 */ /* 0x040fe200078e025e */
[----:B------:R-:W-:Y:S01]  /*15b0*/  LOP3.LUT R234, R0, 0x7a, RZ, 0xfc, !PT ;  /* 0x0000007a00ea7812 */ /* 0x000fe200078efcff */
[C---:B------:R-:W-:Y:S01]  /*15c0*/  IMAD.HI.U32 R10, R138.reuse, R78, RZ ;  /* 0x0000004e8a0a7227 */ /* 0x040fe200078e00ff */
[----:B------:R-:W-:Y:S01]  /*15d0*/  STL [R1+0x2f4], R87 ;  /* 0x0002f45701007387 */ /* 0x000fe20000100800 */
[----:B------:R-:W-:Y:S02]  /*15e0*/  IABS R21, R218 ;  /* 0x000000da00157213 */ /* 0x000fe40000000000 */
[----:B------:R-:W-:Y:S01]  /*15f0*/  IMAD R86, R139, R11, R86 ;  /* 0x0000000b8b567224 */ /* 0x000fe200078e0256 */
[----:B------:R-:W-:Y:S01]  /*1600*/  STL [R1+0x2ec], R85 ;  /* 0x0002ec5501007387 */ /* 0x000fe20000100800 */
[----:B------:R-:W-:Y:S01]  /*1610*/  IMAD.HI.U32 R4, R138, R98, RZ ;  /* 0x000000628a047227 */ /* 0x000fe200078e00ff */
[----:B------:R-:W-:-:S02]  /*1620*/  IABS R76, R210 ;  /* 0x000000d2004c7213 */ /* 0x000fc40000000000 */
[----:B------:R-:W-:Y:S01]  /*1630*/  STL [R1+0x2e4], R83 ;  /* 0x0002e45301007387 */ /* 0x000fe20000100800 */
[----:B------:R-:W-:Y:S01]  /*1640*/  IMAD.HI.U32 R6, R138, R84, RZ ;  /* 0x000000548a067227 */ /* 0x000fe200078e00ff */
[----:B------:R-:W-:Y:S02]  /*1650*/  LOP3.LUT R243, R0, 0x9a, RZ, 0xfc, !PT ;  /* 0x0000009a00f37812 */ /* 0x000fe400078efcff */
[----:B------:R-:W-:Y:S01]  /*1660*/  STL [R1+0x2a8], R25 ;  /* 0x0002a81901007387 */ /* 0x000fe20000100800 */
[----:B------:R-:W-:Y:S01]  /*1670*/  IMAD.MOV R8, RZ, RZ, -R8 ;  /* 0x000000ffff087224 */ /* 0x000fe200078e0a08 */
[----:B------:R-:W-:Y:S01]  /*1680*/  IABS R72, R234 ;  /* 0x000000ea00487213 */ /* 0x000fe20000000000 */
[----:B------:R-:W-:Y:S01]  /*1690*/  IMAD.HI.U32 R11, R138, R50, RZ ;  /* 0x000000328a0b7227 */ /* 0x000fe200078e00ff */
[----:B------:R-:W-:Y:S01]  /*16a0*/  STL [R1+0x2c0], R81 ;  /* 0x0002c05101007387 */ /* 0x000fe20000100800 */
[C---:B------:R-:W-:Y:S02]  /*16b0*/  LOP3.LUT R211, R0.reuse, 0x6a, RZ, 0xfc, !PT ;  /* 0x0000006a00d37812 */ /* 0x040fe400078efcff */
        /* <DEDUP_REMOVED lines=11> */
[----:B------:R-:W-:-:S02]  /*1770*/  IABS R74, R211 ;  /* 0x000000d3004a7213 */ /* 0x000fc40000000000 */
[----:B------:R-:W-:Y:S01]  /*1780*/  STL [R1+0x284], R75 ;  /* 0x0002844b01007387 */ /* 0x000fe20000100800 */
[C---:B------:R-:W-:Y:S01]  /*1790*/  IMAD R78, R139.reuse, R10, R78 ;  /* 0x0000000a8b4e7224 */ /* 0x040fe200078e024e */
[C---:B------:R-:W-:Y:S01]  /*17a0*/  LOP3.LUT R242, R0.reuse, 0xa2, RZ, 0xfc, !PT ;  /* 0x000000a200f27812 */ /* 0x040fe200078efcff */
        /* <DEDUP_REMOVED lines=13> */
[C---:B------:R-:W-:Y:S02]  /*1880*/  LOP3.LUT R227, R0.reuse, 0x82, RZ, 0xfc, !PT ;  /* 0x0000008200e37812 */ /* 0x040fe400078efcff */
[----:B------:R-:W-:Y:S01]  /*1890*/  STL [R1+0x360], R29 ;  /* 0x0003601d01007387 */ /* 0x000fe20000100800 */
[----:B------:R-:W-:Y:S01]  /*18a0*/  IMAD.MOV R8, RZ, RZ, -R8 ;  /* 0x000000ffff087224 */ /* 0x000fe200078e0a08 */
[----:B------:R-:W-:Y:S01]  /*18b0*/  LOP3.LUT R38, R0, 0xba, RZ, 0xfc, !PT ;  /* 0x000000ba00267812 */ /* 0x000fe200078efcff */
[----:B------:R-:W-:Y:S01]  /*18c0*/  IMAD.HI.U32 R11, R138, R26, RZ ;  /* 0x0000001a8a0b7227 */ /* 0x000fe200078e00ff */
[----:B------:R-:W-:Y:S01]  /*18d0*/  STL [R1+0x350], R27 ;  /* 0x0003501b01007387 */ /* 0x000fe20000100800 */
[----:B------:R-:W-:Y:S02]  /*18e0*/  IABS R69, R250 ;  /* 0x000000fa00457213 */ /* 0x000fe40000000000 */
        /* <DEDUP_REMOVED lines=14> */
[----:B------:R-:W-:Y:S01]  /*19d0*/  LOP3.LUT R40, R0, 0xaa, RZ, 0xfc, !PT ;  /* 0x000000aa00287812 */ /* 0x000fe200078efcff */
[C---:B------:R-:W-:Y:S01]  /*19e0*/  IMAD R80, R139.reuse, R4, R80 ;  /* 0x000000048b507224 */ /* 0x040fe200078e0250 */
[----:B------:R-:W-:Y:S01]  /*19f0*/  STL [R1+0x3a0], R227 ;  /* 0x0003a0e301007387 */ /* 0x000fe20000100800 */
[C---:B------:R-:W-:Y:S01]  /*1a00*/  IMAD R20, R139.reuse, R6, R20 ;  /* 0x000000068b147224 */ /* 0x040fe200078e0214 */
[----:B------:R-:W-:Y:S01]  /*1a10*/  IABS R65, R39 ;  /* 0x0000002700417213 */ /* 0x000fe20000000000 */
[----:B------:R-:W-:Y:S01]  /*1a20*/  IMAD.HI.U32 R10, R138, R28, RZ ;  /* 0x0000001c8a0a7227 */ /* 0x000fe200078e00ff */
[----:B------:R-:W-:Y:S01]  /*1a30*/  STL [R1+0x394], R226 ;  /* 0x000394e201007387 */ /* 0x000fe20000100800 */
[----:B------:R-:W-:Y:S02]  /*1a40*/  LOP3.LUT R37, R0, 0xc2, RZ, 0xfc, !PT ;  /* 0x000000c200257812 */ /* 0x000fe400078efcff */
[----:B------:R-:W-:Y:S01]  /*1a50*/  IMAD R26, R139, R11, R26 ;  /* 0x0000000b8b1a7224 */ /* 0x000fe200078e021a */
[----:B------:R-:W-:Y:S01]  /*1a60*/  STL [R1+0x388], R250 ;  /* 0x000388fa01007387 */ /* 0x000fe20000100800 */
[----:B------:R-:W-:Y:S01]  /*1a70*/  IMAD.HI.U32 R4, R138, R52, RZ ;  /* 0x000000348a047227 */ /* 0x000fe200078e00ff */
[----:B------:R-:W-:-:S02]  /*1a80*/  IABS R67, R40 ;  /* 0x0000002800437213 */ /* 0x000fc40000000000 */
[----:B------:R-:W-:Y:S01]  /*1a90*/  STL [R1+0x37c], R243 ;  /* 0x00037cf301007387 */ /* 0x000fe20000100800 */
[----:B------:R-:W-:Y:S01]  /*1aa0*/  IMAD.HI.U32 R6, R138, R48, RZ ;  /* 0x000000308a067227 */ /* 0x000fe200078e00ff */
[----:B------:R-:W-:Y:S02]  /*1ab0*/  IABS R63, R37 ;  /* 0x00000025003f7213 */ /* 0x000fe40000000000 */
[----:B------:R-:W-:Y:S01]  /*1ac0*/  STL [R1+0x340], R242 ;  /* 0x000340f201007387 */ /* 0x000fe20000100800 */
[----:B------:R-:W-:Y:S01]  /*1ad0*/  IMAD.MOV R8, RZ, RZ, -R8 ;  /* 0x000000ffff087224 */ /* 0x000fe200078e0a08 */
[----:B------:R-:W-:Y:S01]  /*1ae0*/  LOP3.LUT R213, R0, 0xfa, RZ, 0xfc, !PT ;  /* 0x000000fa00d57812 */ /* 0x000fe200078efcff */
[----:B------:R-:W-:Y:S01]  /*1af0*/  IMAD.HI.U32 R11, R138, R16, RZ ;  /* 0x000000108a0b7227 */ /* 0x000fe200078e00ff */
[----:B------:R-:W-:Y:S01]  /*1b00*/  STL [R1+0x334], R40 ;  /* 0x0003342801007387 */ /* 0x000fe20000100800 */
[----:B------:R-:W-:Y:S02]  /*1b10*/  LOP3.LUT R220, R0, 0xf2, RZ, 0xfc, !PT ;  /* 0x000000f200dc7812 */ /* 0x000fe400078efcff */
[----:B------:R-:W-:Y:S01]  /*1b20*/  IMAD.MOV R10, RZ, RZ, -R10 ;  /* 0x000000ffff0a7224 */ /* 0x000fe200078e0a0a */
[----:B------:R-:W-:Y:S01]  /*1b30*/  STL [R1+0x328], R39 ;  /* 0x0003282701007387 */ /* 0x000fe20000100800 */
[----:B------:R-:W-:Y:S01]  /*1b40*/  IMAD.MOV R4, RZ, RZ, -R4 ;  /* 0x000000ffff047224 */ /* 0x000fe200078e0a04 */
[----:B------:R-:W-:Y:S01]  /*1b50*/  IABS R54, R213 ;  /* 0x000000d500367213 */ /* 0x000fe20000000000 */
[----:B------:R-:W-:Y:S01]  /*1b60*/  IMAD.MOV R6, RZ, RZ, -R6 ;  /* 0x000000ffff067224 */ /* 0x000fe200078e0a06 */
[----:B------:R-:W-:Y:S01]  /*1b70*/  STL [R1+0x320], R38 ;  /* 0x0003202601007387 */ /* 0x000fe20000100800 */
[----:B------:R-:W-:Y:S01]  /*1b80*/  IMAD R46, R139, R8, R46 ;  /* 0x000000088b2e7224 */ /* 0x000fe200078e022e */
[----:B------:R-:W-:Y:S01]  /*1b90*/  IABS R56, R220 ;  /* 0x000000dc00387213 */ /* 0x000fe20000000000 */
[----:B------:R-:W-:Y:S01]  /*1ba0*/  IMAD.MOV R11, RZ, RZ, -R11 ;  /* 0x000000ffff0b7224 */ /* 0x000fe200078e0a0b */
[----:B------:R0:W-:Y:S01]  /*1bb0*/  STL [R1+0x318], R37 ;  /* 0x0003182501007387 */ /* 0x0001e20000100800 */
[----:B------:R-:W-:Y:S01]  /*1bc0*/  IMAD.HI.U32 R8, R138, R12, RZ ;  /* 0x0000000c8a087227 */ /* 0x000fe200078e00ff */
[----:B------:R-:W-:-:S02]  /*1bd0*/  LOP3.LUT R212, R133, 0x4, R123, 0xfe, !PT ;  /* 0x0000000485d47812 */ /* 0x000fc400078efe7b */
[C---:B------:R-:W-:Y:S01]  /*1be0*/  ISETP.GT.U32.AND P4, PT, R139.reuse, R32, PT ;  /* 0x000000208b00720c */ /* 0x040fe20003f84070 */
[C---:B------:R-:W-:Y:S01]  /*1bf0*/  IMAD R28, R139.reuse, R10, R28 ;  /* 0x0000000a8b1c7224 */ /* 0x040fe200078e021c */
[----:B------:R-:W-:Y:S01]  /*1c00*/  IABS R55, R212 ;  /* 0x000000d400377213 */ /* 0x000fe20000000000 */
[C---:B------:R-:W-:Y:S01]  /*1c10*/  IMAD R52, R139.reuse, R4, R52 ;  /* 0x000000048b347224 */ /* 0x040fe200078e0234 */
[----:B------:R-:W-:Y:S01]  /*1c20*/  ISETP.NE.AND P2, PT, R2, RZ, PT ;  /* 0x000000ff0200720c */ /* 0x000fe20003f45270 */
[C---:B------:R-:W-:Y:S01]  /*1c30*/  IMAD R48, R139.reuse, R6, R48 ;  /* 0x000000068b307224 */ /* 0x040fe200078e0230 */
[----:B0-----:R-:W-:Y:S01]  /*1c40*/  LOP3.LUT R37, R0, 0xca, RZ, 0xfc, !PT ;  /* 0x000000ca00257812 */ /* 0x001fe200078efcff */
[C---:B------:R-:W-:Y:S01]  /*1c50*/  IMAD.HI.U32 R10, R138.reuse, R13, RZ ;  /* 0x0000000d8a0a7227 */ /* 0x040fe200078e00ff */
[C---:B------:R-:W-:Y:S02]  /*1c60*/  ISETP.GT.U32.AND P5, PT, R139.reuse, R122, PT ;  /* 0x0000007a8b00720c */ /* 0x040fe40003fa4070 */
[----:B------:R-:W-:Y:S01]  /*1c70*/  IABS R62, R37 ;  /* 0x00000025003e7213 */ /* 0x000fe20000000000 */
[----:B------:R-:W-:Y:S01]  /*1c80*/  IMAD R16, R139, R11, R16 ;  /* 0x0000000b8b107224 */ /* 0x000fe200078e0210 */
[----:B------:R0:W-:Y:S01]  /*1c90*/  STL [R1+0x310], R37 ;  /* 0x0003102501007387 */ /* 0x0001e20000100800 */
[----:B------:R-:W-:Y:S01]  /*1ca0*/  IMAD.HI.U32 R4, R138, R18, RZ ;  /* 0x000000128a047227 */ /* 0x000fe200078e00ff */
[----:B------:R-:W-:-:S02]  /*1cb0*/  LOP3.LUT R205, R133, 0xc, R123, 0xfe, !PT ;  /* 0x0000000c85cd7812 */ /* 0x000fc400078efe7b */
[----:B------:R-:W-:Y:S01]  /*1cc0*/  ISETP.GT.U32.AND P6, PT, R139, R130, PT ;  /* 0x000000828b00720c */ /* 0x000fe20003fc4070 */
[C---:B------:R-:W-:Y:S01]  /*1cd0*/  IMAD.HI.U32 R6, R138.reuse, R14, RZ ;  /* 0x0000000e8a067227 */ /* 0x040fe200078e00ff */
[----:B------:R-:W-:Y:S02]  /*1ce0*/  IABS R43, R205 ;  /* 0x000000cd002b7213 */ /* 0x000fe40000000000 */
[C-C-:B------:R-:W-:Y:S01]  /*1cf0*/  LOP3.LUT R197, R133.reuse, 0x1c, R123.reuse, 0xfe, !PT ;  /* 0x0000001c85c57812 */ /* 0x140fe200078efe7b */
[----:B------:R-:W-:Y:S01]  /*1d00*/  IMAD.MOV R8, RZ, RZ, -R8 ;  /* 0x000000ffff087224 */ /* 0x000fe200078e0a08 */
[C-C-:B------:R-:W-:Y:S01]  /*1d10*/  LOP3.LUT R196, R133.reuse, 0x24, R123.reuse, 0xfe, !PT ;  /* 0x0000002485c47812 */ /* 0x140fe200078efe7b */
[----:B------:R-:W-:Y:S01]  /*1d20*/  IMAD.HI.U32 R11, R138, R15, RZ ;  /* 0x0000000f8a0b7227 */ /* 0x000fe200078e00ff */
[----:B------:R-:W-:Y:S02]  /*1d30*/  IABS R41, R197 ;  /* 0x000000c500297213 */ /* 0x000fe40000000000 */
[C-C-:B------:R-:W-:Y:S01]  /*1d40*/  LOP3.LUT R189, R133.reuse, 0x2c, R123.reuse, 0xfe, !PT ;  /* 0x0000002c85bd7812 */ /* 0x140fe200078efe7b */
[----:B------:R-:W-:Y:S01]  /*1d50*/  IMAD.MOV R30, RZ, RZ, -R10 ;  /* 0x000000ffff1e7224 */ /* 0x000fe200078e0a0a */
[--C-:B------:R-:W-:Y:S01]  /*1d60*/  LOP3.LUT R188, R133, 0x34, R123.reuse, 0xfe, !PT ;  /* 0x0000003485bc7812 */ /* 0x100fe200078efe7b */
[----:B------:R-:W-:Y:S01]  /*1d70*/  IMAD.MOV R4, RZ, RZ, -R4 ;  /* 0x000000ffff047224 */ /* 0x000fe200078e0a04 */
[----:B------:R-:W-:Y:S01]  /*1d80*/  IABS R40, R196 ;  /* 0x000000c400287213 */ /* 0x000fe20000000000 */
[----:B------:R-:W-:Y:S01]  /*1d90*/  IMAD.MOV R6, RZ, RZ, -R6 ;  /* 0x000000ffff067224 */ /* 0x000fe200078e0a06 */
[----:B------:R-:W-:Y:S01]  /*1da0*/  IABS R39, R189 ;  /* 0x000000bd00277213 */ /* 0x000fe20000000000 */
[----:B------:R-:W-:Y:S01]  /*1db0*/  IMAD R10, R139, R8, R12 ;  /* 0x000000088b0a7224 */ /* 0x000fe200078e020c */
[----:B------:R-:W-:Y:S01]  /*1dc0*/  LOP3.LUT R181, R133, 0x3c, R123, 0xfe, !PT ;  /* 0x0000003c85b57812 */ /* 0x000fe200078efe7b */
[----:B------:R-:W-:Y:S01]  /*1dd0*/  IMAD.MOV R34, RZ, RZ, -R11 ;  /* 0x000000ffff227224 */ /* 0x000fe200078e0a0b */
[----:B------:R-:W-:Y:S01]  /*1de0*/  LOP3.LUT R180, R0, 0x44, RZ, 0xfc, !PT ;  /* 0x0000004400b47812 */ /* 0x000fe200078efcff */
[----:B------:R-:W-:Y:S01]  /*1df0*/  IMAD.HI.U32 R8, R138, R17, RZ ;  /* 0x000000118a087227 */ /* 0x000fe200078e00ff */
[----:B------:R-:W-:-:S02]  /*1e00*/  LOP3.LUT R156, R0, 0x4c, RZ, 0xfc, !PT ;  /* 0x0000004c009c7812 */ /* 0x000fc400078efcff */
[----:B------:R-:W-:Y:S01]  /*1e10*/  IABS R35, R180 ;  /* 0x000000b400237213 */ /* 0x000fe20000000000 */
[----:B------:R-:W-:Y:S01]  /*1e20*/  IMAD.HI.U32 R11, R138, R19, RZ ;  /* 0x000000138a0b7227 */ /* 0x000fe200078e00ff */
[C---:B------:R-:W-:Y:S02]  /*1e30*/  LOP3.LUT R131, R0.reuse, 0x54, RZ, 0xfc, !PT ;  /* 0x0000005400837812 */ /* 0x040fe400078efcff */
[----:B0-----:R-:W-:Y:S01]  /*1e40*/  IABS R37, R156 ;  /* 0x0000009c00257213 */ /* 0x001fe20000000000 */
[----:B------:R-:W-:Y:S01]  /*1e50*/  IMAD R18, R139, R4, R18 ;  /* 0x000000048b127224 */ /* 0x000fe200078e0212 */
[----:B------:R-:W-:Y:S01]  /*1e60*/  LOP3.LUT R204, R133, 0x14, R123, 0xfe, !PT ;  /* 0x0000001485cc7812 */ /* 0x000fe200078efe7b */
[----:B------:R-:W-:Y:S01]  /*1e70*/  IMAD R14, R139, R6, R14 ;  /* 0x000000068b0e7224 */ /* 0x000fe200078e020e */
[----:B------:R-:W-:Y:S01]  /*1e80*/  LOP3.LUT R107, R0, 0x5c, RZ, 0xfc, !PT ;  /* 0x0000005c006b7812 */ /* 0x000fe200078efcff */
[----:B------:R-:W-:Y:S01]  /*1e90*/  IMAD.HI.U32 R12, R138, R21, RZ ;  /* 0x000000158a0c7227 */ /* 0x000fe200078e00ff */
[----:B------:R-:W-:-:S03]  /*1ea0*/  IABS R42, R204 ;  /* 0x000000cc002a7213 */ /* 0x000fc60000000000 */
[C---:B------:R-:W-:Y:S02]  /*1eb0*/  IMAD R6, R139.reuse, R30, R13 ;  /* 0x0000001e8b067224 */ /* 0x040fe400078e020d */
[----:B------:R-:W-:Y:S02]  /*1ec0*/  IMAD R4, R139, R34, R15 ;  /* 0x000000228b047224 */ /* 0x000fe400078e020f */
[----:B------:R-:W-:Y:S02]  /*1ed0*/  IMAD.MOV R8, RZ, RZ, -R8 ;  /* 0x000000ffff087224 */ /* 0x000fe400078e0a08 */
[----:B------:R-:W-:-:S04]  /*1ee0*/  IMAD.HI.U32 R15, R138, R76, RZ ;  /* 0x0000004c8a0f7227 */ /* 0x000fc800078e00ff */
[----:B------:R-:W-:Y:S02]  /*1ef0*/  IMAD.MOV R30, RZ, RZ, -R11 ;  /* 0x000000ffff1e7224 */ /* 0x000fe400078e0a0b */
[----:B------:R-:W-:-:S04]  /*1f00*/  IMAD.HI.U32 R11, R138, R72, RZ ;  /* 0x000000488a0b7227 */ /* 0x000fc800078e00ff */
[----:B------:R-:W-:Y:S02]  /*1f10*/  IMAD.MOV R34, RZ, RZ, -R12 ;  /* 0x000000ffff227224 */ /* 0x000fe400078e0a0c */
[C---:B------:R-:W-:Y:S02]  /*1f20*/  IMAD R12, R139.reuse, R8, R17 ;  /* 0x000000088b0c7224 */ /* 0x040fe400078e0211 */
[----:B------:R-:W-:Y:S02]  /*1f30*/  IMAD.MOV R15, RZ, RZ, -R15 ;  /* 0x000000ffff0f7224 */ /* 0x000fe400078e0a0f */
[----:B------:R-:W-:Y:S02]  /*1f40*/  IMAD R8, R139, R30, R19 ;  /* 0x0000001e8b087224 */ /* 0x000fe400078e0213 */
[----:B------:R-:W-:-:S04]  /*1f50*/  IMAD.HI.U32 R19, R138, R68, RZ ;  /* 0x000000448a137227 */ /* 0x000fc800078e00ff */
[----:B------:R-:W-:Y:S02]  /*1f60*/  IMAD.MOV R11, RZ, RZ, -R11 ;  /* 0x000000ffff0b7224 */ /* 0x000fe400078e0a0b */
[----:B------:R-:W-:-:S04]  /*1f70*/  IMAD.HI.U32 R13, R138, R74, RZ ;  /* 0x0000004a8a0d7227 */ /* 0x000fc800078e00ff */
[----:B------:R-:W-:Y:S02]  /*1f80*/  IMAD R76, R139, R15, R76 ;  /* 0x0000000f8b4c7224 */ /* 0x000fe400078e024c */
[----:B------:R-:W-:-:S04]  /*1f90*/  IMAD.HI.U32 R15, R138, R70, RZ ;  /* 0x000000468a0f7227 */ /* 0x000fc800078e00ff */
[----:B------:R-:W-:Y:S02]  /*1fa0*/  IMAD.MOV R19, RZ, RZ, -R19 ;  /* 0x000000ffff137224 */ /* 0x000fe400078e0a13 */
[----:B------:R-:W-:Y:S02]  /*1fb0*/  IMAD R72, R139, R11, R72 ;  /* 0x0000000b8b487224 */ /* 0x000fe400078e0248 */
[----:B------:R-:W-:Y:S02]  /*1fc0*/  IMAD.MOV R13, RZ, RZ, -R13 ;  /* 0x000000ffff0d7224 */ /* 0x000fe400078e0a0d */
[----:B------:R-:W-:-:S04]  /*1fd0*/  IMAD.HI.U32 R11, R138, R66, RZ ;  /* 0x000000428a0b7227 */ /* 0x000fc800078e00ff */
[----:B------:R-:W-:-:S04]  /*1fe0*/  IMAD.HI.U32 R17, R138, R69, RZ ;  /* 0x000000458a117227 */ /* 0x000fc800078e00ff */
[----:B------:R-:W-:Y:S02]  /*1ff0*/  IMAD.MOV R15, RZ, RZ, -R15 ;  /* 0x000000ffff0f7224 */ /* 0x000fe400078e0a0f */
[C---:B------:R-:W-:Y:S02]  /*2000*/  IMAD R68, R139.reuse, R19, R68 ;  /* 0x000000138b447224 */ /* 0x040fe400078e0244 */
[----:B------:R-:W-:Y:S02]  /*2010*/  IMAD R74, R139, R13, R74 ;  /* 0x0000000d8b4a7224 */ /* 0x000fe400078e024a */
[----:B------:R-:W-:Y:S02]  /*2020*/  IMAD.MOV R19, RZ, RZ, -R11 ;  /* 0x000000ffff137224 */ /* 0x000fe400078e0a0b */
[----:B------:R-:W-:-:S04]  /*2030*/  IMAD.HI.U32 R13, R138, R71, RZ ;  /* 0x000000478a0d7227 */ /* 0x000fc800078e00ff */
[----:B------:R-:W-:-:S04]  /*2040*/  IMAD.HI.U32 R11, R138, R64, RZ ;  /* 0x000000408a0b7227 */ /* 0x000fc800078e00ff */
[----:B------:R-:W-:Y:S02]  /*2050*/  IMAD.MOV R36, RZ, RZ, -R17 ;  /* 0x000000ffff247224 */ /* 0x000fe400078e0a11 */
[C---:B------:R-:W-:Y:S02]  /*2060*/  IMAD R70, R139.reuse, R15, R70 ;  /* 0x0000000f8b467224 */ /* 0x040fe400078e0246 */
[----:B------:R-:W-:Y:S01]  /*2070*/  IMAD R30, R139, R34, R21 ;  /* 0x000000228b1e7224 */ /* 0x000fe200078e0215 */
[----:B------:R-:W-:Y:S01]  /*2080*/  LOP3.LUT R21, R0, 0xd2, RZ, 0xfc, !PT ;  /* 0x000000d200157812 */ /* 0x000fe200078efcff */
[----:B------:R-:W-:-:S03]  /*2090*/  IMAD.HI.U32 R15, R138, R65, RZ ;  /* 0x000000418a0f7227 */ /* 0x000fc600078e00ff */
[----:B------:R-:W-:Y:S01]  /*20a0*/  IABS R60, R21 ;  /* 0x00000015003c7213 */ /* 0x000fe20000000000 */
[----:B------:R-:W-:Y:S01]  /*20b0*/  IMAD.MOV R34, RZ, RZ, -R13 ;  /* 0x000000ffff227224 */ /* 0x000fe200078e0a0d */
[----:B------:R-:W-:Y:S01]  /*20c0*/  STL [R1+0x308], R21 ;  /* 0x0003081501007387 */ /* 0x000fe20000100800 */
[----:B------:R-:W-:Y:S02]  /*20d0*/  IMAD.MOV R11, RZ, RZ, -R11 ;  /* 0x000000ffff0b7224 */ /* 0x000fe400078e0a0b */
[----:B------:R-:W-:-:S04]  /*20e0*/  IMAD.HI.U32 R13, R138, R67, RZ ;  /* 0x000000438a0d7227 */ /* 0x000fc800078e00ff */
[C---:B------:R-:W-:Y:S02]  /*20f0*/  IMAD R69, R139.reuse, R36, R69 ;  /* 0x000000248b457224 */ /* 0x040fe400078e0245 */
[----:B------:R-:W-:Y:S01]  /*2100*/  IMAD.MOV R36, RZ, RZ, -R15 ;  /* 0x000000ffff247224 */ /* 0x000fe200078e0a0f */
[C---:B------:R-:W-:Y:S01]  /*2110*/  LOP3.LUT R15, R0.reuse, 0xda, RZ, 0xfc, !PT ;  /* 0x000000da000f7812 */ /* 0x040fe200078efcff */
[C---:B------:R-:W-:Y:S02]  /*2120*/  IMAD R71, R139.reuse, R34, R71 ;  /* 0x000000228b477224 */ /* 0x040fe400078e0247 */
[C---:B------:R-:W-:Y:S01]  /*2130*/  IMAD R64, R139.reuse, R11, R64 ;  /* 0x0000000b8b407224 */ /* 0x040fe200078e0240 */
[C---:B------:R-:W-:Y:S01]  /*2140*/  LOP3.LUT R11, R0.reuse, 0xe2, RZ, 0xfc, !PT ;  /* 0x000000e2000b7812 */ /* 0x040fe200078efcff */
[----:B------:R-:W-:Y:S01]  /*2150*/  IMAD.MOV R34, RZ, RZ, -R13 ;  /* 0x000000ffff227224 */ /* 0x000fe200078e0a0d */
[----:B------:R-:W-:Y:S01]  /*2160*/  LOP3.LUT R13, R0, 0xea, RZ, 0xfc, !PT ;  /* 0x000000ea000d7812 */ /* 0x000fe200078efcff */
[----:B------:R0:W-:Y:S01]  /*2170*/  STL [R1+0x300], R15 ;  /* 0x0003000f01007387 */ /* 0x0001e20000100800 */
[----:B------:R-:W-:Y:S01]  /*2180*/  IMAD R66, R139, R19, R66 ;  /* 0x000000138b427224 */ /* 0x000fe200078e0242 */
[----:B------:R-:W-:Y:S01]  /*2190*/  IABS R59, R11 ;  /* 0x0000000b003b7213 */ /* 0x000fe20000000000 */
[----:B------:R-:W-:Y:S01]  /*21a0*/  IMAD.HI.U32 R17, R138, R63, RZ ;  /* 0x0000003f8a117227 */ /* 0x000fe200078e00ff */
[----:B------:R1:W-:Y:S01]  /*21b0*/  STL [R1+0x2f8], R11 ;  /* 0x0002f80b01007387 */ /* 0x0003e20000100800 */
[----:B------:R-:W-:-:S02]  /*21c0*/  IABS R58, R13 ;  /* 0x0000000d003a7213 */ /* 0x000fc40000000000 */
[----:B------:R-:W-:Y:S01]  /*21d0*/  IMAD.MOV R38, RZ, RZ, -R17 ;  /* 0x000000ffff267224 */ /* 0x000fe200078e0a11 */
[----:B------:R2:W-:Y:S01]  /*21e0*/  STL [R1+0x2f0], R13 ;  /* 0x0002f00d01007387 */ /* 0x0005e20000100800 */
[----:B------:R-:W-:Y:S01]  /*21f0*/  IABS R61, R15 ;  /* 0x0000000f003d7213 */ /* 0x000fe20000000000 */
[----:B------:R-:W-:Y:S02]  /*2200*/  IMAD R67, R139, R34, R67 ;  /* 0x000000228b437224 */ /* 0x000fe400078e0243 */
[C---:B0-----:R-:W-:Y:S01]  /*2210*/  IMAD.HI.U32 R15, R138.reuse, R59, RZ ;  /* 0x0000003b8a0f7227 */ /* 0x041fe200078e00ff */
[----:B------:R-:W-:Y:S03]  /*2220*/  STL [R1+0x2e8], R220 ;  /* 0x0002e8dc01007387 */ /* 0x000fe60000100800 */
[C---:B-1----:R-:W-:Y:S01]  /*2230*/  IMAD.HI.U32 R11, R138.reuse, R62, RZ ;  /* 0x0000003e8a0b7227 */ /* 0x042fe200078e00ff */
[----:B------:R-:W-:Y:S03]  /*2240*/  STL [R1+0x2e0], R213 ;  /* 0x0002e0d501007387 */ /* 0x000fe60000100800 */
[C---:B--2---:R-:W-:Y:S01]  /*2250*/  IMAD.HI.U32 R13, R138.reuse, R60, RZ ;  /* 0x0000003c8a0d7227 */ /* 0x044fe200078e00ff */
[----:B------:R-:W-:Y:S03]  /*2260*/  STL [R1+0x2c8], R212 ;  /* 0x0002c8d401007387 */ /* 0x000fe60000100800 */
[----:B------:R-:W-:Y:S01]  /*2270*/  IMAD.MOV R19, RZ, RZ, -R13 ;  /* 0x000000ffff137224 */ /* 0x000fe200078e0a0d */
[----:B------:R-:W-:Y:S01]  /*2280*/  STL [R1+0x2bc], R205 ;  /* 0x0002bccd01007387 */ /* 0x000fe20000100800 */
[----:B------:R-:W-:-:S03]  /*2290*/  IMAD.HI.U32 R13, R138, R58, RZ ;  /* 0x0000003a8a0d7227 */ /* 0x000fc600078e00ff */
[----:B------:R-:W-:Y:S01]  /*22a0*/  STL [R1+0x2b0], R204 ;  /* 0x0002b0cc01007387 */ /* 0x000fe20000100800 */
[----:B------:R-:W-:Y:S02]  /*22b0*/  IMAD.MOV R13, RZ, RZ, -R13 ;  /* 0x000000ffff0d7224 */ /* 0x000fe400078e0a0d */
[----:B------:R-:W-:Y:S01]  /*22c0*/  IMAD.MOV R17, RZ, RZ, -R11 ;  /* 0x000000ffff117224 */ /* 0x000fe200078e0a0b */
[----:B------:R-:W-:Y:S01]  /*22d0*/  STL [R1+0x29c], R197 ;  /* 0x00029cc501007387 */ /* 0x000fe20000100800 */
[----:B------:R-:W-:Y:S02]  /*22e0*/  IMAD R58, R139, R13, R58 ;  /* 0x0000000d8b3a7224 */ /* 0x000fe400078e023a */
[----:B------:R-:W-:-:S04]  /*22f0*/  IMAD.HI.U32 R13, R138, R54, RZ ;  /* 0x000000368a0d7227 */ /* 0x000fc800078e00ff */
[----:B------:R-:W-:Y:S02]  /*2300*/  IMAD R62, R139, R17, R62 ;  /* 0x000000118b3e7224 */ /* 0x000fe400078e023e */
[----:B------:R-:W-:Y:S02]  /*2310*/  IMAD.MOV R17, RZ, RZ, -R13 ;  /* 0x000000ffff117224 */ /* 0x000fe400078e0a0d */
[----:B------:R-:W-:-:S04]  /*2320*/  IMAD.HI.U32 R11, R138, R61, RZ ;  /* 0x0000003d8a0b7227 */ /* 0x000fc800078e00ff */
[----:B------:R-:W-:Y:S02]  /*2330*/  IMAD R54, R139, R17, R54 ;  /* 0x000000118b367224 */ /* 0x000fe400078e0236 */
[----:B------:R-:W-:Y:S02]  /*2340*/  IMAD R17, R9, 0x40, R235 ;  /* 0x0000004009117824 */ /* 0x000fe400078e02eb */
[----:B------:R-:W-:Y:S02]  /*2350*/  IMAD.MOV R34, RZ, RZ, -R11 ;  /* 0x000000ffff227224 */ /* 0x000fe400078e0a0b */
[----:B------:R-:W-:Y:S01]  /*2360*/  IMAD.HI.U32 R11, R138, R56, RZ ;  /* 0x000000388a0b7227 */ /* 0x000fe200078e00ff */
[----:B------:R-:W-:Y:S01]  /*2370*/  IABS R44, R17 ;  /* 0x00000011002c7213 */ /* 0x000fe20000000000 */
[----:B------:R0:W-:Y:S01]  /*2380*/  STL [R1+0x2a4], R17 ;  /* 0x0002a41101007387 */ /* 0x0001e20000100800 */
[----:B------:R-:W-:Y:S01]  /*2390*/  ISETP.GE.AND P3, PT, R17, RZ, PT ;  /* 0x000000ff1100720c */ /* 0x000fe20003f66270 */
[----:B------:R-:W-:-:S02]  /*23a0*/  IMAD R65, R139, R36, R65 ;  /* 0x000000248b417224 */ /* 0x000fc400078e0241 */
[----:B------:R-:W-:Y:S01]  /*23b0*/  IMAD.MOV R36, RZ, RZ, -R15 ;  /* 0x000000ffff247224 */ /* 0x000fe200078e0a0f */
[----:B------:R1:W-:Y:S01]  /*23c0*/  STL [R1+0x290], R196 ;  /* 0x000290c401007387 */ /* 0x0003e20000100800 */
[----:B------:R-:W-:Y:S02]  /*23d0*/  IMAD.MOV R15, RZ, RZ, -R11 ;  /* 0x000000ffff0f7224 */ /* 0x000fe400078e0a0b */
[----:B------:R-:W-:Y:S01]  /*23e0*/  IMAD.HI.U32 R11, R138, R55, RZ ;  /* 0x000000378a0b7227 */ /* 0x000fe200078e00ff */
[----:B------:R1:W-:Y:S03]  /*23f0*/  STL [R1+0x280], R189 ;  /* 0x000280bd01007387 */ /* 0x0003e60000100800 */
[----:B------:R-:W-:Y:S01]  /*2400*/  IMAD.HI.U32 R7, R7, R44, RZ ;  /* 0x0000002c07077227 */ /* 0x000fe200078e00ff */
[----:B------:R1:W-:Y:S03]  /*2410*/  STL [R1+0x278], R188 ;  /* 0x000278bc01007387 */ /* 0x0003e60000100800 */
[----:B------:R-:W-:Y:S01]  /*2420*/  IMAD R61, R139, R34, R61 ;  /* 0x000000228b3d7224 */ /* 0x000fe200078e023d */
[----:B------:R1:W-:Y:S01]  /*2430*/  STL [R1+0x270], R181 ;  /* 0x000270b501007387 */ /* 0x0003e20000100800 */
[----:B------:R-:W-:-:S02]  /*2440*/  IMAD.MOV R34, RZ, RZ, -R11 ;  /* 0x000000ffff227224 */ /* 0x000fc400078e0a0b */
[----:B------:R-:W-:Y:S01]  /*2450*/  IMAD.MOV R11, RZ, RZ, -R7 ;  /* 0x000000ffff0b7224 */ /* 0x000fe200078e0a07 */
[----:B------:R1:W-:Y:S01]  /*2460*/  STL [R1+0x374], R180 ;  /* 0x000374b401007387 */ /* 0x0003e20000100800 */
[----:B------:R-:W-:Y:S01]  /*2470*/  @!P4 IMAD.IADD R32, R32, 0x1, -R139 ;  /* 0x000000012020c824 */ /* 0x000fe200078e0a8b */
[----:B------:R-:W-:Y:S01]  /*2480*/  ISETP.GT.U32.AND P4, PT, R139, R124, PT ;  /* 0x0000007c8b00720c */ /* 0x000fe20003f84070 */
[----:B------:R-:W-:Y:S01]  /*2490*/  IMAD R44, R5, R11, R44 ;  /* 0x0000000b052c7224 */ /* 0x000fe200078e022c */
[----:B------:R1:W-:Y:S01]  /*24a0*/  STL [R1+0x368], R156 ;  /* 0x0003689c01007387 */ /* 0x0003e20000100800 */
[----:B------:R-:W-:-:S03]  /*24b0*/  IMAD.HI.U32 R13, R138, R43, RZ ;  /* 0x0000002b8a0d7227 */ /* 0x000fc600078e00ff */
[----:B------:R-:W-:Y:S01]  /*24c0*/  ISETP.GT.U32.AND P0, PT, R5, R44, PT ;  /* 0x0000002c0500720c */ /* 0x000fe20003f04070 */
[----:B------:R-:W-:Y:S01]  /*24d0*/  @!P5 IMAD.IADD R122, R122, 0x1, -R139 ;  /* 0x000000017a7ad824 */ /* 0x000fe200078e0a8b */
[C---:B------:R-:W-:Y:S01]  /*24e0*/  ISETP.GT.U32.AND P5, PT, R139.reuse, R128, PT ;  /* 0x000000808b00720c */ /* 0x040fe20003fa4070 */
[C---:B------:R-:W-:Y:S01]  /*24f0*/  IMAD R63, R139.reuse, R38, R63 ;  /* 0x000000268b3f7224 */ /* 0x040fe200078e023f */
[----:B------:R-:W-:Y:S01]  /*2500*/  IABS R38, R188 ;  /* 0x000000bc00267213 */ /* 0x000fe20000000000 */
[----:B------:R-:W-:Y:S01]  /*2510*/  IMAD R59, R139, R36, R59 ;  /* 0x000000248b3b7224 */ /* 0x000fe200078e023b */
[----:B------:R1:W-:Y:S01]  /*2520*/  STL [R1+0x358], R131 ;  /* 0x0003588301007387 */ /* 0x0003e20000100800 */
[----:B------:R-:W-:Y:S01]  /*2530*/  IMAD.MOV R36, RZ, RZ, -R13 ;  /* 0x000000ffff247224 */ /* 0x000fe200078e0a0d */
[----:B------:R-:W-:Y:S01]  /*2540*/  IABS R13, R131 ;  /* 0x00000083000d7213 */ /* 0x000fe20000000000 */
[----:B------:R-:W-:Y:S01]  /*2550*/  IMAD.HI.U32 R9, R138, R41, RZ ;  /* 0x000000298a097227 */ /* 0x000fe200078e00ff */
[----:B------:R1:W-:Y:S03]  /*2560*/  STL [R1+0x34c], R107 ;  /* 0x00034c6b01007387 */ /* 0x0003e60000100800 */
[----:B------:R-:W-:-:S02]  /*2570*/  @!P0 IMAD.IADD R44, R44, 0x1, -R5 ;  /* 0x000000012c2c8824 */ /* 0x000fc400078e0a05 */
[----:B------:R-:W-:-:S03]  /*2580*/  IMAD.HI.U32 R7, R138, R40, RZ ;  /* 0x000000288a077227 */ /* 0x000fc600078e00ff */
[----:B------:R-:W-:Y:S01]  /*2590*/  ISETP.GT.U32.AND P0, PT, R5, R44, PT ;  /* 0x0000002c0500720c */ /* 0x000fe20003f04070 */
[----:B------:R-:W-:Y:S01]  /*25a0*/  @!P6 IMAD.IADD R130, R130, 0x1, -R139 ;  /* 0x000000018282e824 */ /* 0x000fe200078e0a8b */
[C---:B------:R-:W-:Y:S01]  /*25b0*/  ISETP.GT.U32.AND P6, PT, R139.reuse, R122, PT ;  /* 0x0000007a8b00720c */ /* 0x040fe20003fc4070 */
[C---:B------:R-:W-:Y:S02]  /*25c0*/  IMAD R55, R139.reuse, R34, R55 ;  /* 0x000000228b377224 */ /* 0x040fe400078e0237 */
[----:B------:R-:W-:Y:S01]  /*25d0*/  IMAD R43, R139, R36, R43 ;  /* 0x000000248b2b7224 */ /* 0x000fe200078e022b */
[----:B------:R-:W-:Y:S01]  /*25e0*/  IABS R36, R181 ;  /* 0x000000b500247213 */ /* 0x000fe20000000000 */
[----:B------:R-:W-:Y:S02]  /*25f0*/  IMAD.MOV R34, RZ, RZ, -R9 ;  /* 0x000000ffff227224 */ /* 0x000fe400078e0a09 */
[----:B------:R-:W-:-:S04]  /*2600*/  IMAD.HI.U32 R9, R138, R39, RZ ;  /* 0x000000278a097227 */ /* 0x000fc800078e00ff */
[----:B------:R-:W-:Y:S01]  /*2610*/  @!P0 IMAD.IADD R44, R44, 0x1, -R5 ;  /* 0x000000012c2c8824 */ /* 0x000fe200078e0a05 */
[----:B------:R-:W-:Y:S01]  /*2620*/  ISETP.GT.U32.AND P0, PT, R139, R32, PT ;  /* 0x000000208b00720c */ /* 0x000fe20003f04070 */
[----:B------:R-:W-:-:S04]  /*2630*/  IMAD.HI.U32 R11, R138, R38, RZ ;  /* 0x000000268a0b7227 */ /* 0x000fc800078e00ff */
[----:B------:R-:W-:Y:S01]  /*2640*/  @!P3 IMAD.MOV R44, RZ, RZ, -R44 ;  /* 0x000000ffff2cb224 */ /* 0x000fe200078e0a2c */
[----:B------:R-:W-:Y:S01]  /*2650*/  @!P2 LOP3.LUT R44, RZ, R2, RZ, 0x33, !PT ;  /* 0x00000002ff2ca212 */ /* 0x000fe200078e33ff */
[----:B------:R-:W-:Y:S01]  /*2660*/  IMAD.MOV R7, RZ, RZ, -R7 ;  /* 0x000000ffff077224 */ /* 0x000fe200078e0a07 */
[C---:B------:R-:W-:Y:S01]  /*2670*/  ISETP.GT.U32.AND P2, PT, R139.reuse, R116, PT ;  /* 0x000000748b00720c */ /* 0x040fe20003f44070 */
[C---:B------:R-:W-:Y:S01]  /*2680*/  IMAD R41, R139.reuse, R34, R41 ;  /* 0x000000228b297224 */ /* 0x040fe200078e0229 */
[----:B------:R-:W-:Y:S01]  /*2690*/  IADD3 R127, P3, PT, R126, UR18, RZ ;  /* 0x000000127e7f7c10 */ /* 0x000fe2000ff7e0ff */
[----:B------:R-:W-:Y:S02]  /*26a0*/  IMAD.MOV R34, RZ, RZ, -R9 ;  /* 0x000000ffff227224 */ /* 0x000fe400078e0a09 */
[----:B------:R-:W-:Y:S01]  /*26b0*/  @!P0 IMAD.IADD R32, R32, 0x1, -R139 ;  /* 0x0000000120208824 */ /* 0x000fe200078e0a8b */
[----:B------:R-:W-:Y:S01]  /*26c0*/  LEA.HI.X.SX32 R126, R126, UR19, 0x1, P3 ;  /* 0x000000137e7e7c11 */ /* 0x000fe200098f0eff */
[----:B------:R-:W-:Y:S01]  /*26d0*/  IMAD.MOV R11, RZ, RZ, -R11 ;  /* 0x000000ffff0b7224 */ /* 0x000fe200078e0a0b */
[C---:B------:R-:W-:Y:S01]  /*26e0*/  ISETP.GT.U32.AND P3, PT, R139.reuse, R120, PT ;  /* 0x000000788b00720c */ /* 0x040fe20003f64070 */
[C---:B------:R-:W-:Y:S01]  /*26f0*/  IMAD R40, R139.reuse, R7, R40 ;  /* 0x000000078b287224 */ /* 0x040fe200078e0228 */
[----:B------:R-:W-:Y:S01]  /*2700*/  ISETP.GT.U32.AND P0, PT, R139, R112, PT ;  /* 0x000000708b00720c */ /* 0x000fe20003f04070 */
[----:B------:R-:W-:-:S04]  /*2710*/  IMAD.HI.U32 R7, R138, R36, RZ ;  /* 0x000000248a077227 */ /* 0x000fc800078e00ff */
[----:B------:R-:W-:Y:S01]  /*2720*/  @!P2 IMAD.IADD R116, R116, 0x1, -R139 ;  /* 0x000000017474a824 */ /* 0x000fe200078e0a8b */
[----:B------:R-:W-:Y:S01]  /*2730*/  ISETP.GE.AND P2, PT, R105, RZ, PT ;  /* 0x000000ff6900720c */ /* 0x000fe20003f46270 */
[----:B------:R-:W-:Y:S01]  /*2740*/  IMAD.HI.U32 R9, R138, R35, RZ ;  /* 0x000000238a097227 */ /* 0x000fe200078e00ff */
[----:B------:R-:W-:-:S03]  /*2750*/  LOP3.LUT R105, R0, 0x64, RZ, 0xfc, !PT ;  /* 0x0000006400697812 */ /* 0x000fc600078efcff */
[----:B------:R-:W-:Y:S01]  /*2760*/  @!P4 IMAD.IADD R124, R124, 0x1, -R139 ;  /* 0x000000017c7cc824 */ /* 0x000fe200078e0a8b */
[C---:B------:R-:W-:Y:S01]  /*2770*/  ISETP.GT.U32.AND P4, PT, R139.reuse, R130, PT ;  /* 0x000000828b00720c */ /* 0x040fe20003f84070 */
[C---:B------:R-:W-:Y:S01]  /*2780*/  IMAD R39, R139.reuse, R34, R39 ;  /* 0x000000228b277224 */ /* 0x040fe200078e0227 */
[----:B------:R1:W-:Y:S01]  /*2790*/  STL [R1+0x3b8], R105 ;  /* 0x0003b86901007387 */ /* 0x0003e20000100800 */
[----:B------:R-:W-:Y:S02]  /*27a0*/  IMAD R38, R139, R11, R38 ;  /* 0x0000000b8b267224 */ /* 0x000fe400078e0226 */
[----:B------:R-:W-:Y:S02]  /*27b0*/  IMAD.MOV R11, RZ, RZ, -R7 ;  /* 0x000000ffff0b7224 */ /* 0x000fe400078e0a07 */
[----:B------:R-:W-:Y:S02]  /*27c0*/  IMAD.MOV R34, RZ, RZ, -R9 ;  /* 0x000000ffff227224 */ /* 0x000fe400078e0a09 */
[----:B------:R-:W-:-:S04]  /*27d0*/  IMAD.HI.U32 R7, R138, R37, RZ ;  /* 0x000000258a077227 */ /* 0x000fc800078e00ff */
[--C-:B------:R-:W-:Y:S01]  /*27e0*/  @!P3 IMAD.IADD R120, R120, 0x1, -R139.reuse ;  /* 0x000000017878b824 */ /* 0x100fe200078e0a8b */
[----:B------:R-:W-:Y:S01]  /*27f0*/  ISETP.GE.AND P3, PT, R0, RZ, PT ;  /* 0x000000ff0000720c */ /* 0x000fe20003f66270 */
[--C-:B------:R-:W-:Y:S01]  /*2800*/  @!P0 IMAD.IADD R112, R112, 0x1, -R139.reuse ;  /* 0x0000000170708824 */ /* 0x100fe200078e0a8b */
[----:B------:R-:W-:Y:S01]  /*2810*/  ISETP.GE.AND P0, PT, R33, RZ, PT ;  /* 0x000000ff2100720c */ /* 0x000fe20003f06270 */
[----:B------:R-:W-:Y:S01]  /*2820*/  @!P6 IMAD.IADD R122, R122, 0x1, -R139 ;  /* 0x000000017a7ae824 */ /* 0x000fe200078e0a8b */
[----:B------:R-:W-:Y:S01]  /*2830*/  IABS R33, R105 ;  /* 0x0000006900217213 */ /* 0x000fe20000000000 */
[----:B------:R-:W-:Y:S02]  /*2840*/  IMAD.MOV.U32 R9, RZ, RZ, R13 ;  /* 0x000000ffff097224 */ /* 0x000fe400078e000d */
[C---:B------:R-:W-:Y:S02]  /*2850*/  IMAD R35, R139.reuse, R34, R35 ;  /* 0x000000228b237224 */ /* 0x040fe400078e0223 */
[----:B------:R-:W-:Y:S01]  /*2860*/  IMAD.MOV R34, RZ, RZ, -R7 ;  /* 0x000000ffff227224 */ /* 0x000fe200078e0a07 */
[----:B------:R-:W-:Y:S01]  /*2870*/  IABS R7, R107 ;  /* 0x0000006b00077213 */ /* 0x000fe20000000000 */
[----:B------:R-:W-:Y:S01]  /*2880*/  @!P2 IMAD.MOV R122, RZ, RZ, -R122 ;  /* 0x000000ffff7aa224 */ /* 0x000fe200078e0a7a */
[----:B------:R-:W-:Y:S01]  /*2890*/  ISETP.GT.U32.AND P2, PT, R139, R112, PT ;  /* 0x000000708b00720c */ /* 0x000fe20003f44070 */
[----:B------:R-:W-:-:S04]  /*28a0*/  IMAD.HI.U32 R5, R138, R9, RZ ;  /* 0x000000098a057227 */ /* 0x000fc800078e00ff */
[C---:B------:R-:W-:Y:S02]  /*28b0*/  IMAD R37, R139.reuse, R34, R37 ;  /* 0x000000228b257224 */ /* 0x040fe400078e0225 */
[----:B------:R-:W-:Y:S02]  /*28c0*/  IMAD.MOV R34, RZ, RZ, -R5 ;  /* 0x000000ffff227224 */ /* 0x000fe400078e0a05 */
[--C-:B------:R-:W-:Y:S01]  /*28d0*/  @!P5 IMAD.IADD R128, R128, 0x1, -R139.reuse ;  /* 0x000000018080d824 */ /* 0x100fe200078e0a8b */
[C---:B------:R-:W-:Y:S01]  /*28e0*/  ISETP.GT.U32.AND P5, PT, R139.reuse, R124, PT ;  /* 0x0000007c8b00720c */ /* 0x040fe20003fa4070 */
[----:B------:R-:W-:Y:S02]  /*28f0*/  IMAD.MOV.U32 R5, RZ, RZ, R32 ;  /* 0x000000ffff057224 */ /* 0x000fe400078e0020 */
[----:B------:R-:W-:Y:S01]  /*2900*/  @!P4 IMAD.IADD R130, R130, 0x1, -R139 ;  /* 0x000000018282c824 */ /* 0x000fe200078e0a8b */
[C---:B------:R-:W-:Y:S01]  /*2910*/  ISETP.GT.U32.AND P4, PT, R139.reuse, R120, PT ;  /* 0x000000788b00720c */ /* 0x040fe20003f84070 */
[----:B------:R-:W-:Y:S01]  /*2920*/  @!P3 IMAD.MOV R5, RZ, RZ, -R5 ;  /* 0x000000ffff05b224 */ /* 0x000fe200078e0a05 */
[C---:B------:R-:W-:Y:S01]  /*2930*/  ISETP.GT.U32.AND P3, PT, R139.reuse, R116, PT ;  /* 0x000000748b00720c */ /* 0x040fe20003f64070 */
[----:B------:R-:W-:Y:S01]  /*2940*/  @!P0 IMAD.MOV R130, RZ, RZ, -R130 ;  /* 0x000000ffff828224 */ /* 0x000fe200078e0a82 */
[C---:B------:R-:W-:Y:S01]  /*2950*/  ISETP.GT.U32.AND P6, PT, R139.reuse, R128, PT ;  /* 0x000000808b00720c */ /* 0x040fe20003fc4070 */
[--C-:B------:R-:W-:Y:S01]  /*2960*/  @!P2 IMAD.IADD R112, R112, 0x1, -R139.reuse ;  /* 0x000000017070a824 */ /* 0x100fe200078e0a8b */
[C---:B------:R-:W-:Y:S01]  /*2970*/  ISETP.GT.U32.AND P0, PT, R139.reuse, R114, PT ;  /* 0x000000728b00720c */ /* 0x040fe20003f04070 */
[----:B------:R-:W-:Y:S01]  /*2980*/  IMAD R56, R139, R15, R56 ;  /* 0x0000000f8b387224 */ /* 0x000fe200078e0238 */
[----:B------:R-:W-:Y:S01]  /*2990*/  ISETP.GE.AND P2, PT, R137, RZ, PT ;  /* 0x000000ff8900720c */ /* 0x000fe20003f46270 */
[----:B------:R-:W-:Y:S01]  /*29a0*/  @!P5 IMAD.IADD R124, R124, 0x1, -R139 ;  /* 0x000000017c7cd824 */ /* 0x000fe200078e0a8b */
[----:B------:R-:W-:Y:S01]  /*29b0*/  ISETP.GT.U32.AND P5, PT, R139, R110, PT ;  /* 0x0000006e8b00720c */ /* 0x000fe20003fa4070 */
[----:B------:R-:W-:-:S04]  /*29c0*/  IMAD.HI.U32 R15, R138, R42, RZ ;  /* 0x0000002a8a0f7227 */ /* 0x000fc800078e00ff */
[--C-:B------:R-:W-:Y:S01]  /*29d0*/  @!P4 IMAD.IADD R120, R120, 0x1, -R139.reuse ;  /* 0x000000017878c824 */ /* 0x100fe200078e0a8b */
[C---:B------:R-:W-:Y:S01]  /*29e0*/  ISETP.GT.U32.AND P4, PT, R139.reuse, R108, PT ;  /* 0x0000006c8b00720c */ /* 0x040fe20003f84070 */
[--C-:B------:R-:W-:Y:S01]  /*29f0*/  @!P3 IMAD.IADD R116, R116, 0x1, -R139.reuse ;  /* 0x000000017474b824 */ /* 0x100fe200078e0a8b */
[C---:B------:R-:W-:Y:S01]  /*2a00*/  ISETP.GT.U32.AND P3, PT, R139.reuse, R104, PT ;  /* 0x000000688b00720c */ /* 0x040fe20003f64070 */
[--C-:B------:R-:W-:Y:S01]  /*2a10*/  @!P6 IMAD.IADD R128, R128, 0x1, -R139.reuse ;  /* 0x000000018080e824 */ /* 0x100fe200078e0a8b */
[C---:B------:R-:W-:Y:S01]  /*2a20*/  ISETP.GT.U32.AND P6, PT, R139.reuse, R118, PT ;  /* 0x000000768b00720c */ /* 0x040fe20003fc4070 */
[--C-:B------:R-:W-:Y:S01]  /*2a30*/  @!P0 IMAD.IADD R114, R114, 0x1, -R139.reuse ;  /* 0x0000000172728824 */ /* 0x100fe200078e0a8b */
[----:B------:R-:W-:Y:S01]  /*2a40*/  ISETP.GE.AND P0, PT, R136, RZ, PT ;  /* 0x000000ff8800720c */ /* 0x000fe20003f06270 */
[----:B------:R-:W-:Y:S02]  /*2a50*/  @!P2 IMAD.MOV R124, RZ, RZ, -R124 ;  /* 0x000000ffff7ca224 */ /* 0x000fe400078e0a7c */
[----:B------:R-:W-:Y:S01]  /*2a60*/  @!P5 IMAD.IADD R110, R110, 0x1, -R139 ;  /* 0x000000016e6ed824 */ /* 0x000fe200078e0a8b */
[----:B------:R-:W-:Y:S01]  /*2a70*/  ISETP.GT.U32.AND P2, PT, R139, R114, PT ;  /* 0x000000728b00720c */ /* 0x000fe20003f44070 */
[----:B------:R-:W-:Y:S01]  /*2a80*/  IMAD.MOV R15, RZ, RZ, -R15 ;  /* 0x000000ffff0f7224 */ /* 0x000fe200078e0a0f */
[----:B------:R-:W-:Y:S01]  /*2a90*/  ISETP.GE.AND P5, PT, R135, RZ, PT ;  /* 0x000000ff8700720c */ /* 0x000fe20003fa6270 */
[--C-:B------:R-:W-:Y:S01]  /*2aa0*/  @!P4 IMAD.IADD R108, R108, 0x1, -R139.reuse ;  /* 0x000000016c6cc824 */ /* 0x100fe200078e0a8b */
[----:B------:R-:W-:Y:S01]  /*2ab0*/  ISETP.GE.AND P4, PT, R103, RZ, PT ;  /* 0x000000ff6700720c */ /* 0x000fe20003f86270 */
[--C-:B------:R-:W-:Y:S01]  /*2ac0*/  @!P3 IMAD.IADD R104, R104, 0x1, -R139.reuse ;  /* 0x000000016868b824 */ /* 0x100fe200078e0a8b */
[----:B------:R-:W-:Y:S01]  /*2ad0*/  ISETP.GE.AND P3, PT, R51, RZ, PT ;  /* 0x000000ff3300720c */ /* 0x000fe20003f66270 */
[--C-:B------:R-:W-:Y:S01]  /*2ae0*/  @!P6 IMAD.IADD R118, R118, 0x1, -R139.reuse ;  /* 0x000000017676e824 */ /* 0x100fe200078e0a8b */
[C---:B------:R-:W-:Y:S01]  /*2af0*/  ISETP.GT.U32.AND P6, PT, R139.reuse, R108, PT ;  /* 0x0000006c8b00720c */ /* 0x040fe20003fc4070 */
[----:B------:R-:W-:Y:S01]  /*2b00*/  @!P0 IMAD.MOV R120, RZ, RZ, -R120 ;  /* 0x000000ffff788224 */ /* 0x000fe200078e0a78 */
[C---:B------:R-:W-:Y:S01]  /*2b10*/  ISETP.GT.U32.AND P0, PT, R139.reuse, R110, PT ;  /* 0x0000006e8b00720c */ /* 0x040fe20003f04070 */
[C---:B------:R-:W-:Y:S01]  /*2b20*/  IMAD R42, R139.reuse, R15, R42 ;  /* 0x0000000f8b2a7224 */ /* 0x040fe200078e022a */
[----:B------:R-:W-:Y:S01]  /*2b30*/  LOP3.LUT R103, R0, 0x6c, RZ, 0xfc, !PT ;  /* 0x0000006c00677812 */ /* 0x000fe200078efcff */
[--C-:B------:R-:W-:Y:S01]  /*2b40*/  @!P2 IMAD.IADD R114, R114, 0x1, -R139.reuse ;  /* 0x000000017272a824 */ /* 0x100fe200078e0a8b */
[C---:B------:R-:W-:Y:S01]  /*2b50*/  ISETP.GT.U32.AND P2, PT, R139.reuse, R100, PT ;  /* 0x000000648b00720c */ /* 0x040fe20003f44070 */
[----:B------:R-:W-:Y:S01]  /*2b60*/  @!P5 IMAD.MOV R116, RZ, RZ, -R116 ;  /* 0x000000ffff74d224 */ /* 0x000fe200078e0a74 */
[C---:B------:R-:W-:Y:S01]  /*2b70*/  ISETP.GT.U32.AND P5, PT, R139.reuse, R118, PT ;  /* 0x000000768b00720c */ /* 0x040fe20003fa4070 */
[----:B------:R-:W-:Y:S01]  /*2b80*/  @!P4 IMAD.MOV R112, RZ, RZ, -R112 ;  /* 0x000000ffff70c224 */ /* 0x000fe200078e0a70 */
[C---:B------:R-:W-:Y:S01]  /*2b90*/  ISETP.GT.U32.AND P4, PT, R139.reuse, R104, PT ;  /* 0x000000688b00720c */ /* 0x040fe20003f84070 */
[----:B------:R-:W-:Y:S01]  /*2ba0*/  @!P3 IMAD.MOV R128, RZ, RZ, -R128 ;  /* 0x000000ffff80b224 */ /* 0x000fe200078e0a80 */
[C---:B------:R-:W-:Y:S01]  /*2bb0*/  ISETP.GT.U32.AND P3, PT, R139.reuse, R102, PT ;  /* 0x000000668b00720c */ /* 0x040fe20003f64070 */
[--C-:B------:R-:W-:Y:S01]  /*2bc0*/  @!P6 IMAD.IADD R108, R108, 0x1, -R139.reuse ;  /* 0x000000016c6ce824 */ /* 0x100fe200078e0a8b */
[C---:B------:R-:W-:Y:S01]  /*2bd0*/  ISETP.GT.U32.AND P6, PT, R139.reuse, R92, PT ;  /* 0x0000005c8b00720c */ /* 0x040fe20003fc4070 */
[--C-:B------:R-:W-:Y:S01]  /*2be0*/  @!P0 IMAD.IADD R110, R110, 0x1, -R139.reuse ;  /* 0x000000016e6e8824 */ /* 0x100fe200078e0a8b */
[----:B------:R-:W-:Y:S01]  /*2bf0*/  ISETP.GT.U32.AND P0, PT, R139, R96, PT ;  /* 0x000000608b00720c */ /* 0x000fe20003f04070 */
[----:B------:R-:W-:Y:S01]  /*2c00*/  IMAD.HI.U32 R2, R138, R7, RZ ;  /* 0x000000078a027227 */ /* 0x000fe200078e00ff */
[----:B------:R-:W-:Y:S01]  /*2c10*/  IABS R51, R103 ;  /* 0x0000006700337213 */ /* 0x000fe20000000000 */
[----:B------:R1:W-:Y:S02]  /*2c20*/  STL [R1+0x3b4], R103 ;  /* 0x0003b46701007387 */ /* 0x0003e40000100800 */
[--C-:B------:R-:W-:Y:S01]  /*2c30*/  @!P2 IMAD.IADD R100, R100, 0x1, -R139.reuse ;  /* 0x000000016464a824 */ /* 0x100fe200078e0a8b */
[----:B------:R-:W-:Y:S01]  /*2c40*/  ISETP.GE.AND P2, PT, R129, RZ, PT ;  /* 0x000000ff8100720c */ /* 0x000fe20003f46270 */
[--C-:B------:R-:W-:Y:S01]  /*2c50*/  @!P4 IMAD.IADD R104, R104, 0x1, -R139.reuse ;  /* 0x000000016868c824 */ /* 0x100fe200078e0a8b */
[----:B------:R-:W-:Y:S01]  /*2c60*/  ISETP.GE.AND P4, PT, R134, RZ, PT ;  /* 0x000000ff8600720c */ /* 0x000fe20003f86270 */
[--C-:B------:R-:W-:Y:S01]  /*2c70*/  @!P5 IMAD.IADD R118, R118, 0x1, -R139.reuse ;  /* 0x000000017676d824 */ /* 0x100fe200078e0a8b */
[----:B------:R-:W-:Y:S01]  /*2c80*/  ISETP.GT.U32.AND P5, PT, R139, R106, PT ;  /* 0x0000006a8b00720c */ /* 0x000fe20003fa4070 */
[--C-:B------:R-:W-:Y:S01]  /*2c90*/  @!P3 IMAD.IADD R102, R102, 0x1, -R139.reuse ;  /* 0x000000016666b824 */ /* 0x100fe200078e0a8b */
[----:B------:R-:W-:Y:S01]  /*2ca0*/  ISETP.GE.AND P3, PT, R132, RZ, PT ;  /* 0x000000ff8400720c */ /* 0x000fe20003f66270 */
[--C-:B------:R-:W-:Y:S01]  /*2cb0*/  @!P0 IMAD.IADD R96, R96, 0x1, -R139.reuse ;  /* 0x0000000160608824 */ /* 0x100fe200078e0a8b */
[----:B------:R-:W-:Y:S01]  /*2cc0*/  ISETP.GE.AND P0, PT, R101, RZ, PT ;  /* 0x000000ff6500720c */ /* 0x000fe20003f06270 */
[--C-:B------:R-:W-:Y:S01]  /*2cd0*/  @!P6 IMAD.IADD R92, R92, 0x1, -R139.reuse ;  /* 0x000000015c5ce824 */ /* 0x100fe200078e0a8b */
[----:B------:R-:W-:Y:S01]  /*2ce0*/  ISETP.GE.AND P6, PT, R99, RZ, PT ;  /* 0x000000ff6300720c */ /* 0x000fe20003fc6270 */
[----:B------:R-:W-:Y:S01]  /*2cf0*/  IMAD.MOV R2, RZ, RZ, -R2 ;  /* 0x000000ffff027224 */ /* 0x000fe200078e0a02 */
[----:B------:R-:W-:Y:S01]  /*2d00*/  LOP3.LUT R101, R0, 0x74, RZ, 0xfc, !PT ;  /* 0x0000007400657812 */ /* 0x000fe200078efcff */
[----:B------:R-:W-:Y:S01]  /*2d10*/  @!P2 IMAD.MOV R108, RZ, RZ, -R108 ;  /* 0x000000ffff6ca224 */ /* 0x000fe200078e0a6c */
[C---:B------:R-:W-:Y:S01]  /*2d20*/  ISETP.GT.U32.AND P2, PT, R139.reuse, R96, PT ;  /* 0x000000608b00720c */ /* 0x040fe20003f44070 */
[----:B------:R-:W-:Y:S01]  /*2d30*/  @!P4 IMAD.MOV R114, RZ, RZ, -R114 ;  /* 0x000000ffff72c224 */ /* 0x000fe200078e0a72 */
[C---:B------:R-:W-:Y:S01]  /*2d40*/  ISETP.GT.U32.AND P4, PT, R139.reuse, R100, PT ;  /* 0x000000648b00720c */ /* 0x040fe20003f84070 */
[----:B------:R-:W-:Y:S01]  /*2d50*/  @!P5 IMAD.IADD R106, R106, 0x1, -R139 ;  /* 0x000000016a6ad824 */ /* 0x000fe200078e0a8b */
[C---:B------:R-:W-:Y:S01]  /*2d60*/  ISETP.GT.U32.AND P5, PT, R139.reuse, R102, PT ;  /* 0x000000668b00720c */ /* 0x040fe20003fa4070 */
[----:B------:R-:W-:Y:S01]  /*2d70*/  @!P3 IMAD.MOV R110, RZ, RZ, -R110 ;  /* 0x000000ffff6eb224 */ /* 0x000fe200078e0a6e */
[C---:B------:R-:W-:Y:S01]  /*2d80*/  ISETP.GT.U32.AND P3, PT, R139.reuse, R92, PT ;  /* 0x0000005c8b00720c */ /* 0x040fe20003f64070 */
[----:B------:R-:W-:Y:S01]  /*2d90*/  @!P0 IMAD.MOV R104, RZ, RZ, -R104 ;  /* 0x000000ffff688224 */ /* 0x000fe200078e0a68 */
[C---:B------:R-:W-:Y:S01]  /*2da0*/  ISETP.GT.U32.AND P0, PT, R139.reuse, R106, PT ;  /* 0x0000006a8b00720c */ /* 0x040fe20003f04070 */
[----:B------:R-:W-:Y:S01]  /*2db0*/  @!P6 IMAD.MOV R118, RZ, RZ, -R118 ;  /* 0x000000ffff76e224 */ /* 0x000fe200078e0a76 */
[C---:B------:R-:W-:Y:S01]  /*2dc0*/  ISETP.GT.U32.AND P6, PT, R139.reuse, R94, PT ;  /* 0x0000005e8b00720c */ /* 0x040fe20003fc4070 */
[----:B------:R-:W-:Y:S01]  /*2dd0*/  IMAD R32, R139, R2, R7 ;  /* 0x000000028b207224 */ /* 0x000fe200078e0207 */
[----:B------:R-:W-:Y:S01]  /*2de0*/  LOP3.LUT R99, R0, 0x7c, RZ, 0xfc, !PT ;  /* 0x0000007c00637812 */ /* 0x000fe200078efcff */
[--C-:B------:R-:W-:Y:S01]  /*2df0*/  @!P2 IMAD.IADD R96, R96, 0x1, -R139.reuse ;  /* 0x000000016060a824 */ /* 0x100fe200078e0a8b */
[----:B------:R-:W-:Y:S01]  /*2e00*/  ISETP.GE.AND P2, PT, R53, RZ, PT ;  /* 0x000000ff3500720c */ /* 0x000fe20003f46270 */
[--C-:B------:R-:W-:Y:S01]  /*2e10*/  @!P4 IMAD.IADD R100, R100, 0x1, -R139.reuse ;  /* 0x000000016464c824 */ /* 0x100fe200078e0a8b */
[C---:B------:R-:W-:Y:S01]  /*2e20*/  ISETP.GT.U32.AND P4, PT, R139.reuse, R88, PT ;  /* 0x000000588b00720c */ /* 0x040fe20003f84070 */
[--C-:B------:R-:W-:Y:S01]  /*2e30*/  @!P5 IMAD.IADD R102, R102, 0x1, -R139.reuse ;  /* 0x000000016666d824 */ /* 0x100fe200078e0a8b */
[C---:B------:R-:W-:Y:S01]  /*2e40*/  ISETP.GT.U32.AND P5, PT, R139.reuse, R90, PT ;  /* 0x0000005a8b00720c */ /* 0x040fe20003fa4070 */
[--C-:B------:R-:W-:Y:S01]  /*2e50*/  @!P3 IMAD.IADD R92, R92, 0x1, -R139.reuse ;  /* 0x000000015c5cb824 */ /* 0x100fe200078e0a8b */
[----:B------:R-:W-:Y:S01]  /*2e60*/  ISETP.GT.U32.AND P3, PT, R139, R86, PT ;  /* 0x000000568b00720c */ /* 0x000fe20003f64070 */
[--C-:B------:R-:W-:Y:S01]  /*2e70*/  @!P0 IMAD.IADD R106, R106, 0x1, -R139.reuse ;  /* 0x000000016a6a8824 */ /* 0x100fe200078e0a8b */
[----:B------:R-:W-:Y:S01]  /*2e80*/  ISETP.GE.AND P0, PT, R125, RZ, PT ;  /* 0x000000ff7d00720c */ /* 0x000fe20003f06270 */
[--C-:B------:R-:W-:Y:S01]  /*2e90*/  @!P6 IMAD.IADD R94, R94, 0x1, -R139.reuse ;  /* 0x000000015e5ee824 */ /* 0x100fe200078e0a8b */
[C---:B------:R-:W-:Y:S01]  /*2ea0*/  ISETP.GT.U32.AND P6, PT, R139.reuse, R98, PT ;  /* 0x000000628b00720c */ /* 0x040fe20003fc4070 */
[----:B------:R-:W-:Y:S01]  /*2eb0*/  IMAD.HI.U32 R2, R138, R33, RZ ;  /* 0x000000218a027227 */ /* 0x000fe200078e00ff */
[----:B------:R-:W-:Y:S01]  /*2ec0*/  IABS R53, R101 ;  /* 0x0000006500357213 */ /* 0x000fe20000000000 */
[----:B------:R1:W-:Y:S02]  /*2ed0*/  STL [R1+0x3b0], R101 ;  /* 0x0003b06501007387 */ /* 0x0003e40000100800 */
[----:B------:R-:W-:Y:S01]  /*2ee0*/  @!P2 IMAD.MOV R102, RZ, RZ, -R102 ;  /* 0x000000ffff66a224 */ /* 0x000fe200078e0a66 */
[----:B------:R-:W-:Y:S01]  /*2ef0*/  ISETP.GT.U32.AND P2, PT, R139, R94, PT ;  /* 0x0000005e8b00720c */ /* 0x000fe20003f44070 */
[--C-:B------:R-:W-:Y:S01]  /*2f00*/  @!P5 IMAD.IADD R90, R90, 0x1, -R139.reuse ;  /* 0x000000015a5ad824 */ /* 0x100fe200078e0a8b */
        /* <DEDUP_REMOVED lines=9> */
[----:B------:R-:W-:Y:S01]  /*2fa0*/  IMAD.MOV R2, RZ, RZ, -R2 ;  /* 0x000000ffff027224 */ /* 0x000fe200078e0a02 */
[----:B------:R-:W-:Y:S01]  /*2fb0*/  IABS R49, R99 ;  /* 0x0000006300317213 */ /* 0x000fe20000000000 */
        /* <DEDUP_REMOVED lines=10> */
[----:B------:R-:W-:Y:S01]  /*3060*/  @!P0 IMAD.IADD R90, R90, 0x1, -R139 ;  /* 0x000000015a5a8824 */ /* 0x000fe200078e0a8b */
[C---:B------:R-:W-:Y:S01]  /*3070*/  ISETP.GT.U32.AND P0, PT, R139.reuse, R78, PT ;  /* 0x0000004e8b00720c */ /* 0x040fe20003f04070 */
[----:B------:R-:W-:Y:S01]  /*3080*/  IMAD R33, R139, R2, R33 ;  /* 0x000000028b217224 */ /* 0x000fe200078e0221 */
[----:B------:R1:W-:Y:S01]  /*3090*/  STL [R1+0x3a8], R99 ;  /* 0x0003a86301007387 */ /* 0x0003e20000100800 */
        /* <DEDUP_REMOVED lines=10> */
[----:B------:R-:W-:Y:S01]  /*3140*/  @!P0 IMAD.IADD R78, R78, 0x1, -R139 ;  /* 0x000000014e4e8824 */ /* 0x000fe200078e0a8b */
[----:B------:R-:W-:Y:S01]  /*3150*/  ISETP.GE.AND P0, PT, R97, RZ, PT ;  /* 0x000000ff6100720c */ /* 0x000fe20003f06270 */
[----:B------:R-:W-:Y:S01]  /*3160*/  IMAD.HI.U32 R2, R138, R51, RZ ;  /* 0x000000338a027227 */ /* 0x000fe200078e00ff */
[----:B------:R-:W-:-:S02]  /*3170*/  LOP3.LUT R95, R0, 0x8c, RZ, 0xfc, !PT ;  /* 0x0000008c005f7812 */ /* 0x000fc400078efcff */
[----:B------:R-:W-:Y:S01]  /*3180*/  LOP3.LUT R97, R0, 0x84, RZ, 0xfc, !PT ;  /* 0x0000008400617812 */ /* 0x000fe200078efcff */
[----:B------:R-:W-:Y:S01]  /*3190*/  @!P2 IMAD.MOV R88, RZ, RZ, -R88 ;  /* 0x000000ffff58a224 */ /* 0x000fe200078e0a58 */
[C---:B------:R-:W-:Y:S01]  /*31a0*/  ISETP.GT.U32.AND P2, PT, R139.reuse, R78, PT ;  /* 0x0000004e8b00720c */ /* 0x040fe20003f44070 */
        /* <DEDUP_REMOVED lines=8> */
[----:B------:R-:W-:Y:S01]  /*3230*/  @!P0 IMAD.MOV R86, RZ, RZ, -R86 ;  /* 0x000000ffff568224 */ /* 0x000fe200078e0a56 */
[C---:B------:R-:W-:Y:S01]  /*3240*/  ISETP.GT.U32.AND P0, PT, R139.reuse, R50, PT ;  /* 0x000000328b00720c */ /* 0x040fe20003f04070 */
[----:B------:R-:W-:Y:S01]  /*3250*/  IMAD.MOV R2, RZ, RZ, -R2 ;  /* 0x000000ffff027224 */ /* 0x000fe200078e0a02 */
[----:B------:R1:W-:Y:S01]  /*3260*/  STL [R1+0x39c], R97 ;  /* 0x00039c6101007387 */ /* 0x0003e20000100800 */
[--C-:B------:R-:W-:Y:S01]  /*3270*/  @!P2 IMAD.IADD R78, R78, 0x1, -R139.reuse ;  /* 0x000000014e4ea824 */ /* 0x100fe200078e0a8b */
[----:B------:R-:W-:Y:S01]  /*3280*/  ISETP.GT.U32.AND P2, PT, R139, R24, PT ;  /* 0x000000188b00720c */ /* 0x000fe20003f44070 */
[--C-:B------:R-:W-:Y:S01]  /*3290*/  @!P4 IMAD.IADD R84, R84, 0x1, -R139.reuse ;  /* 0x000000015454c824 */ /* 0x100fe200078e0a8b */
[----:B------:R-:W-:Y:S01]  /*32a0*/  ISETP.GE.AND P4, PT, R111, RZ, PT ;  /* 0x000000ff6f00720c */ /* 0x000fe20003f86270 */
[--C-:B------:R-:W-:Y:S01]  /*32b0*/  @!P5 IMAD.IADD R82, R82, 0x1, -R139.reuse ;  /* 0x000000015252d824 */ /* 0x100fe200078e0a8b */
[----:B------:R-:W-:Y:S01]  /*32c0*/  ISETP.GT.U32.AND P5, PT, R139, R22, PT ;  /* 0x000000168b00720c */ /* 0x000fe20003fa4070 */
[--C-:B------:R-:W-:Y:S01]  /*32d0*/  @!P3 IMAD.IADD R80, R80, 0x1, -R139.reuse ;  /* 0x000000015050b824 */ /* 0x100fe200078e0a8b */
[----:B------:R-:W-:Y:S01]  /*32e0*/  ISETP.GE.AND P3, PT, R47, RZ, PT ;  /* 0x000000ff2f00720c */ /* 0x000fe20003f66270 */
[--C-:B------:R-:W-:Y:S01]  /*32f0*/  @!P6 IMAD.IADD R20, R20, 0x1, -R139.reuse ;  /* 0x000000011414e824 */ /* 0x100fe200078e0a8b */
[C---:B------:R-:W-:Y:S01]  /*3300*/  ISETP.GT.U32.AND P6, PT, R139.reuse, R52, PT ;  /* 0x000000348b00720c */ /* 0x040fe20003fc4070 */
[----:B------:R-:W-:Y:S01]  /*3310*/  @!P0 IMAD.IADD R50, R50, 0x1, -R139 ;  /* 0x0000000132328824 */ /* 0x000fe200078e0a8b */
[C---:B------:R-:W-:Y:S01]  /*3320*/  ISETP.GT.U32.AND P0, PT, R139.reuse, R26, PT ;  /* 0x0000001a8b00720c */ /* 0x040fe20003f04070 */
[----:B------:R-:W-:Y:S01]  /*3330*/  IMAD R51, R139, R2, R51 ;  /* 0x000000028b337224 */ /* 0x000fe200078e0233 */
[----:B------:R-:W-:Y:S01]  /*3340*/  IABS R47, R95 ;  /* 0x0000005f002f7213 */ /* 0x000fe20000000000 */
[--C-:B------:R-:W-:Y:S01]  /*3350*/  @!P2 IMAD.IADD R24, R24, 0x1, -R139.reuse ;  /* 0x000000011818a824 */ /* 0x100fe200078e0a8b */
[----:B------:R-:W-:Y:S01]  /*3360*/  ISETP.GE.AND P2, PT, R93, RZ, PT ;  /* 0x000000ff5d00720c */ /* 0x000fe20003f46270 */
[----:B------:R-:W-:Y:S01]  /*3370*/  @!P4 IMAD.MOV R84, RZ, RZ, -R84 ;  /* 0x000000ffff54c224 */ /* 0x000fe200078e0a54 */
[----:B------:R-:W-:Y:S01]  /*3380*/  ISETP.GT.U32.AND P4, PT, R139, R20, PT ;  /* 0x000000148b00720c */ /* 0x000fe20003f84070 */
[--C-:B------:R-:W-:Y:S01]  /*3390*/  @!P5 IMAD.IADD R22, R22, 0x1, -R139.reuse ;  /* 0x000000011616d824 */ /* 0x100fe200078e0a8b */
[----:B------:R-:W-:Y:S01]  /*33a0*/  ISETP.GE.AND P5, PT, R109, RZ, PT ;  /* 0x000000ff6d00720c */ /* 0x000fe20003fa6270 */
[----:B------:R-:W-:Y:S01]  /*33b0*/  IMAD.MOV.U32 R15, RZ, RZ, R50 ;  /* 0x000000ffff0f7224 */ /* 0x000fe200078e0032 */
[----:B------:R-:W-:Y:S01]  /*33c0*/  LOP3.LUT R93, R0, 0x94, RZ, 0xfc, !PT ;  /* 0x00000094005d7812 */ /* 0x000fe200078efcff */
[--C-:B------:R-:W-:Y:S01]  /*33d0*/  @!P6 IMAD.IADD R52, R52, 0x1, -R139.reuse ;  /* 0x000000013434e824 */ /* 0x100fe200078e0a8b */
[----:B------:R1:W-:Y:S01]  /*33e0*/  STL [R1+0x390], R95 ;  /* 0x0003905f01007387 */ /* 0x0003e20000100800 */
[----:B------:R-:W-:Y:S01]  /*33f0*/  @!P3 IMAD.MOV R82, RZ, RZ, -R82 ;  /* 0x000000ffff52b224 */ /* 0x000fe200078e0a52 */
[----:B------:R-:W-:Y:S01]  /*3400*/  ISETP.GT.U32.AND P3, PT, R139, R22, PT ;  /* 0x000000168b00720c */ /* 0x000fe20003f64070 */
[----:B------:R-:W-:Y:S01]  /*3410*/  @!P0 IMAD.IADD R26, R26, 0x1, -R139 ;  /* 0x000000011a1a8824 */ /* 0x000fe200078e0a8b */
[----:B------:R-:W-:Y:S01]  /*3420*/  ISETP.GE.AND P0, PT, R91, RZ, PT ;  /* 0x000000ff5b00720c */ /* 0x000fe20003f06270 */
[----:B------:R-:W-:Y:S01]  /*3430*/  @!P2 IMAD.MOV R15, RZ, RZ, -R15 ;  /* 0x000000ffff0fa224 */ /* 0x000fe200078e0a0f */
[C---:B------:R-:W-:Y:S01]  /*3440*/  ISETP.GT.U32.AND P2, PT, R139.reuse, R52, PT ;  /* 0x000000348b00720c */ /* 0x040fe20003f44070 */
[--C-:B------:R-:W-:Y:S01]  /*3450*/  @!P4 IMAD.IADD R20, R20, 0x1, -R139.reuse ;  /* 0x000000011414c824 */ /* 0x100fe200078e0a8b */
[C---:B------:R-:W-:Y:S01]  /*3460*/  ISETP.GT.U32.AND P6, PT, R139.reuse, R26, PT ;  /* 0x0000001a8b00720c */ /* 0x040fe20003fc4070 */
[----:B------:R-:W-:Y:S01]  /*3470*/  @!P5 IMAD.MOV R78, RZ, RZ, -R78 ;  /* 0x000000ffff4ed224 */ /* 0x000fe200078e0a4e */
[C---:B------:R-:W-:Y:S01]  /*3480*/  ISETP.GT.U32.AND P4, PT, R139.reuse, R46, PT ;  /* 0x0000002e8b00720c */ /* 0x040fe20003f84070 */
[----:B------:R-:W-:Y:S01]  /*3490*/  IMAD.HI.U32 R7, R138, R47, RZ ;  /* 0x0000002f8a077227 */ /* 0x000fe200078e00ff */
[C---:B------:R-:W-:Y:S01]  /*34a0*/  ISETP.GT.U32.AND P5, PT, R139.reuse, R24, PT ;  /* 0x000000188b00720c */ /* 0x040fe20003fa4070 */
[----:B------:R1:W-:Y:S01]  /*34b0*/  STL [R1+0x384], R93 ;  /* 0x0003845d01007387 */ /* 0x0003e20000100800 */
[----:B------:R-:W-:Y:S01]  /*34c0*/  LOP3.LUT R91, R0, 0x9c, RZ, 0xfc, !PT ;  /* 0x0000009c005b7812 */ /* 0x000fe200078efcff */
[--C-:B------:R-:W-:Y:S01]  /*34d0*/  @!P3 IMAD.IADD R22, R22, 0x1, -R139.reuse ;  /* 0x000000011616b824 */ /* 0x100fe200078e0a8b */
[C---:B------:R-:W-:Y:S01]  /*34e0*/  ISETP.GT.U32.AND P3, PT, R139.reuse, R28, PT ;  /* 0x0000001c8b00720c */ /* 0x040fe20003f64070 */
        /* <DEDUP_REMOVED lines=8> */
[----:B------:R-:W-:Y:S01]  /*3570*/  @!P5 IMAD.IADD R24, R24, 0x1, -R139 ;  /* 0x000000011818d824 */ /* 0x000fe200078e0a8b */
[----:B------:R-:W-:Y:S01]  /*3580*/  ISETP.GT.U32.AND P5, PT, R139, R16, PT ;  /* 0x000000108b00720c */ /* 0x000fe20003fa4070 */
[----:B------:R-:W-:Y:S01]  /*3590*/  IMAD.MOV R132, RZ, RZ, -R7 ;  /* 0x000000ffff847224 */ /* 0x000fe200078e0a07 */
[----:B------:R-:W-:Y:S01]  /*35a0*/  LOP3.LUT R89, R0, 0xa4, RZ, 0xfc, !PT ;  /* 0x000000a400597812 */ /* 0x000fe200078efcff */
[--C-:B------:R-:W-:Y:S01]  /*35b0*/  @!P3 IMAD.IADD R28, R28, 0x1, -R139.reuse ;  /* 0x000000011c1cb824 */ /* 0x100fe200078e0a8b */
[----:B------:R-:W-:Y:S01]  /*35c0*/  ISETP.GE.AND P3, PT, R25, RZ, PT ;  /* 0x000000ff1900720c */ /* 0x000fe20003f66270 */
[----:B------:R-:W-:Y:S01]  /*35d0*/  IMAD.MOV.U32 R25, RZ, RZ, R52 ;  /* 0x000000ffff197224 */ /* 0x000fe200078e0034 */
[----:B------:R-:W-:Y:S01]  /*35e0*/  LOP3.LUT R87, R0, 0xac, RZ, 0xfc, !PT ;  /* 0x000000ac00577812 */ /* 0x000fe200078efcff */
[----:B------:R-:W-:Y:S01]  /*35f0*/  @!P2 IMAD.MOV R22, RZ, RZ, -R22 ;  /* 0x000000ffff16a224 */ /* 0x000fe200078e0a16 */
[C---:B------:R-:W-:Y:S01]  /*3600*/  ISETP.GT.U32.AND P2, PT, R139.reuse, R46, PT ;  /* 0x0000002e8b00720c */ /* 0x040fe20003f44070 */
[----:B------:R-:W-:Y:S01]  /*3610*/  @!P6 IMAD.MOV R20, RZ, RZ, -R20 ;  /* 0x000000ffff14e224 */ /* 0x000fe200078e0a14 */
[----:B------:R-:W-:Y:S01]  /*3620*/  ISETP.GT.U32.AND P6, PT, R139, R28, PT ;  /* 0x0000001c8b00720c */ /* 0x000fe20003fc4070 */
[--C-:B------:R-:W-:Y:S01]  /*3630*/  @!P0 IMAD.IADD R48, R48, 0x1, -R139.reuse ;  /* 0x0000000130308824 */ /* 0x100fe200078e0a8b */
[----:B------:R-:W-:Y:S01]  /*3640*/  ISETP.GE.AND P0, PT, R85, RZ, PT ;  /* 0x000000ff5500720c */ /* 0x000fe20003f06270 */
[----:B------:R-:W-:Y:S01]  /*3650*/  @!P4 IMAD.MOV R26, RZ, RZ, -R26 ;  /* 0x000000ffff1ac224 */ /* 0x000fe200078e0a1a */
[C---:B------:R-:W-:Y:S01]  /*3660*/  ISETP.GT.U32.AND P4, PT, R139.reuse, R18, PT ;  /* 0x000000128b00720c */ /* 0x040fe20003f84070 */
[----:B------:R-:W-:Y:S01]  /*3670*/  @!P5 IMAD.IADD R16, R16, 0x1, -R139 ;  /* 0x000000011010d824 */ /* 0x000fe200078e0a8b */
[C---:B------:R-:W-:Y:S01]  /*3680*/  ISETP.GT.U32.AND P5, PT, R139.reuse, R48, PT ;  /* 0x000000308b00720c */ /* 0x040fe20003fa4070 */
[----:B------:R-:W-:Y:S01]  /*3690*/  @!P3 IMAD.MOV R25, RZ, RZ, -R25 ;  /* 0x000000ffff19b224 */ /* 0x000fe200078e0a19 */
[----:B------:R-:W-:Y:S01]  /*36a0*/  ISETP.GT.U32.AND P3, PT, R139, R14, PT ;  /* 0x0000000e8b00720c */ /* 0x000fe20003f64070 */
[----:B------:R-:W-:Y:S01]  /*36b0*/  IMAD.HI.U32 R2, R138, R53, RZ ;  /* 0x000000358a027227 */ /* 0x000fe200078e00ff */
[----:B------:R1:W-:Y:S01]  /*36c0*/  STL [R1+0x378], R91 ;  /* 0x0003785b01007387 */ /* 0x0003e20000100800 */
[----:B0-----:R-:W-:-:S02]  /*36d0*/  IABS R17, R89 ;  /* 0x0000005900117213 */ /* 0x001fc40000000000 */
[--C-:B------:R-:W-:Y:S01]  /*36e0*/  @!P2 IMAD.IADD R46, R46, 0x1, -R139.reuse ;  /* 0x000000012e2ea824 */ /* 0x100fe200078e0a8b */
[----:B------:R-:W-:Y:S01]  /*36f0*/  ISETP.GT.U32.AND P2, PT, R139, R10, PT ;  /* 0x0000000a8b00720c */ /* 0x000fe20003f44070 */
[--C-:B------:R-:W-:Y:S01]  /*3700*/  @!P6 IMAD.IADD R28, R28, 0x1, -R139.reuse ;  /* 0x000000011c1ce824 */ /* 0x100fe200078e0a8b */
[----:B------:R-:W-:Y:S01]  /*3710*/  ISETP.GE.AND P6, PT, R79, RZ, PT ;  /* 0x000000ff4f00720c */ /* 0x000fe20003fc6270 */
[----:B------:R-:W-:Y:S01]  /*3720*/  @!P0 IMAD.MOV R24, RZ, RZ, -R24 ;  /* 0x000000ffff188224 */ /* 0x000fe200078e0a18 */
[----:B------:R-:W-:Y:S01]  /*3730*/  ISETP.GT.U32.AND P0, PT, R139, R16, PT ;  /* 0x000000108b00720c */ /* 0x000fe20003f04070 */
[--C-:B------:R-:W-:Y:S01]  /*3740*/  @!P4 IMAD.IADD R18, R18, 0x1, -R139.reuse ;  /* 0x000000011212c824 */ /* 0x100fe200078e0a8b */
[----:B------:R1:W-:Y:S01]  /*3750*/  STL [R1+0x33c], R89 ;  /* 0x00033c5901007387 */ /* 0x0003e20000100800 */
[--C-:B------:R-:W-:Y:S01]  /*3760*/  @!P3 IMAD.IADD R14, R14, 0x1, -R139.reuse ;  /* 0x000000010e0eb824 */ /* 0x100fe200078e0a8b */
[----:B------:R-:W-:Y:S01]  /*3770*/  ISETP.GE.AND P4, PT, R77, RZ, PT ;  /* 0x000000ff4d00720c */ /* 0x000fe20003f86270 */
[----:B------:R-:W-:Y:S01]  /*3780*/  IMAD.MOV.U32 R7, RZ, RZ, R46 ;  /* 0x000000ffff077224 */ /* 0x000fe200078e002e */
[C---:B------:R-:W-:Y:S01]  /*3790*/  ISETP.GT.U32.AND P3, PT, R139.reuse, R18, PT ;  /* 0x000000128b00720c */ /* 0x040fe20003f64070 */
[----:B------:R-:W-:Y:S01]  /*37a0*/  IMAD.MOV R2, RZ, RZ, -R2 ;  /* 0x000000ffff027224 */ /* 0x000fe200078e0a02 */
[----:B------:R1:W-:Y:S01]  /*37b0*/  STL [R1+0x330], R87 ;  /* 0x0003305701007387 */ /* 0x0003e20000100800 */
[----:B------:R-:W-:Y:S01]  /*37c0*/  @!P2 IMAD.IADD R10, R10, 0x1, -R139 ;  /* 0x000000010a0aa824 */ /* 0x000fe200078e0a8b */
[C---:B------:R-:W-:Y:S01]  /*37d0*/  ISETP.GT.U32.AND P2, PT, R139.reuse, R14, PT ;  /* 0x0000000e8b00720c */ /* 0x040fe20003f44070 */
[----:B------:R-:W-:Y:S01]  /*37e0*/  @!P6 IMAD.MOV R7, RZ, RZ, -R7 ;  /* 0x000000ffff07e224 */ /* 0x000fe200078e0a07 */
[----:B------:R-:W-:Y:S01]  /*37f0*/  IABS R46, R93 ;  /* 0x0000005d002e7213 */ /* 0x000fe20000000000 */
[----:B------:R-:W-:Y:S01]  /*3800*/  @!P0 IMAD.IADD R16, R16, 0x1, -R139 ;  /* 0x0000000110108824 */ /* 0x000fe200078e0a8b */
[C---:B------:R-:W-:Y:S01]  /*3810*/  ISETP.GT.U32.AND P6, PT, R139.reuse, R10, PT ;  /* 0x0000000a8b00720c */ /* 0x040fe20003fc4070 */
[----:B------:R-:W-:Y:S01]  /*3820*/  IMAD R53, R139, R2, R53 ;  /* 0x000000028b357224 */ /* 0x000fe200078e0235 */
[----:B------:R-:W-:Y:S01]  /*3830*/  ISETP.GE.AND P0, PT, R23, RZ, PT ;  /* 0x000000ff1700720c */ /* 0x000fe20003f06270 */
[----:B------:R-:W-:Y:S01]  /*3840*/  @!P5 IMAD.IADD R48, R48, 0x1, -R139 ;  /* 0x000000013030d824 */ /* 0x000fe200078e0a8b */
[----:B------:R-:W-:Y:S01]  /*3850*/  ISETP.GE.AND P5, PT, R81, RZ, PT ;  /* 0x000000ff5100720c */ /* 0x000fe20003fa6270 */
[----:B------:R-:W-:-:S04]  /*3860*/  IMAD.HI.U32 R2, R138, R49, RZ ;  /* 0x000000318a027227 */ /* 0x000fc800078e00ff */
[----:B------:R-:W-:Y:S01]  /*3870*/  @!P2 IMAD.IADD R14, R14, 0x1, -R139 ;  /* 0x000000010e0ea824 */ /* 0x000fe200078e0a8b */
[C---:B------:R-:W-:Y:S01]  /*3880*/  ISETP.GT.U32.AND P2, PT, R139.reuse, R4, PT ;  /* 0x000000048b00720c */ /* 0x040fe20003f44070 */
[C---:B------:R-:W-:Y:S01]  /*3890*/  IMAD R34, R139.reuse, R34, R9 ;  /* 0x000000228b227224 */ /* 0x040fe200078e0209 */
[----:B------:R-:W-:Y:S01]  /*38a0*/  IABS R9, R97 ;  /* 0x0000006100097213 */ /* 0x000fe20000000000 */
[----:B------:R-:W-:Y:S02]  /*38b0*/  IMAD.MOV R2, RZ, RZ, -R2 ;  /* 0x000000ffff027224 */ /* 0x000fe400078e0a02 */
[----:B------:R-:W-:Y:S02]  /*38c0*/  IMAD.MOV.U32 R23, RZ, RZ, R48 ;  /* 0x000000ffff177224 */ /* 0x000fe400078e0030 */
[----:B------:R-:W-:Y:S02]  /*38d0*/  IMAD R49, R139, R2, R49 ;  /* 0x000000028b317224 */ /* 0x000fe400078e0231 */
[----:B------:R-:W-:-:S04]  /*38e0*/  IMAD.HI.U32 R2, R138, R9, RZ ;  /* 0x000000098a027227 */ /* 0x000fc800078e00ff */
[--C-:B------:R-:W-:Y:S01]  /*38f0*/  @!P3 IMAD.IADD R18, R18, 0x1, -R139.reuse ;  /* 0x000000011212b824 */ /* 0x100fe200078e0a8b */
[C---:B------:R-:W-:Y:S01]  /*3900*/  ISETP.GT.U32.AND P3, PT, R139.reuse, R6, PT ;  /* 0x000000068b00720c */ /* 0x040fe20003f64070 */
[----:B------:R-:W-:Y:S01]  /*3910*/  @!P6 IMAD.IADD R10, R10, 0x1, -R139 ;  /* 0x000000010a0ae824 */ /* 0x000fe200078e0a8b */
[----:B------:R-:W-:Y:S01]  /*3920*/  ISETP.GT.U32.AND P6, PT, R139, R12, PT ;  /* 0x0000000c8b00720c */ /* 0x000fe20003fc4070 */
[----:B------:R-:W-:Y:S01]  /*3930*/  @!P0 IMAD.MOV R28, RZ, RZ, -R28 ;  /* 0x000000ffff1c8224 */ /* 0x000fe200078e0a1c */
[----:B------:R-:W-:Y:S01]  /*3940*/  ISETP.GE.AND P0, PT, R45, RZ, PT ;  /* 0x000000ff2d00720c */ /* 0x000fe20003f06270 */
[----:B------:R-:W-:Y:S01]  /*3950*/  IMAD.MOV R2, RZ, RZ, -R2 ;  /* 0x000000ffff027224 */ /* 0x000fe200078e0a02 */
[----:B------:R-:W-:Y:S01]  /*3960*/  IABS R45, R91 ;  /* 0x0000005b002d7213 */ /* 0x000fe20000000000 */
[----:B------:R-:W-:Y:S01]  /*3970*/  @!P5 IMAD.MOV R23, RZ, RZ, -R23 ;  /* 0x000000ffff17d224 */ /* 0x000fe200078e0a17 */
[----:B------:R-:W-:Y:S01]  /*3980*/  ISETP.GE.AND P5, PT, R75, RZ, PT ;  /* 0x000000ff4b00720c */ /* 0x000fe20003fa6270 */
[C---:B------:R-:W-:Y:S01]  /*3990*/  IMAD R60, R139.reuse, R19, R60 ;  /* 0x000000138b3c7224 */ /* 0x040fe200078e023c */
[----:B------:R-:W-:Y:S01]  /*39a0*/  IABS R19, R87 ;  /* 0x0000005700137213 */ /* 0x000fe20000000000 */
[----:B------:R-:W-:Y:S01]  /*39b0*/  @!P2 IMAD.IADD R4, R4, 0x1, -R139 ;  /* 0x000000010404a824 */ /* 0x000fe200078e0a8b */
[C---:B------:R-:W-:Y:S01]  /*39c0*/  ISETP.GT.U32.AND P2, PT, R139.reuse, R8, PT ;  /* 0x000000088b00720c */ /* 0x040fe20003f44070 */
[----:B------:R-:W-:-:S02]  /*39d0*/  IMAD R50, R139, R2, R9 ;  /* 0x000000028b327224 */ /* 0x000fc400078e0209 */
[----:B------:R-:W-:Y:S02]  /*39e0*/  IMAD R36, R139, R11, R36 ;  /* 0x0000000b8b247224 */ /* 0x000fe400078e0224 */
[----:B------:R-:W-:-:S04]  /*39f0*/  IMAD.HI.U32 R9, R138, R45, RZ ;  /* 0x0000002d8a097227 */ /* 0x000fc800078e00ff */
[----:B------:R-:W-:-:S04]  /*3a00*/  IMAD.HI.U32 R11, R138, R17, RZ ;  /* 0x000000118a0b7227 */ /* 0x000fc800078e00ff */
[----:B------:R-:W-:-:S04]  /*3a10*/  IMAD.HI.U32 R2, R138, R46, RZ ;  /* 0x0000002e8a027227 */ /* 0x000fc800078e00ff */
[----:B------:R-:W-:-:S04]  /*3a20*/  IMAD.HI.U32 R13, R138, R19, RZ ;  /* 0x000000138a0d7227 */ /* 0x000fc800078e00ff */
[----:B------:R-:W-:Y:S02]  /*3a30*/  IMAD.MOV R48, RZ, RZ, -R9 ;  /* 0x000000ffff307224 */ /* 0x000fe400078e0a09 */
[----:B------:R-:W-:Y:S02]  /*3a40*/  IMAD R47, R139, R132, R47 ;  /* 0x000000848b2f7224 */ /* 0x000fe400078e022f */
[----:B------:R-:W-:Y:S01]  /*3a50*/  @!P3 IMAD.IADD R6, R6, 0x1, -R139 ;  /* 0x000000010606b824 */ /* 0x000fe200078e0a8b */
[----:B------:R-:W-:Y:S01]  /*3a60*/  ISETP.GE.AND P3, PT, R73, RZ, PT ;  /* 0x000000ff4900720c */ /* 0x000fe20003f66270 */
[----:B------:R-:W-:Y:S02]  /*3a70*/  IMAD.MOV R52, RZ, RZ, -R11 ;  /* 0x000000ffff347224 */ /* 0x000fe400078e0a0b */
[----:B------:R-:W-:Y:S02]  /*3a80*/  @!P6 IMAD.IADD R12, R12, 0x1, -R139 ;  /* 0x000000010c0ce824 */ /* 0x000fe400078e0a8b */
[----:B------:R-:W-:-:S02]  /*3a90*/  IMAD.MOV R2, RZ, RZ, -R2 ;  /* 0x000000ffff027224 */ /* 0x000fc400078e0a02 */
[----:B------:R-:W-:Y:S01]  /*3aa0*/  IMAD.MOV R132, RZ, RZ, -R13 ;  /* 0x000000ffff847224 */ /* 0x000fe200078e0a0d */
[C---:B------:R-:W-:Y:S01]  /*3ab0*/  ISETP.GT.U32.AND P6, PT, R139.reuse, R12, PT ;  /* 0x0000000c8b00720c */ /* 0x040fe20003fc4070 */
[C---:B------:R-:W-:Y:S02]  /*3ac0*/  IMAD R45, R139.reuse, R48, R45 ;  /* 0x000000308b2d7224 */ /* 0x040fe400078e022d */
[----:B------:R-:W-:Y:S01]  /*3ad0*/  @!P4 IMAD.MOV R16, RZ, RZ, -R16 ;  /* 0x000000ffff10c224 */ /* 0x000fe200078e0a10 */
[C---:B------:R-:W-:Y:S01]  /*3ae0*/  ISETP.GT.U32.AND P4, PT, R139.reuse, R6, PT ;  /* 0x000000068b00720c */ /* 0x040fe20003f84070 */
[----:B------:R-:W-:Y:S01]  /*3af0*/  @!P5 IMAD.MOV R18, RZ, RZ, -R18 ;  /* 0x000000ffff12d224 */ /* 0x000fe200078e0a12 */
[C---:B------:R-:W-:Y:S01]  /*3b00*/  ISETP.GT.U32.AND P5, PT, R139.reuse, R4, PT ;  /* 0x000000048b00720c */ /* 0x040fe20003fa4070 */
[C---:B------:R-:W-:Y:S02]  /*3b10*/  IMAD R48, R139.reuse, R52, R17 ;  /* 0x000000348b307224 */ /* 0x040fe400078e0211 */
[----:B------:R-:W-:-:S02]  /*3b20*/  IMAD R46, R139, R2, R46 ;  /* 0x000000028b2e7224 */ /* 0x000fc400078e022e */
[----:B------:R-:W-:Y:S02]  /*3b30*/  IMAD R52, R139, R132, R19 ;  /* 0x000000848b347224 */ /* 0x000fe400078e0213 */
[----:B------:R-:W-:Y:S01]  /*3b40*/  @!P2 IMAD.IADD R8, R8, 0x1, -R139 ;  /* 0x000000010808a824 */ /* 0x000fe200078e0a8b */
[----:B-1----:R-:W-:Y:S06]  /*3b50*/  BRA.U UP0, `(.L_x_5) ;  /* 0x0000000100187547 */ /* 0x002fec000b800000 */
[----:B------:R-:W-:Y:S01]  /*3b60*/  ELECT P2, URZ, PT ;  /* 0x0000000000ff782f */ /* 0x000fe20003840000 */
[----:B------:R-:W-:Y:S01]  /*3b70*/  IMAD.MOV.U32 R2, RZ, RZ, 0x1 ;  /* 0x00000001ff027424 */ /* 0x000fe200078e00ff */
[----:B------:R-:W-:Y:S01]  /*3b80*/  UMOV UR5, 0x40 ;  /* 0x0000004000057882 */ /* 0x000fe20000000000 */
[----:B------:R-:W-:Y:S01]  /*3b90*/  UVIRTCOUNT.DEALLOC.SMPOOL 0x80 ;  /* 0x000000800000784c */ /* 0x000fe20000000000 */
[----:B------:R-:W-:-:S09]  /*3ba0*/  ULEA UR5, UR4, UR5, 0x18 ;  /* 0x0000000504057291 */ /* 0x000fd2000f8ec0ff */
[----:B------:R0:W-:Y:S03]  /*3bb0*/  @P2 STS.U8 [UR5], R2 ;  /* 0x00000002ff002988 */ /* 0x0001e60008000005 */
.L_x_5:
[----:B------:R-:W-:Y:S01]  /*3bc0*/  @!P3 IMAD.MOV R10, RZ, RZ, -R10 ;  /* 0x000000ffff0ab224 */ /* 0x000fe200078e0a0a */
[C---:B------:R-:W-:Y:S01]  /*3bd0*/  ISETP.GT.U32.AND P3, PT, R139.reuse, R74, PT ;  /* 0x0000004a8b00720c */ /* 0x040fe20003f64070 */
[----:B------:R-:W-:Y:S01]  /*3be0*/  @!P0 IMAD.MOV R14, RZ, RZ, -R14 ;  /* 0x000000ffff0e8224 */ /* 0x000fe200078e0a0e */
[C---:B------:R-:W-:Y:S01]  /*3bf0*/  ISETP.GT.U32.AND P2, PT, R139.reuse, R8, PT ;  /* 0x000000088b00720c */ /* 0x040fe20003f44070 */
[----:B------:R-:W1:Y:S01]  /*3c00*/  LDCU UR7, c[0x0][0x3b0] ;  /* 0x00007600ff0777ac */ /* 0x000e620008000800 */
[----:B------:R-:W-:Y:S01]  /*3c10*/  ISETP.GT.U32.AND P0, PT, R139, R30, PT ;  /* 0x0000001e8b00720c */ /* 0x000fe20003f04070 */
[--C-:B------:R-:W-:Y:S01]  /*3c20*/  @!P6 IMAD.IADD R12, R12, 0x1, -R139.reuse ;  /* 0x000000010c0ce824 */ /* 0x100fe200078e0a8b */
[----:B------:R-:W-:Y:S01]  /*3c30*/  ISETP.GE.AND P6, PT, R57, RZ, PT ;  /* 0x000000ff3900720c */ /* 0x000fe20003fc6270 */
[--C-:B------:R-:W-:Y:S01]  /*3c40*/  @!P4 IMAD.IADD R6, R6, 0x1, -R139.reuse ;  /* 0x000000010606c824 */ /* 0x100fe200078e0a8b */
[----:B------:R-:W-:Y:S01]  /*3c50*/  ISETP.NE.AND P4, PT, R3, RZ, PT ;  /* 0x000000ff0300720c */ /* 0x000fe20003f85270 */
[--C-:B------:R-:W-:Y:S01]  /*3c60*/  @!P5 IMAD.IADD R4, R4, 0x1, -R139.reuse ;  /* 0x000000010404d824 */ /* 0x100fe200078e0a8b */
[----:B------:R-:W-:Y:S01]  /*3c70*/  LOP3.LUT R168, RZ, R3, RZ, 0x33, !PT ;  /* 0x00000003ffa87212 */ /* 0x000fe200078e33ff */
[----:B------:R-:W-:Y:S01]  /*3c80*/  STL [R1+0x4ac], R172 ;  /* 0x0004acac01007387 */ /* 0x000fe20000100800 */
[----:B------:R-:W-:Y:S01]  /*3c90*/  ISETP.GT.U32.AND P5, PT, R139, R76, PT ;  /* 0x0000004c8b00720c */ /* 0x000fe20003fa4070 */
[--C-:B------:R-:W-:Y:S01]  /*3ca0*/  @!P3 IMAD.IADD R74, R74, 0x1, -R139.reuse ;  /* 0x000000014a4ab824 */ /* 0x100fe200078e0a8b */
[----:B------:R-:W-:Y:S01]  /*3cb0*/  ISETP.GE.AND P3, PT, R27, RZ, PT ;  /* 0x000000ff1b00720c */ /* 0x000fe20003f66270 */
[--C-:B------:R-:W-:Y:S01]  /*3cc0*/  @!P2 IMAD.IADD R8, R8, 0x1, -R139.reuse ;  /* 0x000000010808a824 */ /* 0x100fe200078e0a8b */
[----:B------:R-:W-:Y:S01]  /*3cd0*/  ISETP.GE.AND P2, PT, R31, RZ, PT ;  /* 0x000000ff1f00720c */ /* 0x000fe20003f46270 */
[--C-:B------:R-:W-:Y:S01]  /*3ce0*/  @!P0 IMAD.IADD R30, R30, 0x1, -R139.reuse ;  /* 0x000000011e1e8824 */ /* 0x100fe200078e0a8b */
[----:B------:R-:W-:Y:S01]  /*3cf0*/  ISETP.GE.AND P0, PT, R29, RZ, PT ;  /* 0x000000ff1d00720c */ /* 0x000fe20003f06270 */
[----:B------:R-:W-:Y:S01]  /*3d00*/  @!P6 IMAD.MOV R6, RZ, RZ, -R6 ;  /* 0x000000ffff06e224 */ /* 0x000fe200078e0a06 */
[C---:B------:R-:W-:Y:S01]  /*3d10*/  SEL R5, R168.reuse, R5, !P4 ;  /* 0x00000005a8057207 */ /* 0x040fe20006000000 */
[----:B------:R-:W-:Y:S01]  /*3d20*/  STL [R1+0x4a8], R161 ;  /* 0x0004a8a101007387 */ /* 0x000fe20000100800 */
[C---:B------:R-:W-:Y:S01]  /*3d30*/  SEL R122, R168.reuse, R122, !P4 ;  /* 0x0000007aa87a7207 */ /* 0x040fe20006000000 */
[----:B------:R-:W-:Y:S01]  /*3d40*/  USHF.L.U32 UR4, UR6, 0x15, URZ ;  /* 0x0000001506047899 */ /* 0x000fe200080006ff */
[C---:B------:R-:W-:Y:S01]  /*3d50*/  SEL R130, R168.reuse, R130, !P4 ;  /* 0x00000082a8827207 */ /* 0x040fe20006000000 */
[----:B-1----:R-:W-:Y:S01]  /*3d60*/  IMAD R5, R5, UR7, RZ ;  /* 0x0000000705057c24 */ /* 0x002fe2000f8e02ff */
[C---:B------:R-:W-:Y:S01]  /*3d70*/  SEL R83, R168.reuse, R20, !P4 ;  /* 0x00000014a8537207 */ /* 0x040fe20006000000 */
[----:B------:R-:W-:Y:S01]  /*3d80*/  @!P3 IMAD.MOV R8, RZ, RZ, -R8 ;  /* 0x000000ffff08b224 */ /* 0x000fe200078e0a08 */
[C---:B------:R-:W-:Y:S01]  /*3d90*/  SEL R20, R168.reuse, R6, !P4 ;  /* 0x00000006a8147207 */ /* 0x040fe20006000000 */
[----:B------:R-:W-:Y:S01]  /*3da0*/  @!P2 IMAD.MOV R4, RZ, RZ, -R4 ;  /* 0x000000ffff04a224 */ /* 0x000fe200078e0a04 */
[C---:B------:R-:W-:Y:S01]  /*3db0*/  SEL R124, R168.reuse, R124, !P4 ;  /* 0x0000007ca87c7207 */ /* 0x040fe20006000000 */
[----:B------:R-:W-:Y:S01]  /*3dc0*/  @!P0 IMAD.MOV R12, RZ, RZ, -R12 ;  /* 0x000000ffff0c8224 */ /* 0x000fe200078e0a0c */
[----:B------:R-:W-:Y:S01]  /*3dd0*/  SEL R31, R168, R8, !P4 ;  /* 0x00000008a81f7207 */ /* 0x000fe20006000000 */
[----:B------:R-:W-:Y:S01]  /*3de0*/  IMAD R6, R122, UR7, RZ ;  /* 0x000000077a067c24 */ /* 0x000fe2000f8e02ff */
[----:B------:R-:W-:Y:S01]  /*3df0*/  SEL R120, R168, R120, !P4 ;  /* 0x00000078a8787207 */ /* 0x000fe20006000000 */
[----:B------:R-:W-:Y:S01]  /*3e00*/  IMAD R8, R130, UR7, RZ ;  /* 0x0000000782087c24 */ /* 0x000fe2000f8e02ff */
[-C--:B0-----:R-:W-:Y:S01]  /*3e10*/  IADD3 R2, P0, PT, R5, R127.reuse, RZ ;  /* 0x0000007f05027210 */ /* 0x081fe20007f1e0ff */
[----:B------:R-:W-:Y:S01]  /*3e20*/  STL [R1+0x4a4], R160 ;  /* 0x0004a4a001007387 */ /* 0x000fe20000100800 */
[C---:B------:R-:W-:Y:S01]  /*3e30*/  SEL R27, R168.reuse, R24, !P4 ;  /* 0x00000018a81b7207 */ /* 0x040fe20006000000 */
[----:B------:R-:W-:Y:S01]  /*3e40*/  IMAD R83, R83, UR7, RZ ;  /* 0x0000000753537c24 */ /* 0x000fe2000f8e02ff */
[C---:B------:R-:W-:Y:S01]  /*3e50*/  SEL R21, R168.reuse, R28, !P4 ;  /* 0x0000001ca8157207 */ /* 0x040fe20006000000 */
[----:B------:R-:W-:Y:S01]  /*3e60*/  STL [R1+0x4a0], R171 ;  /* 0x0004a0ab01007387 */ /* 0x000fe20000100800 */
[----:B------:R-:W-:Y:S01]  /*3e70*/  SEL R17, R168, R10, !P4 ;  /* 0x0000000aa8117207 */ /* 0x000fe20006000000 */
[----:B------:R-:W-:Y:S01]  /*3e80*/  IMAD R10, R124, UR7, RZ ;  /* 0x000000077c0a7c24 */ /* 0x000fe2000f8e02ff */
[C---:B------:R-:W-:Y:S01]  /*3e90*/  SEL R24, R168.reuse, R4, !P4 ;  /* 0x00000004a8187207 */ /* 0x040fe20006000000 */
[----:B------:R-:W-:Y:S01]  /*3ea0*/  STL [R1+0x49c], R170 ;  /* 0x00049caa01007387 */ /* 0x000fe20000100800 */
[C---:B------:R-:W-:Y:S01]  /*3eb0*/  SEL R116, R168.reuse, R116, !P4 ;  /* 0x00000074a8747207 */ /* 0x040fe20006000000 */
[----:B------:R-:W-:Y:S01]  /*3ec0*/  IMAD R129, R17, UR7, RZ ;  /* 0x0000000711817c24 */ /* 0x000fe2000f8e02ff */
[----:B------:R-:W-:Y:S01]  /*3ed0*/  SEL R28, R168, R12, !P4 ;  /* 0x0000000ca81c7207 */ /* 0x000fe20006000000 */
[----:B------:R-:W-:Y:S01]  /*3ee0*/  IMAD R12, R120, UR7, RZ ;  /* 0x00000007780c7c24 */ /* 0x000fe2000f8e02ff */
[-C--:B------:R-:W-:Y:S01]  /*3ef0*/  IADD3 R3, P3, PT, R6, R127.reuse, RZ ;  /* 0x0000007f06037210 */ /* 0x080fe20007f7e0ff */
[----:B------:R-:W-:Y:S01]  /*3f00*/  STL [R1+0x498], R169 ;  /* 0x000498a901007387 */ /* 0x000fe20000100800 */
[----:B------:R-:W-:Y:S01]  /*3f10*/  LEA.HI.X.SX32 R4, R5, R126, 0x1, P0 ;  /* 0x0000007e05047211 */ /* 0x000fe200000f0eff */
[----:B------:R-:W-:Y:S01]  /*3f20*/  IMAD R137, R20, UR7, RZ ;  /* 0x0000000714897c24 */ /* 0x000fe2000f8e02ff */
[----:B------:R-:W-:Y:S01]  /*3f30*/  SEL R112, R168, R112, !P4 ;  /* 0x00000070a8707207 */ /* 0x000fe20006000000 */
[----:B------:R0:W-:Y:S01]  /*3f40*/  STL [R1+0x494], R167 ;  /* 0x000494a701007387 */ /* 0x0001e20000100800 */
[----:B------:R-:W-:Y:S01]  /*3f50*/  IADD3 R5, P0, PT, R8, R127, RZ ;  /* 0x0000007f08057210 */ /* 0x000fe20007f1e0ff */
[----:B------:R-:W-:Y:S01]  /*3f60*/  IMAD R186, R24, UR7, RZ ;  /* 0x0000000718ba7c24 */ /* 0x000fe2000f8e02ff */
[----:B------:R-:W-:Y:S01]  /*3f70*/  SEL R85, R168, R22, !P4 ;  /* 0x00000016a8557207 */ /* 0x000fe20006000000 */
[----:B------:R-:W-:Y:S01]  /*3f80*/  IMAD R194, R28, UR7, RZ ;  /* 0x000000071cc27c24 */ /* 0x000fe2000f8e02ff */
[----:B------:R-:W-:Y:S01]  /*3f90*/  SEL R19, R168, R16, !P4 ;  /* 0x00000010a8137207 */ /* 0x000fe20006000000 */
[----:B------:R-:W-:Y:S01]  /*3fa0*/  @!P5 IMAD.IADD R76, R76, 0x1, -R139 ;  /* 0x000000014c4cd824 */ /* 0x000fe200078e0a8b */
[C---:B------:R-:W-:Y:S01]  /*3fb0*/  SEL R11, R168.reuse, R78, !P4 ;  /* 0x0000004ea80b7207 */ /* 0x040fe20006000000 */
[----:B------:R-:W-:Y:S01]  /*3fc0*/  IMAD R31, R31, UR7, RZ ;  /* 0x000000071f1f7c24 */ /* 0x000fe2000f8e02ff */
[C---:B------:R-:W-:Y:S01]  /*3fd0*/  SEL R22, R168.reuse, R7, !P4 ;  /* 0x00000007a8167207 */ /* 0x040fe20006000000 */
[----:B0-----:R-:W0:Y:S01]  /*3fe0*/  S2R R167, SR_TID.X ;  /* 0x0000000000a77919 */ /* 0x001e220000002100 */
[----:B------:R-:W-:Y:S01]  /*3ff0*/  SEL R16, R168, R14, !P4 ;  /* 0x0000000ea8107207 */ /* 0x000fe20006000000 */
[----:B------:R-:W-:Y:S01]  /*4000*/  IMAD R14, R116, UR7, RZ ;  /* 0x00000007740e7c24 */ /* 0x000fe2000f8e02ff */
[----:B------:R-:W-:Y:S01]  /*4010*/  LEA.HI.X.SX32 R6, R6, R126, 0x1, P3 ;  /* 0x0000007e06067211 */ /* 0x000fe200018f0eff */
[----:B------:R-:W-:Y:S01]  /*4020*/  IMAD R22, R22, UR7, RZ ;  /* 0x0000000716167c24 */ /* 0x000fe2000f8e02ff */
[C---:B------:R-:W-:Y:S01]  /*4030*/  SEL R125, R168.reuse, R128, !P4 ;  /* 0x00000080a87d7207 */ /* 0x040fe20006000000 */
[----:B------:R-:W-:Y:S01]  /*4040*/  ULOP3.LUT UR4, UR4, 0x600000, URZ, 0xc0, !UPT ;  /* 0x0060000004047892 */ /* 0x000fe2000f8ec0ff */
[----:B------:R-:W-:Y:S01]  /*4050*/  SEL R81, R168, R15, !P4 ;  /* 0x0000000fa8517207 */ /* 0x000fe20006000000 */
[----:B------:R-:W-:Y:S01]  /*4060*/  IMAD R15, R112, UR7, RZ ;  /* 0x00000007700f7c24 */ /* 0x000fe2000f8e02ff */
[-C--:B------:R-:W-:Y:S01]  /*4070*/  IADD3 R7, P3, PT, R10, R127.reuse, RZ ;  /* 0x0000007f0a077210 */ /* 0x080fe20007f7e0ff */
[----:B------:R-:W-:Y:S01]  /*4080*/  IMAD R125, R125, UR7, RZ ;  /* 0x000000077d7d7c24 */ /* 0x000fe2000f8e02ff */
[----:B------:R-:W-:Y:S01]  /*4090*/  LEA.HI.X.SX32 R8, R8, R126, 0x1, P0 ;  /* 0x0000007e08087211 */ /* 0x000fe200000f0eff */
[----:B------:R-:W-:Y:S01]  /*40a0*/  IMAD R81, R81, UR7, RZ ;  /* 0x0000000751517c24 */ /* 0x000fe2000f8e02ff */
[----:B------:R-:W-:Y:S01]  /*40b0*/  SEL R135, R168, R114, !P4 ;  /* 0x00000072a8877207 */ /* 0x000fe20006000000 */
[----:B------:R-:W-:Y:S01]  /*40c0*/  UIADD3 UR14, UPT, UPT, UR12, UR4, URZ ;  /* 0x000000040c0e7290 */ /* 0x000fe2000fffe0ff */
[-C--:B------:R-:W-:Y:S01]  /*40d0*/  IADD3 R9, P0, PT, R12, R127.reuse, RZ ;  /* 0x0000007f0c097210 */ /* 0x080fe20007f1e0ff */
[----:B------:R-:W-:Y:S01]  /*40e0*/  UMOV UR5, 0x1 ;  /* 0x0000000100057882 */ /* 0x000fe20000000000 */
[C---:B------:R-:W-:Y:S01]  /*40f0*/  SEL R79, R168.reuse, R82, !P4 ;  /* 0x00000052a84f7207 */ /* 0x040fe20006000000 */
[----:B------:R-:W-:Y:S01]  /*4100*/  IMAD R135, R135, UR7, RZ ;  /* 0x0000000787877c24 */ /* 0x000fe2000f8e02ff */
[----:B------:R-:W-:Y:S01]  /*4110*/  SEL R82, R168, R80, !P4 ;  /* 0x00000050a8527207 */ /* 0x000fe20006000000 */
[----:B------:R-:W-:Y:S01]  /*4120*/  IMAD R80, R11, UR7, RZ ;  /* 0x000000070b507c24 */ /* 0x000fe2000f8e02ff */
[----:B------:R-:W-:Y:S01]  /*4130*/  LEA.HI.X.SX32 R10, R10, R126, 0x1, P3 ;  /* 0x0000007e0a0a7211 */ /* 0x000fe200018f0eff */
[----:B------:R-:W-:Y:S01]  /*4140*/  IMAD R79, R79, UR7, RZ ;  /* 0x000000074f4f7c24 */ /* 0x000fe2000f8e02ff */
[----:B------:R-:W-:Y:S01]  /*4150*/  SEL R184, R168, R110, !P4 ;  /* 0x0000006ea8b87207 */ /* 0x000fe20006000000 */
[----:B------:R-:W-:Y:S01]  /*4160*/  IMAD R82, R82, UR7, RZ ;  /* 0x0000000752527c24 */ /* 0x000fe2000f8e02ff */
[-C--:B------:R-:W-:Y:S01]  /*4170*/  IADD3 R11, P3, PT, R14, R127.reuse, RZ ;  /* 0x0000007f0e0b7210 */ /* 0x080fe20007f7e0ff */
[----:B------:R-:W-:Y:S01]  /*4180*/  STTM.16dp32bit_t0_t15.x128 tmem[UR14], RZ ;  /* 0x000000ff000079ed */ /* 0x000fe20008b8000e */
[----:B------:R-:W-:Y:S01]  /*4190*/  STTM.16dp32bit_t16_t31.x128 tmem[UR14+0x80], RZ ;  /* 0x000080ff000079ed */ /* 0x000fe20008ba000e */
[----:B------:R-:W-:Y:S01]  /*41a0*/  LEA.HI.X.SX32 R12, R12, R126, 0x1, P0 ;  /* 0x0000007e0c0c7211 */ /* 0x000fe200000f0eff */
[----:B------:R-:W-:Y:S01]  /*41b0*/  IMAD R184, R184, UR7, RZ ;  /* 0x00000007b8b87c24 */ /* 0x000fe2000f8e02ff */
[----:B------:R-:W-:Y:S01]  /*41c0*/  SEL R192, R168, R108, !P4 ;  /* 0x0000006ca8c07207 */ /* 0x000fe20006000000 */
[----:B------:R-:W1:Y:S01]  /*41d0*/  FENCE.VIEW.ASYNC.T ;  /* 0x00000000000073c6 */ /* 0x000e620000000200 */
[-C--:B------:R-:W-:Y:S01]  /*41e0*/  IADD3 R13, P0, PT, R15, R127.reuse, RZ ;  /* 0x0000007f0f0d7210 */ /* 0x080fe20007f1e0ff */
[----:B------:R-:W-:Y:S01]  /*41f0*/  UIADD3 UR15, UPT, UPT, UR13, 0xa000, URZ ;  /* 0x0000a0000d0f7890 */ /* 0x000fe2000fffe0ff */
[----:B------:R-:W-:Y:S01]  /*4200*/  LEA.HI.X.SX32 R14, R14, R126, 0x1, P3 ;  /* 0x0000007e0e0e7211 */ /* 0x000fe200018f0eff */
[----:B------:R-:W-:Y:S01]  /*4210*/  IMAD R192, R192, UR7, RZ ;  /* 0x00000007c0c07c24 */ /* 0x000fe2000f8e02ff */
[----:B------:R-:W-:Y:S01]  /*4220*/  SEL R200, R168, R104, !P4 ;  /* 0x00000068a8c87207 */ /* 0x000fe20006000000 */
[----:B------:R-:W2:Y:S01]  /*4230*/  LDCU UR4, c[0x0][0x3a4] ;  /* 0x00007480ff0477ac */ /* 0x000ea20008000800 */
[----:B------:R-:W-:-:S02]  /*4240*/  IADD3 R128, P3, PT, R125, R127, RZ ;  /* 0x0000007f7d807210 */ /* 0x000fc40007f7e0ff */
[----:B------:R-:W-:Y:S01]  /*4250*/  LEA.HI.X.SX32 R15, R15, R126, 0x1, P0 ;  /* 0x0000007e0f0f7211 */ /* 0x000fe200000f0eff */
[----:B------:R-:W-:Y:S01]  /*4260*/  IMAD R200, R200, UR7, RZ ;  /* 0x00000007c8c87c24 */ /* 0x000fe2000f8e02ff */
[----:B------:R-:W-:Y:S02]  /*4270*/  SEL R208, R168, R118, !P4 ;  /* 0x00000076a8d07207 */ /* 0x000fe40006000000 */
[-C--:B------:R-:W-:Y:S02]  /*4280*/  IADD3 R136, P0, PT, R135, R127.reuse, RZ ;  /* 0x0000007f87887210 */ /* 0x080fe40007f1e0ff */
[----:B------:R-:W-:Y:S01]  /*4290*/  LEA.HI.X.SX32 R125, R125, R126, 0x1, P3 ;  /* 0x0000007e7d7d7211 */ /* 0x000fe200018f0eff */
[----:B------:R-:W-:Y:S01]  /*42a0*/  IMAD R208, R208, UR7, RZ ;  /* 0x00000007d0d07c24 */ /* 0x000fe2000f8e02ff */
[----:B------:R-:W-:Y:S02]  /*42b0*/  SEL R216, R168, R102, !P4 ;  /* 0x00000066a8d87207 */ /* 0x000fe40006000000 */
        /* <DEDUP_REMOVED lines=39> */
[----:B------:R-:W-:Y:S01]  /*4530*/  SEL R84, R168, R84, !P4 ;  /* 0x00000054a8547207 */ /* 0x000fe20006000000 */
[----:B------:R-:W-:Y:S01]  /*4540*/  STL [R1+0x10], R161 ;  /* 0x000010a101007387 */ /* 0x000fe20000100800 */
[----:B------:R-:W-:-:S02]  /*4550*/  IADD3 R171, P3, PT, R57, R127, RZ ;  /* 0x0000007f39ab7210 */ /* 0x000fc40007f7e0ff */
[-C--:B------:R-:W-:Y:S01]  /*4560*/  LEA.HI.X.SX32 R172, R29, R126.reuse, 0x1, P0 ;  /* 0x0000007e1dac7211 */ /* 0x080fe200000f0eff */
[----:B------:R-:W-:Y:S01]  /*4570*/  IMAD R78, R84, UR7, RZ ;  /* 0x00000007544e7c24 */ /* 0x000fe2000f8e02ff */
[-C--:B------:R-:W-:Y:S01]  /*4580*/  IADD3 R169, P0, PT, R73, R127.reuse, RZ ;  /* 0x0000007f49a97210 */ /* 0x080fe20007f1e0ff */
[----:B------:R-:W-:Y:S01]  /*4590*/  IMAD R84, R85, UR7, RZ ;  /* 0x0000000755547c24 */ /* 0x000fe2000f8e02ff */
[-C--:B------:R-:W-:Y:S01]  /*45a0*/  LEA.HI.X.SX32 R160, R57, R126.reuse, 0x1, P3 ;  /* 0x0000007e39a07211 */ /* 0x080fe200018f0eff */
[----:B------:R-:W-:Y:S01]  /*45b0*/  IMAD R85, R27, UR7, RZ ;  /* 0x000000071b557c24 */ /* 0x000fe2000f8e02ff */
[-C--:B------:R-:W-:Y:S01]  /*45c0*/  IADD3 R123, P3, PT, R75, R127.reuse, RZ ;  /* 0x0000007f4b7b7210 */ /* 0x080fe20007f7e0ff */
[----:B------:R-:W-:Y:S01]  /*45d0*/  IMAD R57, R16, UR7, RZ ;  /* 0x0000000710397c24 */ /* 0x000fe2000f8e02ff */
[-C--:B------:R-:W-:Y:S01]  /*45e0*/  LEA.HI.X.SX32 R170, R73, R126.reuse, 0x1, P0 ;  /* 0x0000007e49aa7211 */ /* 0x080fe200000f0eff */
[----:B------:R-:W-:Y:S01]  /*45f0*/  STL [R1+0x30], R171 ;  /* 0x000030ab01007387 */ /* 0x000fe20000100800 */
[-C--:B------:R-:W-:Y:S01]  /*4600*/  IADD3 R100, P0, PT, R77, R127.reuse, RZ ;  /* 0x0000007f4d647210 */ /* 0x080fe20007f1e0ff */
[----:B------:R-:W-:Y:S01]  /*4610*/  IMAD R27, R19, UR7, RZ ;  /* 0x00000007131b7c24 */ /* 0x000fe2000f8e02ff */
[----:B------:R-:W-:Y:S01]  /*4620*/  LEA.HI.X.SX32 R73, R75, R126, 0x1, P3 ;  /* 0x0000007e4b497211 */ /* 0x000fe200018f0eff */
[----:B------:R-:W-:Y:S01]  /*4630*/  STL [R1+0xc], R172 ;  /* 0x00000cac01007387 */ /* 0x000fe20000100800 */
[----:B------:R-:W-:-:S02]  /*4640*/  IADD3 R104, P3, PT, R78, R127, RZ ;  /* 0x0000007f4e687210 */ /* 0x000fc40007f7e0ff */
[-C--:B------:R-:W-:Y:S01]  /*4650*/  LEA.HI.X.SX32 R98, R77, R126.reuse, 0x1, P0 ;  /* 0x0000007e4d627211 */ /* 0x080fe200000f0eff */
[----:B------:R-:W-:Y:S01]  /*4660*/  STL [R1+0x50], R169 ;  /* 0x000050a901007387 */ /* 0x000fe20000100800 */
[CC--:B------:R-:W-:Y:S02]  /*4670*/  IADD3 R90, P0, PT, R79.reuse, R127.reuse, RZ ;  /* 0x0000007f4f5a7210 */ /* 0x0c0fe40007f1e0ff */
[-C--:B------:R-:W-:Y:S01]  /*4680*/  LEA.HI.X.SX32 R102, R78, R126.reuse, 0x1, P3 ;  /* 0x0000007e4e667211 */ /* 0x080fe200018f0eff */
[----:B------:R-:W-:Y:S01]  /*4690*/  STL [R1+0x2c], R160 ;  /* 0x00002ca001007387 */ /* 0x000fe20000100800 */
[-C--:B------:R-:W-:Y:S02]  /*46a0*/  IADD3 R106, P3, PT, R80, R127.reuse, RZ ;  /* 0x0000007f506a7210 */ /* 0x080fe40007f7e0ff */
[----:B------:R-:W-:Y:S01]  /*46b0*/  LEA.HI.X.SX32 R88, R79, R126, 0x1, P0 ;  /* 0x0000007e4f587211 */ /* 0x000fe200000f0eff */
[----:B------:R-:W-:Y:S01]  /*46c0*/  STL [R1+0x70], R123 ;  /* 0x0000707b01007387 */ /* 0x000fe20000100800 */
[----:B------:R-:W-:-:S02]  /*46d0*/  IADD3 R96, P0, PT, R81, R127, RZ ;  /* 0x0000007f51607210 */ /* 0x000fc40007f1e0ff */
[----:B------:R-:W-:Y:S01]  /*46e0*/  LEA.HI.X.SX32 R94, R80, R126, 0x1, P3 ;  /* 0x0000007e505e7211 */ /* 0x000fe200018f0eff */
[----:B------:R-:W-:Y:S01]  /*46f0*/  STL [R1+0x4c], R170 ;  /* 0x00004caa01007387 */ /* 0x000fe20000100800 */
[----:B------:R-:W-:Y:S02]  /*4700*/  SEL R26, R168, R26, !P4 ;  /* 0x0000001aa81a7207 */ /* 0x000fe40006000000 */
[----:B------:R-:W-:Y:S01]  /*4710*/  IADD3 R252, P3, PT, R82, R127, RZ ;  /* 0x0000007f52fc7210 */ /* 0x000fe20007f7e0ff */
[----:B------:R-:W-:Y:S01]  /*4720*/  STL [R1+0x90], R100 ;  /* 0x0000906401007387 */ /* 0x000fe20000100800 */
[-C--:B------:R-:W-:Y:S01]  /*4730*/  LEA.HI.X.SX32 R92, R81, R126.reuse, 0x1, P0 ;  /* 0x0000007e515c7211 */ /* 0x080fe200000f0eff */
[----:B------:R-:W-:Y:S01]  /*4740*/  IMAD R86, R26, UR7, RZ ;  /* 0x000000071a567c24 */ /* 0x000fe2000f8e02ff */
[----:B------:R-:W-:Y:S01]  /*4750*/  SEL R25, R168, R25, !P4 ;  /* 0x00000019a8197207 */ /* 0x000fe20006000000 */
[----:B------:R-:W-:Y:S01]  /*4760*/  IMAD R26, R21, UR7, RZ ;  /* 0x00000007151a7c24 */ /* 0x000fe2000f8e02ff */
[----:B------:R-:W-:Y:S01]  /*4770*/  IADD3 R244, P0, PT, R83, R127, RZ ;  /* 0x0000007f53f47210 */ /* 0x000fe20007f1e0ff */
[----:B------:R-:W-:Y:S01]  /*4780*/  STL [R1+0x6c], R73 ;  /* 0x00006c4901007387 */ /* 0x000fe20000100800 */
[----:B------:R-:W-:Y:S01]  /*4790*/  LEA.HI.X.SX32 R108, R82, R126, 0x1, P3 ;  /* 0x0000007e526c7211 */ /* 0x000fe200018f0eff */
[----:B------:R-:W-:Y:S01]  /*47a0*/  IMAD R25, R25, UR7, RZ ;  /* 0x0000000719197c24 */ /* 0x000fe2000f8e02ff */
[----:B------:R-:W-:Y:S01]  /*47b0*/  SEL R23, R168, R23, !P4 ;  /* 0x00000017a8177207 */ /* 0x000fe20006000000 */
[----:B------:R-:W-:Y:S01]  /*47c0*/  STL [R1+0xb8], R104 ;  /* 0x0000b86801007387 */ /* 0x000fe20000100800 */
[----:B------:R-:W-:-:S02]  /*47d0*/  IADD3 R236, P3, PT, R84, R127, RZ ;  /* 0x0000007f54ec7210 */ /* 0x000fc40007f7e0ff */
[----:B------:R-:W-:Y:S01]  /*47e0*/  LEA.HI.X.SX32 R245, R83, R126, 0x1, P0 ;  /* 0x0000007e53f57211 */ /* 0x000fe200000f0eff */
[----:B------:R-:W-:Y:S01]  /*47f0*/  IMAD R23, R23, UR7, RZ ;  /* 0x0000000717177c24 */ /* 0x000fe2000f8e02ff */
[CC--:B------:R-:W-:Y:S01]  /*4800*/  IADD3 R228, P0, PT, R85.reuse, R127.reuse, RZ ;  /* 0x0000007f55e47210 */ /* 0x0c0fe20007f1e0ff */
[----:B------:R-:W-:Y:S01]  /*4810*/  STL [R1+0x8c], R98 ;  /* 0x00008c6201007387 */ /* 0x000fe20000100800 */
[----:B------:R-:W-:Y:S02]  /*4820*/  SEL R18, R168, R18, !P4 ;  /* 0x00000012a8127207 */ /* 0x000fe40006000000 */
        /* <DEDUP_REMOVED lines=9> */
[-C--:B------:R-:W-:Y:S02]  /*48c0*/  IADD3 R17, P3, PT, R23, R127.reuse, RZ ;  /* 0x0000007f17117210 */ /* 0x080fe40007f7e0ff */
[-C--:B------:R-:W-:Y:S01]  /*48d0*/  LEA.HI.X.SX32 R18, R25, R126.reuse, 0x1, P0 ;  /* 0x0000007e19127211 */ /* 0x080fe200000f0eff */
[----:B------:R-:W-:Y:S01]  /*48e0*/  STL [R1+0xd4], R88 ;  /* 0x0000d45801007387 */ /* 0x000fe20000100800 */
[-C--:B------:R-:W-:Y:S02]  /*48f0*/  IADD3 R19, P0, PT, R22, R127.reuse, RZ ;  /* 0x0000007f16137210 */ /* 0x080fe40007f1e0ff */
        /* <DEDUP_REMOVED lines=14> */
[----:B------:R-:W-:Y:S02]  /*49e0*/  LEA.HI.X.SX32 R29, R57, R126, 0x1, P0 ;  /* 0x0000007e391d7211 */ /* 0x000fe400000f0eff */
[----:B0-----:R-:W-:Y:S01]  /*49f0*/  LEA.HI R57, R167, R133, RZ, 0x1a ;  /* 0x00000085a7397211 */ /* 0x001fe200078fd0ff */
[----:B------:R-:W-:Y:S01]  /*4a00*/  STL [R1+0x134], R108 ;  /* 0x0001346c01007387 */ /* 0x000fe20000100800 */
[C---:B------:R-:W-:Y:S02]  /*4a10*/  ISETP.GT.U32.AND P5, PT, R139.reuse, R30, PT ;  /* 0x0000001e8b00720c */ /* 0x040fe40003fa4070 */
[----:B------:R-:W-:Y:S01]  /*4a20*/  ISETP.GT.U32.AND P2, PT, R139, R74, PT ;  /* 0x0000004a8b00720c */ /* 0x000fe20003f44070 */
[----:B------:R-:W-:Y:S01]  /*4a30*/  STL [R1+0x180], R236 ;  /* 0x000180ec01007387 */ /* 0x000fe20000100800 */
[----:B------:R-:W-:Y:S01]  /*4a40*/  VIADD R75, R57, 0xfe ;  /* 0x000000fe394b7836 */ /* 0x000fe20000000000 */
[----:B------:R-:W-:-:S02]  /*4a50*/  IADD3 R130, P3, PT, R129, R127, RZ ;  /* 0x0000007f81827210 */ /* 0x000fc40007f7e0ff */
[----:B------:R-:W-:Y:S01]  /*4a60*/  STL [R1+0x164], R245 ;  /* 0x000164f501007387 */ /* 0x000fe20000100800 */
[-C--:B------:R-:W-:Y:S02]  /*4a70*/  IADD3 R187, P6, PT, R186, R127.reuse, RZ ;  /* 0x0000007fbabb7210 */ /* 0x080fe40007fde0ff */
[-C--:B------:R-:W-:Y:S01]  /*4a80*/  IADD3 R179, P0, PT, R137, R127.reuse, RZ ;  /* 0x0000007f89b37210 */ /* 0x080fe20007f1e0ff */
[----:B------:R-:W-:Y:S01]  /*4a90*/  STL [R1+0x198], R228 ;  /* 0x000198e401007387 */ /* 0x000fe20000100800 */
[-C--:B------:R-:W-:Y:S01]  /*4aa0*/  LEA.HI.X.SX32 R129, R129, R126.reuse, 0x1, P3 ;  /* 0x0000007e81817211 */ /* 0x080fe200018f0eff */
[--C-:B------:R-:W-:Y:S01]  /*4ab0*/  @!P5 IMAD.IADD R30, R30, 0x1, -R139.reuse ;  /* 0x000000011e1ed824 */ /* 0x100fe200078e0a8b */
[-C--:B------:R-:W-:Y:S01]  /*4ac0*/  IADD3 R195, P3, PT, R194, R127.reuse, RZ ;  /* 0x0000007fc2c37210 */ /* 0x080fe20007f7e0ff */
[----:B------:R-:W-:Y:S01]  /*4ad0*/  STL [R1+0x17c], R237 ;  /* 0x00017ced01007387 */ /* 0x000fe20000100800 */
[----:B------:R-:W-:Y:S01]  /*4ae0*/  LOP3.LUT R202, R167, 0x7f, RZ, 0xc0, !PT ;  /* 0x0000007fa7ca7812 */ /* 0x000fe200078ec0ff */
[----:B------:R-:W-:Y:S01]  /*4af0*/  @!P2 IMAD.IADD R74, R74, 0x1, -R139 ;  /* 0x000000014a4aa824 */ /* 0x000fe200078e0a8b */
[----:B------:R-:W-:Y:S01]  /*4b00*/  LEA.HI.X.SX32 R186, R186, R126, 0x1, P6 ;  /* 0x0000007ebaba7211 */ /* 0x000fe200030f0eff */
[----:B------:R-:W-:Y:S01]  /*4b10*/  STL [R1+0x1b0], R132 ;  /* 0x0001b08401007387 */ /* 0x000fe20000100800 */
[----:B------:R-:W-:-:S02]  /*4b20*/  IADD3 R203, P6, PT, R31, R127, RZ ;  /* 0x0000007f1fcb7210 */ /* 0x000fc40007fde0ff */
[----:B------:R-:W-:Y:S01]  /*4b30*/  LEA.HI.X.SX32 R137, R137, R126, 0x1, P0 ;  /* 0x0000007e89897211 */ /* 0x000fe200000f0eff */
[----:B------:R-:W-:Y:S01]  /*4b40*/  STL [R1+0x194], R229 ;  /* 0x000194e501007387 */ /* 0x000fe20000100800 */
[----:B------:R-:W-:Y:S02]  /*4b50*/  ISETP.GE.AND P5, PT, R211, RZ, PT ;  /* 0x000000ffd300720c */ /* 0x000fe40003fa6270 */
[----:B------:R-:W-:Y:S01]  /*4b60*/  ISETP.GT.U32.AND P0, PT, R139, R76, PT ;  /* 0x0000004c8b00720c */ /* 0x000fe20003f04070 */
[----:B------:R-:W-:Y:S01]  /*4b70*/  STL [R1+0x1ac], R221 ;  /* 0x0001acdd01007387 */ /* 0x000fe20000100800 */
[-C--:B------:R-:W-:Y:S02]  /*4b80*/  LEA.HI.X.SX32 R194, R194, R126.reuse, 0x1, P3 ;  /* 0x0000007ec2c27211 */ /* 0x080fe400018f0eff */
[----:B------:R-:W-:Y:S01]  /*4b90*/  ISETP.NE.U32.AND P3, PT, R202, RZ, PT ;  /* 0x000000ffca00720c */ /* 0x000fe20003f65070 */
[----:B------:R0:W-:Y:S01]  /*4ba0*/  STL [R1+0x2d0], R57 ;  /* 0x0002d03901007387 */ /* 0x0001e20000100800 */
[----:B------:R-:W-:-:S02]  /*4bb0*/  LEA.HI.X.SX32 R202, R31, R126, 0x1, P6 ;  /* 0x0000007e1fca7211 */ /* 0x000fc400030f0eff */
[----:B------:R-:W-:Y:S01]  /*4bc0*/  ISETP.GE.AND P6, PT, R218, RZ, PT ;  /* 0x000000ffda00720c */ /* 0x000fe20003fc6270 */
[----:B------:R-:W-:Y:S01]  /*4bd0*/  STL [R1+0x268], R75 ;  /* 0x0002684b01007387 */ /* 0x000fe20000100800 */
[----:B------:R-:W-:Y:S01]  /*4be0*/  ISETP.GE.AND P2, PT, R210, RZ, PT ;  /* 0x000000ffd200720c */ /* 0x000fe20003f46270 */
[----:B------:R-:W-:Y:S01]  /*4bf0*/  @!P5 IMAD.MOV R74, RZ, RZ, -R74 ;  /* 0x000000ffff4ad224 */ /* 0x000fe200078e0a4a */
[C---:B------:R-:W-:Y:S01]  /*4c00*/  ISETP.GT.U32.AND P5, PT, R139.reuse, R71, PT ;  /* 0x000000478b00720c */ /* 0x040fe20003fa4070 */
[----:B------:R-:W-:Y:S01]  /*4c10*/  STL [R1+0x3d8], R2 ;  /* 0x0003d80201007387 */ /* 0x000fe20000100800 */
[--C-:B------:R-:W-:Y:S01]  /*4c20*/  @!P0 IMAD.IADD R76, R76, 0x1, -R139.reuse ;  /* 0x000000014c4c8824 */ /* 0x100fe200078e0a8b */
[----:B------:R-:W-:Y:S02]  /*4c30*/  PLOP3.LUT P0, PT, PT, PT, UP1, 0x80, 0x8 ;  /* 0x000000000008781c */ /* 0x000fe40003f0f018 */
[----:B------:R-:W-:Y:S01]  /*4c40*/  STL [R1+0x3d4], R4 ;  /* 0x0003d40401007387 */ /* 0x000fe20000100800 */
[----:B------:R-:W-:Y:S01]  /*4c50*/  SEL R218, R168, R74, !P4 ;  /* 0x0000004aa8da7207 */ /* 0x000fe20006000000 */
[----:B-1----:R-:W-:Y:S01]  /*4c60*/  VOTEU.ALL UP2, P3 ;  /* 0x0000000000ff7886 */ /* 0x002fe20001840000 */
[----:B------:R-:W-:Y:S01]  /*4c70*/  VOTEU.ALL UP3, P3 ;  /* 0x0000000000ff7886 */ /* 0x000fe20001860000 */
[----:B------:R-:W-:Y:S01]  /*4c80*/  STL [R1+0x3e0], R3 ;  /* 0x0003e00301007387 */ /* 0x000fe20000100800 */
[----:B------:R-:W-:Y:S01]  /*4c90*/  @!P6 IMAD.MOV R30, RZ, RZ, -R30 ;  /* 0x000000ffff1ee224 */ /* 0x000fe200078e0a1e */
[C---:B------:R-:W-:Y:S01]  /*4ca0*/  ISETP.GT.U32.AND P6, PT, R139.reuse, R72, PT ;  /* 0x000000488b00720c */ /* 0x040fe20003fc4070 */
[----:B------:R-:W-:Y:S01]  /*4cb0*/  @!P2 IMAD.MOV R76, RZ, RZ, -R76 ;  /* 0x000000ffff4ca224 */ /* 0x000fe200078e0a4c */
[----:B------:R-:W-:Y:S01]  /*4cc0*/  STL [R1+0x3dc], R6 ;  /* 0x0003dc0601007387 */ /* 0x000fe20000100800 */
[----:B------:R-:W-:Y:S01]  /*4cd0*/  ISETP.GT.U32.AND P2, PT, R139, R70, PT ;  /* 0x000000468b00720c */ /* 0x000fe20003f44070 */
[----:B------:R-:W-:Y:S01]  /*4ce0*/  IMAD R218, R218, UR7, RZ ;  /* 0x00000007dada7c24 */ /* 0x000fe2000f8e02ff */
[----:B------:R-:W-:Y:S01]  /*4cf0*/  SEL R210, R168, R30, !P4 ;  /* 0x0000001ea8d27207 */ /* 0x000fe20006000000 */
[----:B------:R-:W-:Y:S01]  /*4d00*/  STL [R1+0x3e8], R5 ;  /* 0x0003e80501007387 */ /* 0x000fe20000100800 */
[----:B------:R-:W-:Y:S01]  /*4d10*/  @!P5 IMAD.IADD R71, R71, 0x1, -R139 ;  /* 0x000000014747d824 */ /* 0x000fe200078e0a8b */
[----:B------:R-:W-:-:S04]  /*4d20*/  @!UP2 UIADD3 UR8, UPT, UPT, -UR5, 0x100000, URZ ;  /* 0x001000000508a890 */ /* 0x000fc8000fffe1ff */
[----:B------:R-:W-:Y:S02]  /*4d30*/  @!UP2 USHF.L.U32 UR9, UR8, 0xb, URZ ;  /* 0x0000000b0809a899 */ /* 0x000fe400080006ff */
[----:B------:R-:W-:Y:S01]  /*4d40*/  @!UP2 USHF.L.U32 UR8, UR8, 0x1, URZ ;  /* 0x000000010808a899 */ /* 0x000fe200080006ff */
[----:B------:R-:W-:Y:S01]  /*4d50*/  STL [R1+0x3e4], R8 ;  /* 0x0003e40801007387 */ /* 0x000fe20000100800 */
[----:B------:R-:W-:Y:S01]  /*4d60*/  IMAD R210, R210, UR7, RZ ;  /* 0x00000007d2d27c24 */ /* 0x000fe2000f8e02ff */
[----:B------:R-:W-:Y:S01]  /*4d70*/  IADD3 R219, P5, PT, R218, R127, RZ ;  /* 0x0000007fdadb7210 */ /* 0x000fe20007fbe0ff */
[--C-:B------:R-:W-:Y:S01]  /*4d80*/  @!P6 IMAD.IADD R72, R72, 0x1, -R139.reuse ;  /* 0x000000014848e824 */ /* 0x100fe200078e0a8b */
[----:B------:R-:W-:Y:S01]  /*4d90*/  STL [R1+0x3f0], R7 ;  /* 0x0003f00701007387 */ /* 0x000fe20000100800 */
[----:B0-----:R-:W-:Y:S01]  /*4da0*/  IABS R57, R75 ;  /* 0x0000004b00397213 */ /* 0x001fe20000000000 */
[----:B------:R-:W-:Y:S01]  /*4db0*/  @!P2 IMAD.IADD R70, R70, 0x1, -R139 ;  /* 0x000000014646a824 */ /* 0x000fe200078e0a8b */
[----:B------:R-:W-:Y:S01]  /*4dc0*/  IADD3 R211, P6, PT, R210, R127, RZ ;  /* 0x0000007fd2d37210 */ /* 0x000fe20007fde0ff */
[----:B------:R-:W-:Y:S01]  /*4dd0*/  STL [R1+0x3ec], R10 ;  /* 0x0003ec0a01007387 */ /* 0x000fe20000100800 */
[-C--:B------:R-:W-:Y:S01]  /*4de0*/  LEA.HI.X.SX32 R218, R218, R126.reuse, 0x1, P5 ;  /* 0x0000007edada7211 */ /* 0x080fe200028f0eff */
[----:B------:R-:W-:Y:S01]  /*4df0*/  IMAD.HI.U32 R30, R138, R57, RZ ;  /* 0x000000398a1e7227 */ /* 0x000fe200078e00ff */
[C---:B------:R-:W-:Y:S01]  /*4e00*/  ISETP.GT.U32.AND P5, PT, R139.reuse, R71, PT ;  /* 0x000000478b00720c */ /* 0x040fe20003fa4070 */
[----:B------:R-:W-:Y:S01]  /*4e10*/  STL [R1+0x3f8], R9 ;  /* 0x0003f80901007387 */ /* 0x000fe20000100800 */
[----:B------:R-:W-:Y:S01]  /*4e20*/  LEA.HI.X.SX32 R210, R210, R126, 0x1, P6 ;  /* 0x0000007ed2d27211 */ /* 0x000fe200030f0eff */
[----:B------:R-:W-:Y:S01]  /*4e30*/  IMAD.MOV R30, RZ, RZ, -R30 ;  /* 0x000000ffff1e7224 */ /* 0x000fe200078e0a1e */
[----:B------:R-:W-:Y:S01]  /*4e40*/  ISETP.GT.U32.AND P6, PT, R139, R70, PT ;  /* 0x000000468b00720c */ /* 0x000fe20003fc4070 */
[----:B------:R-:W-:Y:S01]  /*4e50*/  STL [R1+0x3f4], R12 ;  /* 0x0003f40c01007387 */ /* 0x000fe20000100800 */
[----:B------:R-:W-:Y:S01]  /*4e60*/  ISETP.LT.AND P0, PT, R235, UR31, P0 ;  /* 0x0000001feb007c0c */ /* 0x000fe20008701270 */
[C---:B------:R-:W-:Y:S01]  /*4e70*/  IMAD R57, R139.reuse, R30, R57 ;  /* 0x0000001e8b397224 */ /* 0x040fe200078e0239 */
[----:B------:R-:W-:Y:S01]  /*4e80*/  ISETP.GT.U32.AND P2, PT, R139, R72, PT ;  /* 0x000000488b00720c */ /* 0x000fe20003f44070 */
[----:B------:R-:W-:Y:S01]  /*4e90*/  STL [R1+0x400], R11 ;  /* 0x0004000b01007387 */ /* 0x000fe20000100800 */
[----:B------:R-:W-:-:S03]  /*4ea0*/  PRMT R157, RZ, 0x7610, R157 ;  /* 0x00007610ff9d7816 */ /* 0x000fc6000000009d */
[----:B------:R-:W-:Y:S01]  /*4eb0*/  STL [R1+0x3fc], R14 ;  /* 0x0003fc0e01007387 */ /* 0x000fe20000100800 */
[--C-:B------:R-:W-:Y:S01]  /*4ec0*/  @!P5 IMAD.IADD R71, R71, 0x1, -R139.reuse ;  /* 0x000000014747d824 */ /* 0x100fe200078e0a8b */
[----:B------:R-:W-:Y:S02]  /*4ed0*/  ISETP.GE.AND P5, PT, R227, RZ, PT ;  /* 0x000000ffe300720c */ /* 0x000fe40003fa6270 */
[----:B------:R-:W3:Y:S01]  /*4ee0*/  LDL R78, [R1+0x328] ;  /* 0x00032800014e7983 */ /* 0x000ee20000100800 */
[--C-:B------:R-:W-:Y:S01]  /*4ef0*/  @!P6 IMAD.IADD R70, R70, 0x1, -R139.reuse ;  /* 0x000000014646e824 */ /* 0x100fe200078e0a8b */
[----:B------:R-:W-:Y:S01]  /*4f00*/  ISETP.GE.AND P6, PT, R226, RZ, PT ;  /* 0x000000ffe200720c */ /* 0x000fe20003fc6270 */
[----:B------:R-:W-:Y:S01]  /*4f10*/  @P0 IMAD.MOV.U32 R30, RZ, RZ, R2 ;  /* 0x000000ffff1e0224 */ /* 0x000fe200078e0002 */
[----:B------:R-:W4:Y:S01]  /*4f20*/  LDL R79, [R1+0x334] ;  /* 0x00033400014f7983 */ /* 0x000f220000100800 */
[----:B------:R-:W-:Y:S02]  /*4f30*/  @P0 IMAD.MOV.U32 R31, RZ, RZ, R4 ;  /* 0x000000ffff1f0224 */ /* 0x000fe400078e0004 */
[----:B------:R-:W-:Y:S01]  /*4f40*/  @!P2 IMAD.IADD R72, R72, 0x1, -R139 ;  /* 0x000000014848a824 */ /* 0x000fe200078e0a8b */
[----:B------:R-:W2:Y:S01]  /*4f50*/  LDL R77, [R1+0x320] ;  /* 0x00032000014d7983 */ /* 0x000ea20000100800 */
[----:B------:R-:W-:Y:S01]  /*4f60*/  ISETP.GE.AND P2, PT, R234, RZ, PT ;  /* 0x000000ffea00720c */ /* 0x000fe20003f46270 */
[----:B------:R-:W-:Y:S01]  /*4f70*/  BAR.SYNC.DEFER_BLOCKING 0x0 ;  /* 0x0000000000007b1d */ /* 0x000fe20000010000 */
[----:B------:R-:W-:Y:S01]  /*4f80*/  @!P5 IMAD.MOV R71, RZ, RZ, -R71 ;  /* 0x000000ffff47d224 */ /* 0x000fe200078e0a47 */
[----:B------:R-:W-:-:S04]  /*4f90*/  ISETP.GT.U32.AND P5, PT, R139, R68, PT ;  /* 0x000000448b00720c */ /* 0x000fc80003fa4070 */
[----:B------:R-:W0:Y:S02]  /*4fa0*/  FENCE.VIEW.ASYNC.S ;  /* 0x00000000000073c6 */ /* 0x000e240000000000 */
[----:B0-----:R0:W1:Y:S02]  /*4fb0*/  @!UP3 SYNCS.EXCH.64 URZ, [UR15], UR8 ;  /* 0x000000080fffb5b2 */ /* 0x0010640008000100 */
[----:B-1----:R-:W-:Y:S01]  /*4fc0*/  BAR.SYNC.DEFER_BLOCKING 0x0 ;  /* 0x0000000000007b1d */ /* 0x002fe20000010000 */
[----:B------:R-:W-:Y:S01]  /*4fd0*/  @!P6 IMAD.MOV R70, RZ, RZ, -R70 ;  /* 0x000000ffff46e224 */ /* 0x000fe200078e0a46 */
[----:B------:R-:W-:Y:S02]  /*4fe0*/  ISETP.GT.U32.AND P6, PT, R139, R66, PT ;  /* 0x000000428b00720c */ /* 0x000fe40003fc4070 */
[----:B------:R-:W-:Y:S02]  /*4ff0*/  PRMT R158, RZ, 0x7610, R158 ;  /* 0x00007610ff9e7816 */ /* 0x000fe4000000009e */
[----:B------:R-:W-:Y:S01]  /*5000*/  PRMT R159, RZ, 0x7610, R159 ;  /* 0x00007610ff9f7816 */ /* 0x000fe2000000009f */
[----:B------:R-:W-:-:S02]  /*5010*/  @!P5 IMAD.IADD R68, R68, 0x1, -R139 ;  /* 0x000000014444d824 */ /* 0x000fc400078e0a8b */
[----:B------:R-:W-:Y:S01]  /*5020*/  @!P2 IMAD.MOV R72, RZ, RZ, -R72 ;  /* 0x000000ffff48a224 */ /* 0x000fe200078e0a48 */
[----:B------:R-:W-:Y:S02]  /*5030*/  ISETP.GT.U32.AND P2, PT, R139, R69, PT ;  /* 0x000000458b00720c */ /* 0x000fe40003f44070 */
[----:B------:R-:W-:Y:S01]  /*5040*/  PRMT R163, RZ, 0x7610, R163 ;  /* 0x00007610ffa37816 */ /* 0x000fe200000000a3 */
[----:B------:R1:W2:Y:S01]  /*5050*/  @P0 LDG.E.U8 R157, desc[UR26][R30.64] ;  /* 0x0000001a1e9d0981 */ /* 0x0002a2000c1e1100 */
[----:B------:R-:W-:Y:S01]  /*5060*/  SEL R226, R168, R76, !P4 ;  /* 0x0000004ca8e27207 */ /* 0x000fe20006000000 */
[----:B-1----:R-:W-:Y:S02]  /*5070*/  @P0 IMAD.MOV.U32 R30, RZ, RZ, R3 ;  /* 0x000000ffff1e0224 */ /* 0x002fe400078e0003 */
[----:B------:R-:W-:-:S05]  /*5080*/  @P0 IMAD.MOV.U32 R31, RZ, RZ, R6 ;  /* 0x000000ffff1f0224 */ /* 0x000fca00078e0006 */
[----:B------:R1:W2:Y:S01]  /*5090*/  @P0 LDG.E.U8 R158, desc[UR26][R30.64] ;  /* 0x0000001a1e9e0981 */ /* 0x0002a2000c1e1100 */
[----:B------:R-:W-:Y:S01]  /*50a0*/  @!P6 IMAD.IADD R66, R66, 0x1, -R139 ;  /* 0x000000014242e824 */ /* 0x000fe200078e0a8b */
[----:B------:R-:W-:Y:S02]  /*50b0*/  ISETP.GT.U32.AND P6, PT, R139, R68, PT ;  /* 0x000000448b00720c */ /* 0x000fe40003fc4070 */
[----:B------:R-:W-:Y:S02]  /*50c0*/  PRMT R162, RZ, 0x7610, R162 ;  /* 0x00007610ffa27816 */ /* 0x000fe400000000a2 */
[----:B------:R-:W-:Y:S02]  /*50d0*/  PRMT R175, RZ, 0x7610, R175 ;  /* 0x00007610ffaf7816 */ /* 0x000fe400000000af */
[----:B------:R-:W-:Y:S01]  /*50e0*/  PRMT R165, RZ, 0x7610, R165 ;  /* 0x00007610ffa57816 */ /* 0x000fe200000000a5 */
[----:B-1----:R-:W-:Y:S01]  /*50f0*/  @P0 IMAD.MOV.U32 R30, RZ, RZ, R5 ;  /* 0x000000ffff1e0224 */ /* 0x002fe200078e0005 */
[----:B------:R-:W-:Y:S01]  /*5100*/  PRMT R166, RZ, 0x7610, R166 ;  /* 0x00007610ffa67816 */ /* 0x000fe200000000a6 */
[----:B------:R-:W-:Y:S01]  /*5110*/  @P0 IMAD.MOV.U32 R31, RZ, RZ, R8 ;  /* 0x000000ffff1f0224 */ /* 0x000fe200078e0008 */
[----:B------:R-:W-:-:S04]  /*5120*/  SEL R234, R168, R72, !P4 ;  /* 0x00000048a8ea7207 */ /* 0x000fc80006000000 */
[----:B------:R1:W2:Y:S01]  /*5130*/  @P0 LDG.E.U8 R159, desc[UR26][R30.64] ;  /* 0x0000001a1e9f0981 */ /* 0x0002a2000c1e1100 */
[----:B------:R-:W-:Y:S02]  /*5140*/  IMAD R226, R226, UR7, RZ ;  /* 0x00000007e2e27c24 */ /* 0x000fe4000f8e02ff */
[--C-:B------:R-:W-:Y:S02]  /*5150*/  @!P2 IMAD.IADD R69, R69, 0x1, -R139.reuse ;  /* 0x000000014545a824 */ /* 0x100fe400078e0a8b */
[----:B------:R-:W-:Y:S01]  /*5160*/  @!P6 IMAD.IADD R68, R68, 0x1, -R139 ;  /* 0x000000014444e824 */ /* 0x000fe200078e0a8b */
[----:B------:R-:W-:Y:S01]  /*5170*/  IADD3 R227, P2, PT, R226, R127, RZ ;  /* 0x0000007fe2e37210 */ /* 0x000fe20007f5e0ff */
[----:B------:R-:W-:Y:S02]  /*5180*/  IMAD R234, R234, UR7, RZ ;  /* 0x00000007eaea7c24 */ /* 0x000fe4000f8e02ff */
[----:B-1----:R-:W-:Y:S02]  /*5190*/  @P0 IMAD.MOV.U32 R30, RZ, RZ, R7 ;  /* 0x000000ffff1e0224 */ /* 0x002fe400078e0007 */
[----:B------:R-:W-:Y:S01]  /*51a0*/  @P0 IMAD.MOV.U32 R31, RZ, RZ, R10 ;  /* 0x000000ffff1f0224 */ /* 0x000fe200078e000a */
[----:B------:R-:W-:-:S02]  /*51b0*/  ISETP.GE.AND P6, PT, R243, RZ, PT ;  /* 0x000000fff300720c */ /* 0x000fc40003fc6270 */
[----:B------:R-:W-:Y:S02]  /*51c0*/  LEA.HI.X.SX32 R226, R226, R126, 0x1, P2 ;  /* 0x0000007ee2e27211 */ /* 0x000fe400010f0eff */
[----:B------:R1:W2:Y:S01]  /*51d0*/  @P0 LDG.E.U8 R163, desc[UR26][R30.64] ;  /* 0x0000001a1ea30981 */ /* 0x0002a2000c1e1100 */
[----:B------:R-:W-:Y:S02]  /*51e0*/  ISETP.GT.U32.AND P2, PT, R139, R69, PT ;  /* 0x000000458b00720c */ /* 0x000fe40003f44070 */
[----:B------:R-:W-:Y:S02]  /*51f0*/  PRMT R164, RZ, 0x7610, R164 ;  /* 0x00007610ffa47816 */ /* 0x000fe400000000a4 */
[----:B------:R-:W-:-:S04]  /*5200*/  IADD3 R235, P5, PT, R234, R127, RZ ;  /* 0x0000007feaeb7210 */ /* 0x000fc80007fbe0ff */
[----:B------:R-:W-:Y:S02]  /*5210*/  @!P6 IMAD.MOV R68, RZ, RZ, -R68 ;  /* 0x000000ffff44e224 */ /* 0x000fe400078e0a44 */
[----:B-1----:R-:W-:Y:S02]  /*5220*/  @P0 IMAD.MOV.U32 R30, RZ, RZ, R9 ;  /* 0x000000ffff1e0224 */ /* 0x002fe400078e0009 */
[----:B------:R-:W-:Y:S01]  /*5230*/  @P0 IMAD.MOV.U32 R31, RZ, RZ, R12 ;  /* 0x000000ffff1f0224 */ /* 0x000fe200078e000c */
[----:B------:R-:W-:Y:S01]  /*5240*/  PRMT R176, RZ, 0x7610, R176 ;  /* 0x00007610ffb07816 */ /* 0x000fe200000000b0 */
[----:B------:R-:W-:Y:S01]  /*5250*/  @!P2 IMAD.IADD R69, R69, 0x1, -R139 ;  /* 0x000000014545a824 */ /* 0x000fe200078e0a8b */
[----:B------:R-:W-:Y:S02]  /*5260*/  LEA.HI.X.SX32 R234, R234, R126, 0x1, P5 ;  /* 0x0000007eeaea7211 */ /* 0x000fe400028f0eff */
[----:B------:R1:W2:Y:S01]  /*5270*/  @P0 LDG.E.U8 R162, desc[UR26][R30.64] ;  /* 0x0000001a1ea20981 */ /* 0x0002a2000c1e1100 */
[----:B------:R-:W-:-:S02]  /*5280*/  ISETP.GT.U32.AND P6, PT, R139, R65, PT ;  /* 0x000000418b00720c */ /* 0x000fc40003fc4070 */
[----:B------:R-:W-:Y:S02]  /*5290*/  ISETP.GE.AND P2, PT, R250, RZ, PT ;  /* 0x000000fffa00720c */ /* 0x000fe40003f46270 */
[----:B------:R-:W-:Y:S01]  /*52a0*/  ISETP.GT.U32.AND P5, PT, R139, R66, PT ;  /* 0x000000428b00720c */ /* 0x000fe20003fa4070 */
[----:B-1----:R-:W-:Y:S02]  /*52b0*/  @P0 IMAD.MOV.U32 R30, RZ, RZ, R11 ;  /* 0x000000ffff1e0224 */ /* 0x002fe400078e000b */
[----:B------:R-:W-:-:S05]  /*52c0*/  @P0 IMAD.MOV.U32 R31, RZ, RZ, R14 ;  /* 0x000000ffff1f0224 */ /* 0x000fca00078e000e */
[----:B------:R1:W2:Y:S02]  /*52d0*/  @P0 LDG.E.U8 R175, desc[UR26][R30.64] ;  /* 0x0000001a1eaf0981 */ /* 0x0002a4000c1e1100 */
[----:B-1----:R-:W-:Y:S02]  /*52e0*/  @P0 IMAD.MOV.U32 R30, RZ, RZ, R13 ;  /* 0x000000ffff1e0224 */ /* 0x002fe400078e000d */
[----:B------:R-:W-:-:S05]  /*52f0*/  @P0 IMAD.MOV.U32 R31, RZ, RZ, R15 ;  /* 0x000000ffff1f0224 */ /* 0x000fca00078e000f */
[----:B------:R1:W2:Y:S01]  /*5300*/  @P0 LDG.E.U8 R165, desc[UR26][R30.64] ;  /* 0x0000001a1ea50981 */ /* 0x0002a2000c1e1100 */
[----:B------:R-:W-:Y:S01]  /*5310*/  SEL R250, R168, R70, !P4 ;  /* 0x00000046a8fa7207 */ /* 0x000fe20006000000 */
[----:B-1----:R-:W-:Y:S02]  /*5320*/  @P0 IMAD.MOV.U32 R30, RZ, RZ, R128 ;  /* 0x000000ffff1e0224 */ /* 0x002fe400078e0080 */
[----:B------:R-:W-:-:S05]  /*5330*/  @P0 IMAD.MOV.U32 R31, RZ, RZ, R125 ;  /* 0x000000ffff1f0224 */ /* 0x000fca00078e007d */
[----:B------:R1:W2:Y:S01]  /*5340*/  @P0 LDG.E.U8 R166, desc[UR26][R30.64] ;  /* 0x0000001a1ea60981 */ /* 0x0002a2000c1e1100 */
[----:B------:R-:W-:Y:S02]  /*5350*/  IMAD R250, R250, UR7, RZ ;  /* 0x00000007fafa7c24 */ /* 0x000fe4000f8e02ff */
[----:B-1----:R-:W-:Y:S02]  /*5360*/  @P0 IMAD.MOV.U32 R30, RZ, RZ, R136 ;  /* 0x000000ffff1e0224 */ /* 0x002fe400078e0088 */
[----:B------:R-:W-:-:S05]  /*5370*/  @P0 IMAD.MOV.U32 R31, RZ, RZ, R135 ;  /* 0x000000ffff1f0224 */ /* 0x000fca00078e0087 */
[----:B------:R1:W2:Y:S01]  /*5380*/  @P0 LDG.E.U8 R164, desc[UR26][R30.64] ;  /* 0x0000001a1ea40981 */ /* 0x0002a2000c1e1100 */
[----:B------:R-:W-:Y:S01]  /*5390*/  PRMT R177, RZ, 0x7610, R177 ;  /* 0x00007610ffb17816 */ /* 0x000fe200000000b1 */
[----:B------:R-:W-:Y:S01]  /*53a0*/  @!P6 IMAD.IADD R65, R65, 0x1, -R139 ;  /* 0x000000014141e824 */ /* 0x000fe200078e0a8b */
[----:B------:R-:W-:Y:S01]  /*53b0*/  IADD3 R251, P6, PT, R250, R127, RZ ;  /* 0x0000007ffafb7210 */ /* 0x000fe20007fde0ff */
[----:B-1----:R-:W-:Y:S02]  /*53c0*/  @P0 IMAD.MOV.U32 R30, RZ, RZ, R185 ;  /* 0x000000ffff1e0224 */ /* 0x002fe400078e00b9 */
[----:B------:R-:W-:-:S05]  /*53d0*/  @P0 IMAD.MOV.U32 R31, RZ, RZ, R184 ;  /* 0x000000ffff1f0224 */ /* 0x000fca00078e00b8 */
[----:B------:R1:W2:Y:S01]  /*53e0*/  @P0 LDG.E.U8 R176, desc[UR26][R30.64] ;  /* 0x0000001a1eb00981 */ /* 0x0002a2000c1e1100 */
[----:B------:R-:W-:Y:S02]  /*53f0*/  LEA.HI.X.SX32 R250, R250, R126, 0x1, P6 ;  /* 0x0000007efafa7211 */ /* 0x000fe400030f0eff */
[----:B------:R-:W-:Y:S02]  /*5400*/  PRMT R182, RZ, 0x7610, R182 ;  /* 0x00007610ffb67816 */ /* 0x000fe400000000b6 */
[----:B------:R-:W-:Y:S01]  /*5410*/  ISETP.GT.U32.AND P6, PT, R139, R65, PT ;  /* 0x000000418b00720c */ /* 0x000fe20003fc4070 */
[----:B-1----:R-:W-:Y:S02]  /*5420*/  @P0 IMAD.MOV.U32 R30, RZ, RZ, R193 ;  /* 0x000000ffff1e0224 */ /* 0x002fe400078e00c1 */
[----:B------:R-:W-:Y:S02]  /*5430*/  @P0 IMAD.MOV.U32 R31, RZ, RZ, R192 ;  /* 0x000000ffff1f0224 */ /* 0x000fe400078e00c0 */
[----:B------:R-:W-:-:S03]  /*5440*/  @!P2 IMAD.MOV R69, RZ, RZ, -R69 ;  /* 0x000000ffff45a224 */ /* 0x000fc600078e0a45 */
[----:B------:R1:W2:Y:S01]  /*5450*/  @P0 LDG.E.U8 R177, desc[UR26][R30.64] ;  /* 0x0000001a1eb10981 */ /* 0x0002a2000c1e1100 */
[----:B------:R-:W-:Y:S01]  /*5460*/  ISETP.GT.U32.AND P2, PT, R139, R67, PT ;  /* 0x000000438b00720c */ /* 0x000fe20003f44070 */
[----:B------:R-:W-:Y:S01]  /*5470*/  @!P5 IMAD.IADD R66, R66, 0x1, -R139 ;  /* 0x000000014242d824 */ /* 0x000fe200078e0a8b */
[----:B------:R-:W-:Y:S01]  /*5480*/  PRMT R178, RZ, 0x7610, R178 ;  /* 0x00007610ffb27816 */ /* 0x000fe200000000b2 */
[----:B-1----:R-:W-:Y:S02]  /*5490*/  @P0 IMAD.MOV.U32 R30, RZ, RZ, R201 ;  /* 0x000000ffff1e0224 */ /* 0x002fe400078e00c9 */
[----:B------:R-:W-:Y:S01]  /*54a0*/  @P0 IMAD.MOV.U32 R31, RZ, RZ, R200 ;  /* 0x000000ffff1f0224 */ /* 0x000fe200078e00c8 */
[----:B------:R-:W-:Y:S02]  /*54b0*/  ISETP.GE.AND P5, PT, R242, RZ, PT ;  /* 0x000000fff200720c */ /* 0x000fe40003fa6270 */
[----:B------:R-:W-:Y:S02]  /*54c0*/  SEL R242, R168, R71, !P4 ;  /* 0x00000047a8f27207 */ /* 0x000fe40006000000 */
[----:B------:R1:W2:Y:S01]  /*54d0*/  @P0 LDG.E.U8 R182, desc[UR26][R30.64] ;  /* 0x0000001a1eb60981 */ /* 0x0002a2000c1e1100 */
[----:B------:R-:W-:Y:S01]  /*54e0*/  PRMT R183, RZ, 0x7610, R183 ;  /* 0x00007610ffb77816 */ /* 0x000fe200000000b7 */
[----:B------:R-:W-:-:S02]  /*54f0*/  @!P6 IMAD.IADD R65, R65, 0x1, -R139 ;  /* 0x000000014141e824 */ /* 0x000fc400078e0a8b */
[----:B------:R-:W-:Y:S02]  /*5500*/  IMAD R242, R242, UR7, RZ ;  /* 0x00000007f2f27c24 */ /* 0x000fe4000f8e02ff */
[----:B-1----:R-:W-:Y:S02]  /*5510*/  @P0 IMAD.MOV.U32 R30, RZ, RZ, R209 ;  /* 0x000000ffff1e0224 */ /* 0x002fe400078e00d1 */
[----:B------:R-:W-:-:S05]  /*5520*/  @P0 IMAD.MOV.U32 R31, RZ, RZ, R208 ;  /* 0x000000ffff1f0224 */ /* 0x000fca00078e00d0 */
[----:B------:R1:W2:Y:S01]  /*5530*/  @P0 LDG.E.U8 R178, desc[UR26][R30.64] ;  /* 0x0000001a1eb20981 */ /* 0x0002a2000c1e1100 */
[----:B------:R-:W-:Y:S01]  /*5540*/  @!P2 IMAD.IADD R67, R67, 0x1, -R139 ;  /* 0x000000014343a824 */ /* 0x000fe200078e0a8b */
[C---:B------:R-:W-:Y:S02]  /*5550*/  IADD3 R243, P2, PT, R242.reuse, R127, RZ ;  /* 0x0000007ff2f37210 */ /* 0x040fe40007f5e0ff */
[----:B------:R-:W-:Y:S01]  /*5560*/  STL [R1+0x408], R13 ;  /* 0x0004080d01007387 */ /* 0x000fe20000100800 */
[----:B------:R-:W-:Y:S01]  /*5570*/  PRMT R206, RZ, 0x7610, R206 ;  /* 0x00007610ffce7816 */ /* 0x000fe200000000ce */
[----:B-1----:R-:W-:Y:S02]  /*5580*/  @P0 IMAD.MOV.U32 R30, RZ, RZ, R217 ;  /* 0x000000ffff1e0224 */ /* 0x002fe400078e00d9 */
[----:B------:R-:W-:Y:S01]  /*5590*/  @P0 IMAD.MOV.U32 R31, RZ, RZ, R216 ;  /* 0x000000ffff1f0224 */ /* 0x000fe200078e00d8 */
[----:B------:R-:W-:Y:S04]  /*55a0*/  STL [R1+0x404], R15 ;  /* 0x0004040f01007387 */ /* 0x000fe80000100800 */
[----:B------:R1:W2:Y:S01]  /*55b0*/  @P0 LDG.E.U8 R183, desc[UR26][R30.64] ;  /* 0x0000001a1eb70981 */ /* 0x0002a2000c1e1100 */
[----:B------:R-:W-:-:S03]  /*55c0*/  LEA.HI.X.SX32 R242, R242, R126, 0x1, P2 ;  /* 0x0000007ef2f27211 */ /* 0x000fc600010f0eff */
[----:B------:R-:W-:Y:S01]  /*55d0*/  STL [R1+0x410], R128 ;  /* 0x0004108001007387 */ /* 0x000fe20000100800 */
[----:B------:R-:W-:-:S03]  /*55e0*/  ISETP.GT.U32.AND P2, PT, R139, R67, PT ;  /* 0x000000438b00720c */ /* 0x000fc60003f44070 */
[----:B------:R-:W-:Y:S01]  /*55f0*/  STL [R1+0x40c], R125 ;  /* 0x00040c7d01007387 */ /* 0x000fe20000100800 */
[----:B-1----:R-:W-:Y:S02]  /*5600*/  @P0 IMAD.MOV.U32 R30, RZ, RZ, R225 ;  /* 0x000000ffff1e0224 */ /* 0x002fe400078e00e1 */
[----:B------:R-:W-:Y:S01]  /*5610*/  @P0 IMAD.MOV.U32 R31, RZ, RZ, R224 ;  /* 0x000000ffff1f0224 */ /* 0x000fe200078e00e0 */
[----:B---3--:R-:W-:Y:S01]  /*5620*/  ISETP.GE.AND P6, PT, R78, RZ, PT ;  /* 0x000000ff4e00720c */ /* 0x008fe20003fc6270 */
[----:B------:R-:W-:Y:S01]  /*5630*/  STL [R1+0x418], R136 ;  /* 0x0004188801007387 */ /* 0x000fe20000100800 */
[----:B------:R-:W-:-:S03]  /*5640*/  PRMT R191, RZ, 0x7610, R191 ;  /* 0x00007610ffbf7816 */ /* 0x000fc600000000bf */
[----:B------:R-:W-:Y:S04]  /*5650*/  STL [R1+0x414], R135 ;  /* 0x0004148701007387 */ /* 0x000fe80000100800 */
[----:B------:R-:W-:Y:S04]  /*5660*/  STL [R1+0x420], R185 ;  /* 0x000420b901007387 */ /* 0x000fe80000100800 */
[----:B------:R1:W3:Y:S01]  /*5670*/  @P0 LDG.E.U8 R206, desc[UR26][R30.64] ;  /* 0x0000001a1ece0981 */ /* 0x0002e2000c1e1100 */
[----:B------:R-:W-:-:S03]  /*5680*/  @!P6 IMAD.MOV R65, RZ, RZ, -R65 ;  /* 0x000000ffff41e224 */ /* 0x000fc600078e0a41 */
[----:B------:R-:W-:Y:S01]  /*5690*/  STL [R1+0x41c], R184 ;  /* 0x00041cb801007387 */ /* 0x000fe20000100800 */
[----:B------:R-:W-:-:S03]  /*56a0*/  ISETP.GT.U32.AND P6, PT, R139, R62, PT ;  /* 0x0000003e8b00720c */ /* 0x000fc60003fc4070 */
[----:B------:R-:W-:Y:S01]  /*56b0*/  STL [R1+0x428], R193 ;  /* 0x000428c101007387 */ /* 0x000fe20000100800 */
[----:B-1----:R-:W-:Y:S02]  /*56c0*/  @P0 IMAD.MOV.U32 R30, RZ, RZ, R233 ;  /* 0x000000ffff1e0224 */ /* 0x002fe400078e00e9 */
[----:B------:R-:W-:Y:S01]  /*56d0*/  @P0 IMAD.MOV.U32 R31, RZ, RZ, R232 ;  /* 0x000000ffff1f0224 */ /* 0x000fe200078e00e8 */
[----:B------:R-:W-:Y:S01]  /*56e0*/  STL [R1+0x424], R192 ;  /* 0x000424c001007387 */ /* 0x000fe20000100800 */
[----:B------:R-:W-:Y:S01]  /*56f0*/  @!P5 IMAD.MOV R66, RZ, RZ, -R66 ;  /* 0x000000ffff42d224 */ /* 0x000fe200078e0a42 */
[----:B------:R-:W-:Y:S02]  /*5700*/  ISETP.GT.U32.AND P5, PT, R139, R64, PT ;  /* 0x000000408b00720c */ /* 0x000fe40003fa4070 */
[----:B------:R-:W-:Y:S01]  /*5710*/  STL [R1+0x430], R201 ;  /* 0x000430c901007387 */ /* 0x000fe20000100800 */
[----:B------:R-:W-:-:S03]  /*5720*/  PRMT R190, RZ, 0x7610, R190 ;  /* 0x00007610ffbe7816 */ /* 0x000fc600000000be */
[----:B------:R-:W-:Y:S01]  /*5730*/  STL [R1+0x42c], R200 ;  /* 0x00042cc801007387 */ /* 0x000fe20000100800 */
[----:B------:R-:W-:-:S03]  /*5740*/  SEL R68, R168, R68, !P4 ;  /* 0x00000044a8447207 */ /* 0x000fc60006000000 */
[----:B------:R-:W-:Y:S04]  /*5750*/  STL [R1+0x438], R209 ;  /* 0x000438d101007387 */ /* 0x000fe80000100800 */
[----:B------:R1:W3:Y:S04]  /*5760*/  @P0 LDG.E.U8 R191, desc[UR26][R30.64] ;  /* 0x0000001a1ebf0981 */ /* 0x0002e8000c1e1100 */
[----:B------:R-:W-:Y:S04]  /*5770*/  STL [R1+0x434], R208 ;  /* 0x000434d001007387 */ /* 0x000fe80000100800 */
[----:B------:R-:W3:Y:S01]  /*5780*/  LDL R78, [R1+0x310] ;  /* 0x00031000014e7983 */ /* 0x000ee20000100800 */
[----:B-1----:R-:W-:-:S02]  /*5790*/  @P0 IMAD.MOV.U32 R30, RZ, RZ, R241 ;  /* 0x000000ffff1e0224 */ /* 0x002fc400078e00f1 */
[----:B------:R-:W-:Y:S02]  /*57a0*/  @P0 IMAD.MOV.U32 R31, RZ, RZ, R240 ;  /* 0x000000ffff1f0224 */ /* 0x000fe400078e00f0 */
[--C-:B------:R-:W-:Y:S01]  /*57b0*/  @!P2 IMAD.IADD R67, R67, 0x1, -R139.reuse ;  /* 0x000000014343a824 */ /* 0x100fe200078e0a8b */
[----:B----4-:R-:W-:Y:S02]  /*57c0*/  ISETP.GE.AND P2, PT, R79, RZ, PT ;  /* 0x000000ff4f00720c */ /* 0x010fe40003f46270 */
[----:B------:R1:W4:Y:S01]  /*57d0*/  @P0 LDG.E.U8 R190, desc[UR26][R30.64] ;  /* 0x0000001a1ebe0981 */ /* 0x000322000c1e1100 */
[--C-:B------:R-:W-:Y:S02]  /*57e0*/  @!P6 IMAD.IADD R62, R62, 0x1, -R139.reuse ;  /* 0x000000013e3ee824 */ /* 0x100fe400078e0a8b */
[----:B------:R-:W-:Y:S01]  /*57f0*/  @!P5 IMAD.IADD R64, R64, 0x1, -R139 ;  /* 0x000000014040d824 */ /* 0x000fe200078e0a8b */
[----:B------:R-:W-:Y:S01]  /*5800*/  PRMT R199, RZ, 0x7610, R199 ;  /* 0x00007610ffc77816 */ /* 0x000fe200000000c7 */
[----:B------:R-:W4:Y:S01]  /*5810*/  LDL R79, [R1+0x318] ;  /* 0x00031800014f7983 */ /* 0x000f220000100800 */
[----:B-1----:R-:W-:-:S05]  /*5820*/  IMAD R30, R68, UR7, RZ ;  /* 0x00000007441e7c24 */ /* 0x002fca000f8e02ff */
[C---:B------:R-:W-:Y:S01]  /*5830*/  IADD3 R83, P6, PT, R30.reuse, R127, RZ ;  /* 0x0000007f1e537210 */ /* 0x040fe20007fde0ff */
[----:B------:R-:W-:Y:S01]  /*5840*/  @P0 IMAD.MOV.U32 R31, RZ, RZ, R248 ;  /* 0x000000ffff1f0224 */ /* 0x000fe200078e00f8 */
[C---:B------:R-:W-:Y:S02]  /*5850*/  ISETP.GT.U32.AND P5, PT, R139.reuse, R64, PT ;  /* 0x000000408b00720c */ /* 0x040fe40003fa4070 */
[----:B------:R-:W-:Y:S01]  /*5860*/  LEA.HI.X.SX32 R84, R30, R126, 0x1, P6 ;  /* 0x0000007e1e547211 */ /* 0x000fe200030f0eff */
[----:B------:R-:W-:Y:S02]  /*5870*/  @P0 IMAD.MOV.U32 R30, RZ, RZ, R249 ;  /* 0x000000ffff1e0224 */ /* 0x000fe400078e00f9 */
[----:B------:R-:W-:Y:S01]  /*5880*/  @!P2 IMAD.MOV R67, RZ, RZ, -R67 ;  /* 0x000000ffff43a224 */ /* 0x000fe200078e0a43 */
[----:B------:R-:W-:Y:S02]  /*5890*/  ISETP.GT.U32.AND P2, PT, R139, R63, PT ;  /* 0x0000003f8b00720c */ /* 0x000fe40003f44070 */
[----:B------:R-:W-:Y:S01]  /*58a0*/  PRMT R214, RZ, 0x7610, R214 ;  /* 0x00007610ffd67816 */ /* 0x000fe200000000d6 */
[----:B------:R1:W4:Y:S01]  /*58b0*/  @P0 LDG.E.U8 R199, desc[UR26][R30.64] ;  /* 0x0000001a1ec70981 */ /* 0x000322000c1e1100 */
[----:B------:R-:W-:-:S02]  /*58c0*/  SEL R69, R168, R69, !P4 ;  /* 0x00000045a8457207 */ /* 0x000fc40006000000 */
[----:B------:R-:W-:Y:S01]  /*58d0*/  PRMT R215, RZ, 0x7610, R215 ;  /* 0x00007610ffd77816 */ /* 0x000fe200000000d7 */
[----:B-1----:R-:W-:Y:S02]  /*58e0*/  @P0 IMAD.MOV.U32 R30, RZ, RZ, R161 ;  /* 0x000000ffff1e0224 */ /* 0x002fe400078e00a1 */
[----:B------:R-:W-:Y:S02]  /*58f0*/  @P0 IMAD.MOV.U32 R31, RZ, RZ, R172 ;  /* 0x000000ffff1f0224 */ /* 0x000fe400078e00ac */
[----:B------:R-:W-:-:S03]  /*5900*/  IMAD R69, R69, UR7, RZ ;  /* 0x0000000745457c24 */ /* 0x000fc6000f8e02ff */
[----:B------:R1:W4:Y:S01]  /*5910*/  @P0 LDG.E.U8 R214, desc[UR26][R30.64] ;  /* 0x0000001a1ed60981 */ /* 0x000322000c1e1100 */
[--C-:B------:R-:W-:Y:S01]  /*5920*/  @!P5 IMAD.IADD R64, R64, 0x1, -R139.reuse ;  /* 0x000000014040d824 */ /* 0x100fe200078e0a8b */
[----:B--2---:R-:W-:Y:S01]  /*5930*/  ISETP.GE.AND P5, PT, R77, RZ, PT ;  /* 0x000000ff4d00720c */ /* 0x004fe20003fa6270 */
[----:B------:R-:W-:Y:S01]  /*5940*/  @!P2 IMAD.IADD R63, R63, 0x1, -R139 ;  /* 0x000000013f3fa824 */ /* 0x000fe200078e0a8b */
[----:B------:R-:W2:Y:S01]  /*5950*/  LDL R77, [R1+0x308] ;  /* 0x00030800014d7983 */ /* 0x000ea20000100800 */
[----:B------:R-:W-:Y:S01]  /*5960*/  PRMT R198, RZ, 0x7610, R198 ;  /* 0x00007610ffc67816 */ /* 0x000fe200000000c6 */
[----:B-1----:R-:W-:Y:S02]  /*5970*/  @P0 IMAD.MOV.U32 R30, RZ, RZ, R171 ;  /* 0x000000ffff1e0224 */ /* 0x002fe400078e00ab */
[----:B------:R-:W-:Y:S01]  /*5980*/  @P0 IMAD.MOV.U32 R31, RZ, RZ, R160 ;  /* 0x000000ffff1f0224 */ /* 0x000fe200078e00a0 */
[----:B------:R-:W-:Y:S01]  /*5990*/  STL [R1+0x440], R217 ;  /* 0x000440d901007387 */ /* 0x000fe20000100800 */
[----:B------:R-:W-:-:S03]  /*59a0*/  IADD3 R85, P2, PT, R69, R127, RZ ;  /* 0x0000007f45557210 */ /* 0x000fc60007f5e0ff */
[----:B------:R1:W2:Y:S04]  /*59b0*/  @P0 LDG.E.U8 R215, desc[UR26][R30.64] ;  /* 0x0000001a1ed70981 */ /* 0x0002a8000c1e1100 */
[----:B------:R-:W-:Y:S01]  /*59c0*/  STL [R1+0x43c], R216 ;  /* 0x00043cd801007387 */ /* 0x000fe20000100800 */
[----:B------:R-:W-:-:S03]  /*59d0*/  LEA.HI.X.SX32 R86, R69, R126, 0x1, P2 ;  /* 0x0000007e45567211 */ /* 0x000fc600010f0eff */
[----:B------:R-:W-:Y:S01]  /*59e0*/  STL [R1+0x448], R225 ;  /* 0x000448e101007387 */ /* 0x000fe20000100800 */
[----:B-1----:R-:W-:Y:S02]  /*59f0*/  @P0 IMAD.MOV.U32 R30, RZ, RZ, R169 ;  /* 0x000000ffff1e0224 */ /* 0x002fe400078e00a9 */
[----:B------:R-:W-:Y:S01]  /*5a00*/  @P0 IMAD.MOV.U32 R31, RZ, RZ, R170 ;  /* 0x000000ffff1f0224 */ /* 0x000fe200078e00aa */
[----:B------:R-:W-:Y:S01]  /*5a10*/  STL [R1+0x444], R224 ;  /* 0x000444e001007387 */ /* 0x000fe20000100800 */
[----:B------:R-:W-:-:S03]  /*5a20*/  PRMT R222, RZ, 0x7610, R222 ;  /* 0x00007610ffde7816 */ /* 0x000fc600000000de */
[----:B------:R-:W-:Y:S04]  /*5a30*/  STL [R1+0x450], R233 ;  /* 0x000450e901007387 */ /* 0x000fe80000100800 */
[----:B------:R-:W-:Y:S04]  /*5a40*/  STL [R1+0x44c], R232 ;  /* 0x00044ce801007387 */ /* 0x000fe80000100800 */
[----:B------:R-:W-:Y:S04]  /*5a50*/  STL [R1+0x458], R241 ;  /* 0x000458f101007387 */ /* 0x000fe80000100800 */
[----:B------:R1:W2:Y:S04]  /*5a60*/  @P0 LDG.E.U8 R198, desc[UR26][R30.64] ;  /* 0x0000001a1ec60981 */ /* 0x0002a8000c1e1100 */
[----:B------:R-:W-:Y:S04]  /*5a70*/  STL [R1+0x454], R240 ;  /* 0x000454f001007387 */ /* 0x000fe80000100800 */
[----:B------:R-:W-:Y:S01]  /*5a80*/  STL [R1+0x18], R85 ;  /* 0x0000185501007387 */ /* 0x000fe20000100800 */
[----:B-1----:R-:W-:-:S02]  /*5a90*/  @P0 IMAD.MOV.U32 R30, RZ, RZ, R123 ;  /* 0x000000ffff1e0224 */ /* 0x002fc400078e007b */
        /* <DEDUP_REMOVED lines=8> */
[----:B------:R-:W2:Y:S01]  /*5b20*/  LDL.LU R172, [R1+0x4ac] ;  /* 0x0004ac0001ac7983 */ /* 0x000ea20000300800 */
[----:B-1----:R-:W-:-:S02]  /*5b30*/  @P0 IMAD.MOV.U32 R30, RZ, RZ, R100 ;  /* 0x000000ffff1e0224 */ /* 0x002fc400078e0064 */
[----:B------:R-:W-:Y:S01]  /*5b40*/  @P0 IMAD.MOV.U32 R31, RZ, RZ, R98 ;  /* 0x000000ffff1f0224 */ /* 0x000fe200078e0062 */
[----:B------:R-:W2:Y:S04]  /*5b50*/  LDL.LU R161, [R1+0x4a8] ;  /* 0x0004a80001a17983 */ /* 0x000ea80000300800 */
[----:B------:R-:W2:Y:S04]  /*5b60*/  LDL.LU R160, [R1+0x4a4] ;  /* 0x0004a40001a07983 */ /* 0x000ea80000300800 */
[----:B------:R-:W2:Y:S04]  /*5b70*/  LDL.LU R171, [R1+0x4a0] ;  /* 0x0004a00001ab7983 */ /* 0x000ea80000300800 */
[----:B------:R-:W2:Y:S04]  /*5b80*/  LDL.LU R170, [R1+0x49c] ;  /* 0x00049c0001aa7983 */ /* 0x000ea80000300800 */
[----:B------:R1:W2:Y:S04]  /*5b90*/  @P0 LDG.E.U8 R223, desc[UR26][R30.64] ;  /* 0x0000001a1edf0981 */ /* 0x0002a8000c1e1100 */
[----:B------:R-:W2:Y:S01]  /*5ba0*/  LDL.LU R169, [R1+0x498] ;  /* 0x0004980001a97983 */ /* 0x000ea20000300800 */
[----:B------:R-:W-:-:S02]  /*5bb0*/  ISETP.GT.U32.AND P6, PT, R139, R62, PT ;  /* 0x0000003e8b00720c */ /* 0x000fc40003fc4070 */
[----:B------:R-:W-:Y:S01]  /*5bc0*/  ISETP.GT.U32.AND P2, PT, R139, R63, PT ;  /* 0x0000003f8b00720c */ /* 0x000fe20003f44070 */
[----:B------:R-:W2:Y:S01]  /*5bd0*/  LDL R100, [R1+0x300] ;  /* 0x0003000001647983 */ /* 0x000ea20000100800 */
[----:B-1----:R-:W-:-:S03]  /*5be0*/  @P0 IMAD.MOV.U32 R31, RZ, RZ, R102 ;  /* 0x000000ffff1f0224 */ /* 0x002fc600078e0066 */
[----:B------:R-:W2:Y:S06]  /*5bf0*/  LDL R102, [R1+0x2f8] ;  /* 0x0002f80001667983 */ /* 0x000eac0000100800 */
[--C-:B------:R-:W-:Y:S01]  /*5c00*/  @!P6 IMAD.IADD R62, R62, 0x1, -R139.reuse ;  /* 0x000000013e3ee824 */ /* 0x100fe200078e0a8b */
[----:B------:R-:W-:Y:S01]  /*5c10*/  PRMT R230, RZ, 0x7610, R230 ;  /* 0x00007610ffe67816 */ /* 0x000fe200000000e6 */
[----:B------:R-:W-:Y:S01]  /*5c20*/  @P0 IMAD.MOV.U32 R30, RZ, RZ, R104 ;  /* 0x000000ffff1e0224 */ /* 0x000fe200078e0068 */
[----:B------:R-:W-:Y:S01]  /*5c30*/  SEL R67, R168, R67, !P4 ;  /* 0x00000043a8437207 */ /* 0x000fe20006000000 */
[----:B------:R-:W-:Y:S01]  /*5c40*/  @!P2 IMAD.IADD R63, R63, 0x1, -R139 ;  /* 0x000000013f3fa824 */ /* 0x000fe200078e0a8b */
[----:B------:R-:W-:-:S02]  /*5c50*/  PRMT R207, RZ, 0x7610, R207 ;  /* 0x00007610ffcf7816 */ /* 0x000fc400000000cf */
[----:B------:R-:W-:Y:S01]  /*5c60*/  PRMT R239, RZ, 0x7610, R239 ;  /* 0x00007610ffef7816 */ /* 0x000fe200000000ef */
[----:B------:R1:W2:Y:S01]  /*5c70*/  @P0 LDG.E.U8 R230, desc[UR26][R30.64] ;  /* 0x0000001a1ee60981 */ /* 0x0002a2000c1e1100 */
[----:B------:R-:W-:Y:S02]  /*5c80*/  PRMT R247, RZ, 0x7610, R247 ;  /* 0x00007610fff77816 */ /* 0x000fe400000000f7 */
[----:B------:R-:W-:Y:S02]  /*5c90*/  PRMT R238, RZ, 0x7610, R238 ;  /* 0x00007610ffee7816 */ /* 0x000fe400000000ee */
[----:B------:R-:W-:Y:S02]  /*5ca0*/  PRMT R231, RZ, 0x7610, R231 ;  /* 0x00007610ffe77816 */ /* 0x000fe400000000e7 */
[----:B------:R-:W-:Y:S01]  /*5cb0*/  PRMT R246, RZ, 0x7610, R246 ;  /* 0x00007610fff67816 */ /* 0x000fe200000000f6 */
[----:B------:R-:W-:Y:S01]  /*5cc0*/  @!P5 IMAD.MOV R64, RZ, RZ, -R64 ;  /* 0x000000ffff40d224 */ /* 0x000fe200078e0a40 */
[----:B------:R-:W-:Y:S01]  /*5cd0*/  PRMT R72, RZ, 0x7610, R72 ;  /* 0x00007610ff487816 */ /* 0x000fe20000000048 */
[----:B-1----:R-:W-:Y:S01]  /*5ce0*/  IMAD R30, R67, UR7, RZ ;  /* 0x00000007431e7c24 */ /* 0x002fe2000f8e02ff */
[----:B------:R-:W-:Y:S01]  /*5cf0*/  PRMT R71, RZ, 0x7610, R71 ;  /* 0x00007610ff477816 */ /* 0x000fe20000000047 */
[----:B------:R-:W-:Y:S01]  /*5d00*/  @P0 IMAD.MOV.U32 R31, RZ, RZ, R88 ;  /* 0x000000ffff1f0224 */ /* 0x000fe200078e0058 */
[----:B------:R-:W-:Y:S01]  /*5d10*/  SEL R64, R168, R64, !P4 ;  /* 0x00000040a8407207 */ /* 0x000fe20006000000 */
[----:B------:R-:W2:Y:S01]  /*5d20*/  LDL R104, [R1+0x2f0] ;  /* 0x0002f00001687983 */ /* 0x000ea20000100800 */
[----:B------:R-:W-:-:S02]  /*5d30*/  PRMT R70, RZ, 0x7610, R70 ;  /* 0x00007610ff467816 */ /* 0x000fc40000000046 */
[----:B---3--:R-:W-:-:S13]  /*5d40*/  ISETP.GE.AND P6, PT, R78, RZ, PT ;  /* 0x000000ff4e00720c */ /* 0x008fda0003fc6270 */
[----:B------:R-:W-:Y:S01]  /*5d50*/  @!P6 IMAD.MOV R62, RZ, RZ, -R62 ;  /* 0x000000ffff3ee224 */ /* 0x000fe200078e0a3e */
[----:B------:R-:W-:Y:S02]  /*5d60*/  ISETP.GT.U32.AND P6, PT, R139, R59, PT ;  /* 0x0000003b8b00720c */ /* 0x000fe40003fc4070 */
[----:B----4-:R-:W-:-:S11]  /*5d70*/  ISETP.GE.AND P2, PT, R79, RZ, PT ;  /* 0x000000ff4f00720c */ /* 0x010fd60003f46270 */
[----:B------:R-:W-:Y:S01]  /*5d80*/  @!P6 IMAD.IADD R59, R59, 0x1, -R139 ;  /* 0x000000013b3be824 */ /* 0x000fe200078e0a8b */
[----:B------:R-:W-:-:S04]  /*5d90*/  IADD3 R79, P6, PT, R30, R127, RZ ;  /* 0x0000007f1e4f7210 */ /* 0x000fc80007fde0ff */
[----:B------:R-:W-:Y:S01]  /*5da0*/  LEA.HI.X.SX32 R80, R30, R126, 0x1, P6 ;  /* 0x0000007e1e507211 */ /* 0x000fe200030f0eff */
[----:B------:R-:W-:Y:S01]  /*5db0*/  @P0 IMAD.MOV.U32 R30, RZ, RZ, R90 ;  /* 0x000000ffff1e0224 */ /* 0x000fe200078e005a */
[----:B------:R-:W-:-:S04]  /*5dc0*/  ISETP.GT.U32.AND P6, PT, R139, R59, PT ;  /* 0x0000003b8b00720c */ /* 0x000fc80003fc4070 */
[----:B------:R1:W3:Y:S02]  /*5dd0*/  @P0 LDG.E.U8 R207, desc[UR26][R30.64] ;  /* 0x0000001a1ecf0981 */ /* 0x0002e4000c1e1100 */
[----:B-1----:R-:W-:Y:S02]  /*5de0*/  @P0 IMAD.MOV.U32 R30, RZ, RZ, R106 ;  /* 0x000000ffff1e0224 */ /* 0x002fe400078e006a */
[----:B------:R-:W-:-:S05]  /*5df0*/  @P0 IMAD.MOV.U32 R31, RZ, RZ, R94 ;  /* 0x000000ffff1f0224 */ /* 0x000fca00078e005e */
[----:B------:R1:W4:Y:S01]  /*5e00*/  @P0 LDG.E.U8 R239, desc[UR26][R30.64] ;  /* 0x0000001a1eef0981 */ /* 0x000322000c1e1100 */
[----:B------:R-:W-:Y:S02]  /*5e10*/  @!P6 IMAD.IADD R59, R59, 0x1, -R139 ;  /* 0x000000013b3be824 */ /* 0x000fe400078e0a8b */
[----:B-1----:R-:W-:Y:S02]  /*5e20*/  @P0 IMAD.MOV.U32 R30, RZ, RZ, R96 ;  /* 0x000000ffff1e0224 */ /* 0x002fe400078e0060 */
[----:B------:R-:W-:-:S05]  /*5e30*/  @P0 IMAD.MOV.U32 R31, RZ, RZ, R92 ;  /* 0x000000ffff1f0224 */ /* 0x000fca00078e005c */
[----:B------:R1:W3:Y:S02]  /*5e40*/  @P0 LDG.E.U8 R247, desc[UR26][R30.64] ;  /* 0x0000001a1ef70981 */ /* 0x0002e4000c1e1100 */
        /* <DEDUP_REMOVED lines=11> */
[----:B------:R1:W3:Y:S01]  /*5f00*/  @P0 LDG.E.U8 R72, desc[UR26][R30.64] ;  /* 0x0000001a1e480981 */ /* 0x0002e2000c1e1100 */
[----:B--2---:R-:W-:Y:S01]  /*5f10*/  ISETP.GE.AND P6, PT, R102, RZ, PT ;  /* 0x000000ff6600720c */ /* 0x004fe20003fc6270 */
[----:B-1----:R-:W-:-:S12]  /*5f20*/  IMAD R30, R64, UR7, RZ ;  /* 0x00000007401e7c24 */ /* 0x002fd8000f8e02ff */
[----:B------:R-:W-:Y:S01]  /*5f30*/  @!P6 IMAD.MOV R59, RZ, RZ, -R59 ;  /* 0x000000ffff3be224 */ /* 0x000fe200078e0a3b */
[----:B------:R-:W-:Y:S01]  /*5f40*/  ISETP.GT.U32.AND P6, PT, R139, R54, PT ;  /* 0x000000368b00720c */ /* 0x000fe20003fc4070 */
[----:B------:R-:W-:-:S12]  /*5f50*/  @P0 IMAD.MOV.U32 R31, RZ, RZ, R221 ;  /* 0x000000ffff1f0224 */ /* 0x000fd800078e00dd */
[----:B------:R-:W-:Y:S01]  /*5f60*/  @!P6 IMAD.IADD R54, R54, 0x1, -R139 ;  /* 0x000000013636e824 */ /* 0x000fe200078e0a8b */
[----:B------:R-:W-:-:S04]  /*5f70*/  IADD3 R74, P6, PT, R30, R127, RZ ;  /* 0x0000007f1e4a7210 */ /* 0x000fc80007fde0ff */
[----:B------:R-:W-:Y:S01]  /*5f80*/  LEA.HI.X.SX32 R76, R30, R126, 0x1, P6 ;  /* 0x0000007e1e4c7211 */ /* 0x000fe200030f0eff */
[----:B------:R-:W-:-:S05]  /*5f90*/  @P0 IMAD.MOV.U32 R30, RZ, RZ, R132 ;  /* 0x000000ffff1e0224 */ /* 0x000fca00078e0084 */
[----:B------:R1:W2:Y:S02]  /*5fa0*/  @P0 LDG.E.U8 R71, desc[UR26][R30.64] ;  /* 0x0000001a1e470981 */ /* 0x0002a4000c1e1100 */
[----:B-1----:R-:W-:Y:S02]  /*5fb0*/  @P0 IMAD.MOV.U32 R30, RZ, RZ, R16 ;  /* 0x000000ffff1e0224 */ /* 0x002fe400078e0010 */
[----:B------:R-:W-:-:S05]  /*5fc0*/  @P0 IMAD.MOV.U32 R31, RZ, RZ, R18 ;  /* 0x000000ffff1f0224 */ /* 0x000fca00078e0012 */
[----:B------:R1:W4:Y:S01]  /*5fd0*/  @P0 LDG.E.U8 R70, desc[UR26][R30.64] ;  /* 0x0000001a1e460981 */ /* 0x000322000c1e1100 */
[----:B------:R-:W-:Y:S01]  /*5fe0*/  PRMT R69, RZ, 0x7610, R69 ;  /* 0x00007610ff457816 */ /* 0x000fe20000000045 */
[----:B-1----:R-:W-:Y:S02]  /*5ff0*/  @P0 IMAD.MOV.U32 R30, RZ, RZ, R17 ;  /* 0x000000ffff1e0224 */ /* 0x002fe400078e0011 */
[----:B------:R-:W-:-:S05]  /*6000*/  @P0 IMAD.MOV.U32 R31, RZ, RZ, R20 ;  /* 0x000000ffff1f0224 */ /* 0x000fca00078e0014 */
[----:B------:R1:W4:Y:S01]  /*6010*/  @P0 LDG.E.U8 R69, desc[UR26][R30.64] ;  /* 0x0000001a1e450981 */ /* 0x000322000c1e1100 */
[----:B------:R-:W-:Y:S01]  /*6020*/  @!P2 IMAD.MOV R63, RZ, RZ, -R63 ;  /* 0x000000ffff3fa224 */ /* 0x000fe200078e0a3f */
[----:B------:R-:W-:Y:S02]  /*6030*/  ISETP.GT.U32.AND P2, PT, R139, R61, PT ;  /* 0x0000003d8b00720c */ /* 0x000fe40003f44070 */
[----:B------:R-:W-:-:S05]  /*6040*/  SEL R66, R168, R66, !P4 ;  /* 0x00000042a8427207 */ /* 0x000fca0006000000 */
[----:B------:R-:W-:-:S06]  /*6050*/  IMAD R66, R66, UR7, RZ ;  /* 0x0000000742427c24 */ /* 0x000fcc000f8e02ff */
[----:B------:R-:W-:Y:S01]  /*6060*/  @!P2 IMAD.IADD R61, R61, 0x1, -R139 ;  /* 0x000000013d3da824 */ /* 0x000fe200078e0a8b */
[C---:B------:R-:W-:Y:S01]  /*6070*/  IADD3 R81, P2, PT, R66.reuse, R127, RZ ;  /* 0x0000007f42517210 */ /* 0x040fe20007f5e0ff */
[----:B-1----:R-:W-:Y:S01]  /*6080*/  @P0 IMAD.MOV.U32 R30, RZ, RZ, R19 ;  /* 0x000000ffff1e0224 */ /* 0x002fe200078e0013 */
[----:B------:R-:W-:Y:S02]  /*6090*/  PRMT R68, RZ, 0x7610, R68 ;  /* 0x00007610ff447816 */ /* 0x000fe40000000044 */
[----:B------:R-:W-:Y:S02]  /*60a0*/  LEA.HI.X.SX32 R82, R66, R126, 0x1, P2 ;  /* 0x0000007e42527211 */ /* 0x000fe400010f0eff */
[C---:B------:R-:W-:Y:S01]  /*60b0*/  ISETP.GT.U32.AND P2, PT, R139.reuse, R61, PT ;  /* 0x0000003d8b00720c */ /* 0x040fe20003f44070 */
[----:B------:R-:W-:Y:S01]  /*60c0*/  @P0 IMAD.MOV.U32 R31, RZ, RZ, R22 ;  /* 0x000000ffff1f0224 */ /* 0x000fe200078e0016 */
[----:B------:R-:W-:Y:S02]  /*60d0*/  PRMT R67, RZ, 0x7610, R67 ;  /* 0x00007610ff437816 */ /* 0x000fe40000000043 */
[----:B------:R-:W-:-:S02]  /*60e0*/  ISETP.GT.U32.AND P5, PT, R139, R60, PT ;  /* 0x0000003c8b00720c */ /* 0x000fc40003fa4070 */
[----:B------:R1:W4:Y:S01]  /*60f0*/  @P0 LDG.E.U8 R68, desc[UR26][R30.64] ;  /* 0x0000001a1e440981 */ /* 0x000322000c1e1100 */
[----:B------:R-:W-:Y:S01]  /*6100*/  PRMT R66, RZ, 0x7610, R66 ;  /* 0x00007610ff427816 */ /* 0x000fe20000000042 */
[----:B-1----:R-:W-:Y:S02]  /*6110*/  @P0 IMAD.MOV.U32 R30, RZ, RZ, R21 ;  /* 0x000000ffff1e0224 */ /* 0x002fe400078e0015 */
[----:B------:R-:W-:-:S03]  /*6120*/  @P0 IMAD.MOV.U32 R31, RZ, RZ, R24 ;  /* 0x000000ffff1f0224 */ /* 0x000fc600078e0018 */
[--C-:B------:R-:W-:Y:S01]  /*6130*/  @!P2 IMAD.IADD R61, R61, 0x1, -R139.reuse ;  /* 0x000000013d3da824 */ /* 0x100fe200078e0a8b */
[----:B------:R-:W-:Y:S01]  /*6140*/  ISETP.GE.AND P2, PT, R100, RZ, PT ;  /* 0x000000ff6400720c */ /* 0x000fe20003f46270 */
[----:B------:R1:W4:Y:S02]  /*6150*/  @P0 LDG.E.U8 R67, desc[UR26][R30.64] ;  /* 0x0000001a1e430981 */ /* 0x000324000c1e1100 */
[----:B------:R-:W-:Y:S01]  /*6160*/  @!P5 IMAD.IADD R60, R60, 0x1, -R139 ;  /* 0x000000013c3cd824 */ /* 0x000fe200078e0a8b */
[----:B------:R-:W-:Y:S01]  /*6170*/  ISETP.GT.U32.AND P6, PT, R139, R54, PT ;  /* 0x000000368b00720c */ /* 0x000fe20003fc4070 */
[----:B-1----:R-:W-:Y:S02]  /*6180*/  @P0 IMAD.MOV.U32 R30, RZ, RZ, R23 ;  /* 0x000000ffff1e0224 */ /* 0x002fe400078e0017 */
[----:B------:R-:W-:-:S05]  /*6190*/  @P0 IMAD.MOV.U32 R31, RZ, RZ, R26 ;  /* 0x000000ffff1f0224 */ /* 0x000fca00078e001a */
[----:B------:R1:W4:Y:S01]  /*61a0*/  @P0 LDG.E.U8 R66, desc[UR26][R30.64] ;  /* 0x0000001a1e420981 */ /* 0x000322000c1e1100 */
[C---:B------:R-:W-:Y:S01]  /*61b0*/  ISETP.GT.U32.AND P5, PT, R139.reuse, R60, PT ;  /* 0x0000003c8b00720c */ /* 0x040fe20003fa4070 */
[----:B------:R-:W-:Y:S01]  /*61c0*/  @!P2 IMAD.MOV R61, RZ, RZ, -R61 ;  /* 0x000000ffff3da224 */ /* 0x000fe200078e0a3d */
[----:B------:R-:W-:Y:S02]  /*61d0*/  ISETP.GT.U32.AND P2, PT, R139, R56, PT ;  /* 0x000000388b00720c */ /* 0x000fe40003f44070 */
[----:B------:R-:W-:Y:S01]  /*61e0*/  SEL R65, R168, R65, !P4 ;  /* 0x00000041a8417207 */ /* 0x000fe20006000000 */
[----:B------:R-:W-:Y:S01]  /*61f0*/  @!P6 IMAD.IADD R54, R54, 0x1, -R139 ;  /* 0x000000013636e824 */ /* 0x000fe200078e0a8b */
[----:B------:R-:W-:-:S03]  /*6200*/  ISETP.GE.AND P6, PT, R213, RZ, PT ;  /* 0x000000ffd500720c */ /* 0x000fc60003fc6270 */
[----:B------:R-:W-:-:S04]  /*6210*/  IMAD R65, R65, UR7, RZ ;  /* 0x0000000741417c24 */ /* 0x000fc8000f8e02ff */
[--C-:B------:R-:W-:Y:S01]  /*6220*/  @!P5 IMAD.IADD R60, R60, 0x1, -R139.reuse ;  /* 0x000000013c3cd824 */ /* 0x100fe200078e0a8b */
[----:B------:R-:W-:Y:S01]  /*6230*/  ISETP.GE.AND P5, PT, R77, RZ, PT ;  /* 0x000000ff4d00720c */ /* 0x000fe20003fa6270 */
[----:B------:R-:W-:Y:S01]  /*6240*/  @!P2 IMAD.IADD R56, R56, 0x1, -R139 ;  /* 0x000000013838a824 */ /* 0x000fe200078e0a8b */
[C---:B------:R-:W-:Y:S01]  /*6250*/  IADD3 R77, P2, PT, R65.reuse, R127, RZ ;  /* 0x0000007f414d7210 */ /* 0x040fe20007f5e0ff */
[----:B------:R-:W-:Y:S03]  /*6260*/  STL [R1+0x58], R81 ;  /* 0x0000585101007387 */ /* 0x000fe60000100800 */
[----:B------:R-:W-:Y:S01]  /*6270*/  LEA.HI.X.SX32 R78, R65, R126, 0x1, P2 ;  /* 0x0000007e414e7211 */ /* 0x000fe200010f0eff */
[----:B------:R-:W-:Y:S01]  /*6280*/  STL [R1+0x78], R79 ;  /* 0x0000784f01007387 */ /* 0x000fe20000100800 */
[----:B------:R-:W-:-:S03]  /*6290*/  @!P6 IMAD.MOV R54, RZ, RZ, -R54 ;  /* 0x000000ffff36e224 */ /* 0x000fc600078e0a36 */
[----:B------:R-:W-:Y:S01]  /*62a0*/  STL [R1+0x54], R82 ;  /* 0x0000545201007387 */ /* 0x000fe20000100800 */
[----:B------:R-:W-:-:S03]  /*62b0*/  ISETP.GT.U32.AND P6, PT, R139, R42, PT ;  /* 0x0000002a8b00720c */ /* 0x000fc60003fc4070 */
[----:B------:R-:W-:Y:S01]  /*62c0*/  STL [R1+0x74], R80 ;  /* 0x0000745001007387 */ /* 0x000fe20000100800 */
[----:B------:R-:W-:-:S03]  /*62d0*/  PRMT R65, RZ, 0x7610, R65 ;  /* 0x00007610ff417816 */ /* 0x000fc60000000041 */
[----:B------:R-:W-:Y:S01]  /*62e0*/  STL [R1+0x98], R77 ;  /* 0x0000984d01007387 */ /* 0x000fe20000100800 */
[----:B-1----:R-:W-:-:S03]  /*62f0*/  @P0 IMAD.MOV.U32 R30, RZ, RZ, R25 ;  /* 0x000000ffff1e0224 */ /* 0x002fc600078e0019 */
[----:B------:R-:W-:Y:S01]  /*6300*/  STL [R1+0xc0], R74 ;  /* 0x0000c04a01007387 */ /* 0x000fe20000100800 */
[----:B------:R-:W-:-:S03]  /*6310*/  @P0 IMAD.MOV.U32 R31, RZ, RZ, R28 ;  /* 0x000000ffff1f0224 */ /* 0x000fc600078e001c */
[----:B------:R-:W-:Y:S01]  /*6320*/  STL [R1+0x94], R78 ;  /* 0x0000944e01007387 */ /* 0x000fe20000100800 */
[----:B------:R-:W-:-:S03]  /*6330*/  SEL R62, R168, R62, !P4 ;  /* 0x0000003ea83e7207 */ /* 0x000fc60006000000 */
[----:B------:R-:W-:Y:S04]  /*6340*/  STL [R1+0xbc], R76 ;  /* 0x0000bc4c01007387 */ /* 0x000fe80000100800 */
[----:B------:R-:W-:Y:S04]  /*6350*/  STL [R1+0x468], R16 ;  /* 0x0004681001007387 */ /* 0x000fe80000100800 */
[----:B------:R-:W-:Y:S04]  /*6360*/  STL [R1+0x464], R18 ;  /* 0x0004641201007387 */ /* 0x000fe80000100800 */
[----:B------:R-:W-:Y:S04]  /*6370*/  STL [R1+0x470], R17 ;  /* 0x0004701101007387 */ /* 0x000fe80000100800 */
[----:B------:R-:W-:Y:S04]  /*6380*/  STL [R1+0x46c], R20 ;  /* 0x00046c1401007387 */ /* 0x000fe80000100800 */
[----:B------:R1:W4:Y:S01]  /*6390*/  @P0 LDG.E.U8 R65, desc[UR26][R30.64] ;  /* 0x0000001a1e410981 */ /* 0x000322000c1e1100 */
[----:B------:R-:W-:-:S02]  /*63a0*/  @!P6 IMAD.IADD R42, R42, 0x1, -R139 ;  /* 0x000000012a2ae824 */ /* 0x000fc400078e0a8b */
[----:B-1----:R-:W-:Y:S01]  /*63b0*/  IMAD R30, R62, UR7, RZ ;  /* 0x000000073e1e7c24 */ /* 0x002fe2000f8e02ff */
[----:B------:R-:W-:Y:S01]  /*63c0*/  PRMT R64, RZ, 0x7610, R64 ;  /* 0x00007610ff407816 */ /* 0x000fe20000000040 */
[----:B------:R-:W-:Y:S01]  /*63d0*/  @P0 IMAD.MOV.U32 R31, RZ, RZ, R29 ;  /* 0x000000ffff1f0224 */ /* 0x000fe200078e001d */
[----:B---3--:R-:W-:Y:S04]  /*63e0*/  STL [R1+0x24], R72 ;  /* 0x0000244801007387 */ /* 0x008fe80000100800 */
[----:B------:R-:W-:Y:S04]  /*63f0*/  STL [R1+0x478], R19 ;  /* 0x0004781301007387 */ /* 0x000fe80000100800 */
[----:B------:R-:W-:Y:S04]  /*6400*/  STL [R1+0x474], R22 ;  /* 0x0004741601007387 */ /* 0x000fe80000100800 */
[----:B------:R-:W-:Y:S04]  /*6410*/  STL [R1+0x480], R21 ;  /* 0x0004801501007387 */ /* 0x000fe80000100800 */
[----:B------:R-:W-:Y:S04]  /*6420*/  STL [R1+0x47c], R24 ;  /* 0x00047c1801007387 */ /* 0x000fe80000100800 */
[----:B--2---:R-:W-:Y:S04]  /*6430*/  STL [R1+0x4], R71 ;  /* 0x0000044701007387 */ /* 0x004fe80000100800 */
[----:B----4-:R1:W-:Y:S02]  /*6440*/  STL [R1+0x8], R70 ;  /* 0x0000084601007387 */ /* 0x0103e40000100800 */
[----:B-1----:R-:W-:-:S04]  /*6450*/  IADD3 R70, P6, PT, R30, R127, RZ ;  /* 0x0000007f1e467210 */ /* 0x002fc80007fde0ff */
[----:B------:R-:W-:Y:S01]  /*6460*/  LEA.HI.X.SX32 R71, R30, R126, 0x1, P6 ;  /* 0x0000007e1e477211 */ /* 0x000fe200030f0eff */
[----:B------:R-:W-:-:S05]  /*6470*/  @P0 IMAD.MOV.U32 R30, RZ, RZ, R27 ;  /* 0x000000ffff1e0224 */ /* 0x000fca00078e001b */
[----:B------:R1:W2:Y:S01]  /*6480*/  @P0 LDG.E.U8 R64, desc[UR26][R30.64] ;  /* 0x0000001a1e400981 */ /* 0x0002a2000c1e1100 */
[----:B------:R-:W-:Y:S01]  /*6490*/  @!P5 IMAD.MOV R60, RZ, RZ, -R60 ;  /* 0x000000ffff3cd224 */ /* 0x000fe200078e0a3c */
[----:B------:R-:W-:-:S13]  /*64a0*/  ISETP.GT.U32.AND P5, PT, R139, R58, PT ;  /* 0x0000003a8b00720c */ /* 0x000fda0003fa4070 */
[----:B------:R-:W-:-:S05]  /*64b0*/  @!P5 IMAD.IADD R58, R58, 0x1, -R139 ;  /* 0x000000013a3ad824 */ /* 0x000fca00078e0a8b */
[----:B------:R-:W-:-:S13]  /*64c0*/  ISETP.GT.U32.AND P5, PT, R139, R58, PT ;  /* 0x0000003a8b00720c */ /* 0x000fda0003fa4070 */
[----:B------:R-:W-:Y:S01]  /*64d0*/  @!P5 IMAD.IADD R58, R58, 0x1, -R139 ;  /* 0x000000013a3ad824 */ /* 0x000fe200078e0a8b */
[----:B------:R-:W-:Y:S02]  /*64e0*/  ISETP.GE.AND P5, PT, R104, RZ, PT ;  /* 0x000000ff6800720c */ /* 0x000fe40003fa6270 */
[----:B------:R-:W-:-:S11]  /*64f0*/  ISETP.GT.U32.AND P2, PT, R139, R56, PT ;  /* 0x000000388b00720c */ /* 0x000fd60003f44070 */
[----:B------:R-:W-:Y:S01]  /*6500*/  @!P5 IMAD.MOV R58, RZ, RZ, -R58 ;  /* 0x000000ffff3ad224 */ /* 0x000fe200078e0a3a */
[----:B------:R-:W-:Y:S01]  /*6510*/  ISETP.GT.U32.AND P5, PT, R139, R55, PT ;  /* 0x000000378b00720c */ /* 0x000fe20003fa4070 */
[----:B------:R-:W-:Y:S01]  /*6520*/  @!P2 IMAD.IADD R56, R56, 0x1, -R139 ;  /* 0x000000013838a824 */ /* 0x000fe200078e0a8b */
[----:B------:R-:W-:-:S11]  /*6530*/  ISETP.GE.AND P2, PT, R220, RZ, PT ;  /* 0x000000ffdc00720c */ /* 0x000fd60003f46270 */
[----:B------:R-:W-:-:S05]  /*6540*/  @!P5 IMAD.IADD R55, R55, 0x1, -R139 ;  /* 0x000000013737d824 */ /* 0x000fca00078e0a8b */
[C---:B------:R-:W-:Y:S01]  /*6550*/  ISETP.GT.U32.AND P5, PT, R139.reuse, R55, PT ;  /* 0x000000378b00720c */ /* 0x040fe20003fa4070 */
[----:B------:R-:W-:Y:S01]  /*6560*/  @!P2 IMAD.MOV R56, RZ, RZ, -R56 ;  /* 0x000000ffff38a224 */ /* 0x000fe200078e0a38 */
[----:B------:R-:W-:Y:S02]  /*6570*/  ISETP.GT.U32.AND P2, PT, R139, R43, PT ;  /* 0x0000002b8b00720c */ /* 0x000fe40003f44070 */
[----:B------:R-:W-:-:S09]  /*6580*/  SEL R63, R168, R63, !P4 ;  /* 0x0000003fa83f7207 */ /* 0x000fd20006000000 */
[----:B------:R-:W-:Y:S01]  /*6590*/  @!P5 IMAD.IADD R55, R55, 0x1, -R139 ;  /* 0x000000013737d824 */ /* 0x000fe200078e0a8b */
[----:B------:R-:W-:Y:S01]  /*65a0*/  ISETP.GE.AND P5, PT, R212, RZ, PT ;  /* 0x000000ffd400720c */ /* 0x000fe20003fa6270 */
[----:B------:R-:W-:Y:S01]  /*65b0*/  STL [R1+0x488], R23 ;  /* 0x0004881701007387 */ /* 0x000fe20000100800 */
[----:B------:R-:W-:-:S03]  /*65c0*/  IMAD R63, R63, UR7, RZ ;  /* 0x000000073f3f7c24 */ /* 0x000fc6000f8e02ff */
[----:B------:R-:W-:Y:S01]  /*65d0*/  STL [R1+0x484], R26 ;  /* 0x0004841a01007387 */ /* 0x000fe20000100800 */
[----:B------:R-:W-:-:S03]  /*65e0*/  ISETP.GT.U32.AND P6, PT, R139, R42, PT ;  /* 0x0000002a8b00720c */ /* 0x000fc60003fc4070 */
[----:B------:R-:W-:Y:S01]  /*65f0*/  STL [R1+0x64], R69 ;  /* 0x0000644501007387 */ /* 0x000fe20000100800 */
[----:B-1----:R-:W-:-:S03]  /*6600*/  @P0 IMAD.MOV.U32 R30, RZ, RZ, R130 ;  /* 0x000000ffff1e0224 */ /* 0x002fc600078e0082 */
[----:B------:R-:W-:Y:S01]  /*6610*/  @!P5 IMAD.MOV R55, RZ, RZ, -R55 ;  /* 0x000000ffff37d224 */ /* 0x000fe200078e0a37 */
[----:B------:R-:W-:Y:S01]  /*6620*/  ISETP.GT.U32.AND P5, PT, R139, R41, PT ;  /* 0x000000298b00720c */ /* 0x000fe20003fa4070 */
[----:B------:R1:W-:Y:S01]  /*6630*/  STL [R1+0x490], R25 ;  /* 0x0004901901007387 */ /* 0x0003e20000100800 */
[----:B------:R-:W-:Y:S02]  /*6640*/  @P0 IMAD.MOV.U32 R31, RZ, RZ, R129 ;  /* 0x000000ffff1f0224 */ /* 0x000fe400078e0081 */
[----:B------:R-:W-:Y:S01]  /*6650*/  @!P2 IMAD.IADD R43, R43, 0x1, -R139 ;  /* 0x000000012b2ba824 */ /* 0x000fe200078e0a8b */
[C---:B------:R-:W-:Y:S01]  /*6660*/  IADD3 R72, P2, PT, R63.reuse, R127, RZ ;  /* 0x0000007f3f487210 */ /* 0x040fe20007f5e0ff */
[----:B------:R3:W-:Y:S01]  /*6670*/  STL [R1+0x48c], R28 ;  /* 0x00048c1c01007387 */ /* 0x0007e20000100800 */
[----:B-1----:R-:W-:Y:S02]  /*6680*/  PRMT R25, RZ, 0x7610, R25 ;  /* 0x00007610ff197816 */ /* 0x002fe40000000019 */
[----:B------:R-:W-:-:S02]  /*6690*/  LEA.HI.X.SX32 R73, R63, R126, 0x1, P2 ;  /* 0x0000007e3f497211 */ /* 0x000fc400010f0eff */
[----:B---3--:R-:W-:Y:S02]  /*66a0*/  PRMT R28, RZ, 0x7610, R28 ;  /* 0x00007610ff1c7816 */ /* 0x008fe4000000001c */
[----:B------:R1:W3:Y:S01]  /*66b0*/  @P0 LDG.E.U8 R25, desc[UR26][R30.64] ;  /* 0x0000001a1e190981 */ /* 0x0002e2000c1e1100 */
[----:B------:R-:W-:Y:S01]  /*66c0*/  ISETP.GT.U32.AND P2, PT, R139, R43, PT ;  /* 0x0000002b8b00720c */ /* 0x000fe20003f44070 */
[----:B------:R-:W-:Y:S01]  /*66d0*/  @!P5 IMAD.IADD R41, R41, 0x1, -R139 ;  /* 0x000000012929d824 */ /* 0x000fe200078e0a8b */
[----:B------:R-:W-:Y:S01]  /*66e0*/  PRMT R23, RZ, 0x7610, R23 ;  /* 0x00007610ff177816 */ /* 0x000fe20000000017 */
[----:B------:R-:W-:Y:S02]  /*66f0*/  @!P6 IMAD.IADD R42, R42, 0x1, -R139 ;  /* 0x000000012a2ae824 */ /* 0x000fe400078e0a8b */
[----:B-1----:R-:W-:Y:S02]  /*6700*/  @P0 IMAD.MOV.U32 R30, RZ, RZ, R179 ;  /* 0x000000ffff1e0224 */ /* 0x002fe400078e00b3 */
[----:B------:R-:W-:Y:S01]  /*6710*/  @P0 IMAD.MOV.U32 R31, RZ, RZ, R137 ;  /* 0x000000ffff1f0224 */ /* 0x000fe200078e0089 */
[----:B------:R-:W-:-:S04]  /*6720*/  ISETP.GE.AND P6, PT, R204, RZ, PT ;  /* 0x000000ffcc00720c */ /* 0x000fc80003fc6270 */
[----:B------:R1:W4:Y:S01]  /*6730*/  @P0 LDG.E.U8 R28, desc[UR26][R30.64] ;  /* 0x0000001a1e1c0981 */ /* 0x000322000c1e1100 */
[----:B------:R-:W-:Y:S02]  /*6740*/  ISETP.GT.U32.AND P5, PT, R139, R41, PT ;  /* 0x000000298b00720c */ /* 0x000fe40003fa4070 */
[----:B------:R-:W-:Y:S01]  /*6750*/  PRMT R26, RZ, 0x7610, R26 ;  /* 0x00007610ff1a7816 */ /* 0x000fe2000000001a */
[----:B-1----:R-:W-:Y:S02]  /*6760*/  @P0 IMAD.MOV.U32 R30, RZ, RZ, R187 ;  /* 0x000000ffff1e0224 */ /* 0x002fe400078e00bb */
[----:B------:R-:W-:Y:S02]  /*6770*/  @P0 IMAD.MOV.U32 R31, RZ, RZ, R186 ;  /* 0x000000ffff1f0224 */ /* 0x000fe400078e00ba */
[----:B------:R-:W-:-:S03]  /*6780*/  @!P2 IMAD.IADD R43, R43, 0x1, -R139 ;  /* 0x000000012b2ba824 */ /* 0x000fc600078e0a8b */
[----:B------:R1:W3:Y:S01]  /*6790*/  @P0 LDG.E.U8 R23, desc[UR26][R30.64] ;  /* 0x0000001a1e170981 */ /* 0x0002e2000c1e1100 */
[----:B------:R-:W-:Y:S02]  /*67a0*/  ISETP.GE.AND P2, PT, R205, RZ, PT ;  /* 0x000000ffcd00720c */ /* 0x000fe40003f46270 */
[----:B------:R-:W-:Y:S01]  /*67b0*/  PRMT R21, RZ, 0x7610, R21 ;  /* 0x00007610ff157816 */ /* 0x000fe20000000015 */
[----:B-1----:R-:W-:Y:S02]  /*67c0*/  @P0 IMAD.MOV.U32 R30, RZ, RZ, R195 ;  /* 0x000000ffff1e0224 */ /* 0x002fe400078e00c3 */
[----:B------:R-:W-:Y:S02]  /*67d0*/  @P0 IMAD.MOV.U32 R31, RZ, RZ, R194 ;  /* 0x000000ffff1f0224 */ /* 0x000fe400078e00c2 */
[----:B------:R-:W-:-:S03]  /*67e0*/  @!P6 IMAD.MOV R42, RZ, RZ, -R42 ;  /* 0x000000ffff2ae224 */ /* 0x000fc600078e0a2a */
[----:B------:R1:W3:Y:S01]  /*67f0*/  @P0 LDG.E.U8 R26, desc[UR26][R30.64] ;  /* 0x0000001a1e1a0981 */ /* 0x0002e2000c1e1100 */
[----:B------:R-:W-:Y:S01]  /*6800*/  ISETP.GT.U32.AND P6, PT, R139, R39, PT ;  /* 0x000000278b00720c */ /* 0x000fe20003fc4070 */
[----:B------:R-:W-:Y:S01]  /*6810*/  @!P5 IMAD.IADD R41, R41, 0x1, -R139 ;  /* 0x000000012929d824 */ /* 0x000fe200078e0a8b */
[----:B------:R-:W-:Y:S01]  /*6820*/  PRMT R24, RZ, 0x7610, R24 ;  /* 0x00007610ff187816 */ /* 0x000fe20000000018 */
[----:B-1----:R-:W-:Y:S02]  /*6830*/  @P0 IMAD.MOV.U32 R30, RZ, RZ, R203 ;  /* 0x000000ffff1e0224 */ /* 0x002fe400078e00cb */
[----:B------:R-:W-:Y:S01]  /*6840*/  @P0 IMAD.MOV.U32 R31, RZ, RZ, R202 ;  /* 0x000000ffff1f0224 */ /* 0x000fe200078e00ca */
[----:B------:R-:W-:Y:S02]  /*6850*/  ISETP.GE.AND P5, PT, R197, RZ, PT ;  /* 0x000000ffc500720c */ /* 0x000fe40003fa6270 */
[----:B------:R-:W-:Y:S02]  /*6860*/  SEL R61, R168, R61, !P4 ;  /* 0x0000003da83d7207 */ /* 0x000fe40006000000 */
[----:B------:R1:W3:Y:S01]  /*6870*/  @P0 LDG.E.U8 R21, desc[UR26][R30.64] ;  /* 0x0000001a1e150981 */ /* 0x0002e2000c1e1100 */
[----:B------:R-:W-:Y:S01]  /*6880*/  @!P2 IMAD.MOV R43, RZ, RZ, -R43 ;  /* 0x000000ffff2ba224 */ /* 0x000fe200078e0a2b */
[----:B------:R-:W-:-:S02]  /*6890*/  ISETP.GT.U32.AND P2, PT, R139, R40, PT ;  /* 0x000000288b00720c */ /* 0x000fc40003f44070 */
[----:B------:R-:W-:Y:S01]  /*68a0*/  STL [R1+0x44], R68 ;  /* 0x0000444401007387 */ /* 0x000fe20000100800 */
[----:B-1----:R-:W-:Y:S02]  /*68b0*/  @P0 IMAD.MOV.U32 R30, RZ, RZ, R211 ;  /* 0x000000ffff1e0224 */ /* 0x002fe400078e00d3 */
[----:B------:R-:W-:Y:S01]  /*68c0*/  @P0 IMAD.MOV.U32 R31, RZ, RZ, R210 ;  /* 0x000000ffff1f0224 */ /* 0x000fe200078e00d2 */
[----:B------:R-:W-:Y:S04]  /*68d0*/  STL [R1+0xe0], R72 ;  /* 0x0000e04801007387 */ /* 0x000fe80000100800 */
[----:B------:R1:W3:Y:S01]  /*68e0*/  @P0 LDG.E.U8 R24, desc[UR26][R30.64] ;  /* 0x0000001a1e180981 */ /* 0x0002e2000c1e1100 */
[----:B------:R-:W-:-:S03]  /*68f0*/  SEL R60, R168, R60, !P4 ;  /* 0x0000003ca83c7207 */ /* 0x000fc60006000000 */
[----:B------:R-:W-:Y:S01]  /*6900*/  STL [R1+0x28], R67 ;  /* 0x0000284301007387 */ /* 0x000fe20000100800 */
[----:B------:R-:W-:-:S03]  /*6910*/  @!P6 IMAD.IADD R39, R39, 0x1, -R139 ;  /* 0x000000012727e824 */ /* 0x000fc600078e0a8b */
[----:B------:R-:W-:Y:S01]  /*6920*/  STL [R1+0x100], R70 ;  /* 0x0001004601007387 */ /* 0x000fe20000100800 */
[----:B-1----:R-:W-:-:S03]  /*6930*/  IMAD R30, R61, UR7, RZ ;  /* 0x000000073d1e7c24 */ /* 0x002fc6000f8e02ff */
[----:B------:R-:W-:Y:S04]  /*6940*/  STL [R1+0xdc], R73 ;  /* 0x0000dc4901007387 */ /* 0x000fe80000100800 */
[----:B------:R-:W-:Y:S01]  /*6950*/  STL [R1+0xfc], R71 ;  /* 0x0000fc4701007387 */ /* 0x000fe20000100800 */
[----:B------:R-:W-:-:S03]  /*6960*/  @!P5 IMAD.MOV R41, RZ, RZ, -R41 ;  /* 0x000000ffff29d224 */ /* 0x000fc600078e0a29 */
[----:B------:R1:W-:Y:S01]  /*6970*/  STL [R1+0x84], R66 ;  /* 0x0000844201007387 */ /* 0x0003e20000100800 */
[----:B------:R-:W-:Y:S01]  /*6980*/  ISETP.GT.U32.AND P5, PT, R139, R38, PT ;  /* 0x000000268b00720c */ /* 0x000fe20003fa4070 */
[----:B------:R-:W-:Y:S01]  /*6990*/  IMAD R60, R60, UR7, RZ ;  /* 0x000000073c3c7c24 */ /* 0x000fe2000f8e02ff */
[----:B------:R-:W-:Y:S01]  /*69a0*/  PRMT R19, RZ, 0x7610, R19 ;  /* 0x00007610ff137816 */ /* 0x000fe20000000013 */
[----:B------:R-:W-:Y:S01]  /*69b0*/  @P0 IMAD.MOV.U32 R31, RZ, RZ, R218 ;  /* 0x000000ffff1f0224 */ /* 0x000fe200078e00da */
[----:B-1----:R-:W-:Y:S01]  /*69c0*/  IADD3 R66, P6, PT, R30, R127, RZ ;  /* 0x0000007f1e427210 */ /* 0x002fe20007fde0ff */
[----:B------:R-:W-:-:S03]  /*69d0*/  @!P2 IMAD.IADD R40, R40, 0x1, -R139 ;  /* 0x000000012828a824 */ /* 0x000fc600078e0a8b */
[-C--:B------:R-:W-:Y:S01]  /*69e0*/  LEA.HI.X.SX32 R67, R30, R126.reuse, 0x1, P6 ;  /* 0x0000007e1e437211 */ /* 0x080fe200030f0eff */
[----:B------:R-:W-:Y:S01]  /*69f0*/  @P0 IMAD.MOV.U32 R30, RZ, RZ, R219 ;  /* 0x000000ffff1e0224 */ /* 0x000fe200078e00db */
[C---:B------:R-:W-:Y:S02]  /*6a00*/  IADD3 R68, P2, PT, R60.reuse, R127, RZ ;  /* 0x0000007f3c447210 */ /* 0x040fe40007f5e0ff */
[----:B------:R-:W-:Y:S02]  /*6a10*/  PRMT R22, RZ, 0x7610, R22 ;  /* 0x00007610ff167816 */ /* 0x000fe40000000016 */
[C---:B------:R-:W-:Y:S01]  /*6a20*/  ISETP.GT.U32.AND P6, PT, R139.reuse, R39, PT ;  /* 0x000000278b00720c */ /* 0x040fe20003fc4070 */
[----:B------:R1:W3:Y:S01]  /*6a30*/  @P0 LDG.E.U8 R19, desc[UR26][R30.64] ;  /* 0x0000001a1e130981 */ /* 0x0002e2000c1e1100 */
[----:B------:R-:W-:Y:S02]  /*6a40*/  LEA.HI.X.SX32 R69, R60, R126, 0x1, P2 ;  /* 0x0000007e3c457211 */ /* 0x000fe400010f0eff */
[----:B------:R-:W-:Y:S01]  /*6a50*/  ISETP.GT.U32.AND P2, PT, R139, R40, PT ;  /* 0x000000288b00720c */ /* 0x000fe20003f44070 */
[----:B------:R-:W-:Y:S01]  /*6a60*/  @!P5 IMAD.IADD R38, R38, 0x1, -R139 ;  /* 0x000000012626d824 */ /* 0x000fe200078e0a8b */
[----:B------:R-:W-:Y:S01]  /*6a70*/  PRMT R17, RZ, 0x7610, R17 ;  /* 0x00007610ff117816 */ /* 0x000fe20000000011 */
[----:B-1----:R-:W-:-:S02]  /*6a80*/  @P0 IMAD.MOV.U32 R30, RZ, RZ, R227 ;  /* 0x000000ffff1e0224 */ /* 0x002fc400078e00e3 */
[----:B------:R-:W-:-:S05]  /*6a90*/  @P0 IMAD.MOV.U32 R31, RZ, RZ, R226 ;  /* 0x000000ffff1f0224 */ /* 0x000fca00078e00e2 */
[----:B------:R1:W3:Y:S01]  /*6aa0*/  @P0 LDG.E.U8 R22, desc[UR26][R30.64] ;  /* 0x0000001a1e160981 */ /* 0x0002e2000c1e1100 */
[----:B------:R-:W-:Y:S01]  /*6ab0*/  ISETP.GT.U32.AND P5, PT, R139, R38, PT ;  /* 0x000000268b00720c */ /* 0x000fe20003fa4070 */
[----:B------:R-:W-:Y:S01]  /*6ac0*/  @!P6 IMAD.IADD R39, R39, 0x1, -R139 ;  /* 0x000000012727e824 */ /* 0x000fe200078e0a8b */
[----:B------:R-:W-:Y:S01]  /*6ad0*/  PRMT R20, RZ, 0x7610, R20 ;  /* 0x00007610ff147816 */ /* 0x000fe20000000014 */
[----:B-1----:R-:W-:Y:S02]  /*6ae0*/  @P0 IMAD.MOV.U32 R30, RZ, RZ, R235 ;  /* 0x000000ffff1e0224 */ /* 0x002fe400078e00eb */
[----:B------:R-:W-:Y:S01]  /*6af0*/  @P0 IMAD.MOV.U32 R31, RZ, RZ, R234 ;  /* 0x000000ffff1f0224 */ /* 0x000fe200078e00ea */
[----:B------:R-:W-:-:S04]  /*6b00*/  ISETP.GE.AND P6, PT, R189, RZ, PT ;  /* 0x000000ffbd00720c */ /* 0x000fc80003fc6270 */
[----:B------:R1:W3:Y:S01]  /*6b10*/  @P0 LDG.E.U8 R17, desc[UR26][R30.64] ;  /* 0x0000001a1e110981 */ /* 0x0002e2000c1e1100 */
[----:B------:R-:W-:Y:S01]  /*6b20*/  @!P2 IMAD.IADD R40, R40, 0x1, -R139 ;  /* 0x000000012828a824 */ /* 0x000fe200078e0a8b */
[----:B------:R-:W-:Y:S02]  /*6b30*/  ISETP.GE.AND P2, PT, R196, RZ, PT ;  /* 0x000000ffc400720c */ /* 0x000fe40003f46270 */
[----:B------:R-:W-:Y:S01]  /*6b40*/  PRMT R16, RZ, 0x7610, R16 ;  /* 0x00007610ff107816 */ /* 0x000fe20000000010 */
[----:B-1----:R-:W-:Y:S02]  /*6b50*/  @P0 IMAD.MOV.U32 R30, RZ, RZ, R243 ;  /* 0x000000ffff1e0224 */ /* 0x002fe400078e00f3 */
[----:B------:R-:W-:-:S05]  /*6b60*/  @P0 IMAD.MOV.U32 R31, RZ, RZ, R242 ;  /* 0x000000ffff1f0224 */ /* 0x000fca00078e00f2 */
[----:B------:R1:W3:Y:S01]  /*6b70*/  @P0 LDG.E.U8 R20, desc[UR26][R30.64] ;  /* 0x0000001a1e140981 */ /* 0x0002e2000c1e1100 */
[----:B------:R-:W-:Y:S01]  /*6b80*/  @!P5 IMAD.IADD R38, R38, 0x1, -R139 ;  /* 0x000000012626d824 */ /* 0x000fe200078e0a8b */
[----:B------:R-:W-:Y:S02]  /*6b90*/  PRMT R18, RZ, 0x7610, R18 ;  /* 0x00007610ff127816 */ /* 0x000fe40000000012 */
[----:B------:R-:W-:Y:S01]  /*6ba0*/  ISETP.GE.AND P5, PT, R188, RZ, PT ;  /* 0x000000ffbc00720c */ /* 0x000fe20003fa6270 */
[----:B-1----:R-:W-:Y:S02]  /*6bb0*/  @P0 IMAD.MOV.U32 R30, RZ, RZ, R251 ;  /* 0x000000ffff1e0224 */ /* 0x002fe400078e00fb */
[----:B------:R-:W-:Y:S02]  /*6bc0*/  @P0 IMAD.MOV.U32 R31, RZ, RZ, R250 ;  /* 0x000000ffff1f0224 */ /* 0x000fe400078e00fa */
[----:B------:R-:W-:-:S03]  /*6bd0*/  @!P6 IMAD.MOV R39, RZ, RZ, -R39 ;  /* 0x000000ffff27e224 */ /* 0x000fc600078e0a27 */
[----:B------:R1:W3:Y:S01]  /*6be0*/  @P0 LDG.E.U8 R16, desc[UR26][R30.64] ;  /* 0x0000001a1e100981 */ /* 0x0002e2000c1e1100 */
[C---:B------:R-:W-:Y:S01]  /*6bf0*/  ISETP.GT.U32.AND P6, PT, R139.reuse, R35, PT ;  /* 0x000000238b00720c */ /* 0x040fe20003fc4070 */
[----:B------:R-:W-:Y:S01]  /*6c00*/  @!P2 IMAD.MOV R40, RZ, RZ, -R40 ;  /* 0x000000ffff28a224 */ /* 0x000fe200078e0a28 */
[----:B------:R-:W-:Y:S01]  /*6c10*/  PRMT R249, RZ, 0x7610, R249 ;  /* 0x00007610fff97816 */ /* 0x000fe200000000f9 */
[----:B-1----:R-:W-:Y:S02]  /*6c20*/  @P0 IMAD.MOV.U32 R30, RZ, RZ, R85 ;  /* 0x000000ffff1e0224 */ /* 0x002fe400078e0055 */
[----:B------:R-:W-:Y:S01]  /*6c30*/  @P0 IMAD.MOV.U32 R31, RZ, RZ, R86 ;  /* 0x000000ffff1f0224 */ /* 0x000fe200078e0056 */
[----:B------:R-:W-:Y:S02]  /*6c40*/  ISETP.GT.U32.AND P2, PT, R139, R36, PT ;  /* 0x000000248b00720c */ /* 0x000fe40003f44070 */
[C---:B------:R-:W-:Y:S02]  /*6c50*/  SEL R58, R168.reuse, R58, !P4 ;  /* 0x0000003aa83a7207 */ /* 0x040fe40006000000 */
[----:B------:R1:W3:Y:S01]  /*6c60*/  @P0 LDG.E.U8 R18, desc[UR26][R30.64] ;  /* 0x0000001a1e120981 */ /* 0x0002e2000c1e1100 */
[----:B------:R-:W-:Y:S01]  /*6c70*/  SEL R59, R168, R59, !P4 ;  /* 0x0000003ba83b7207 */ /* 0x000fe20006000000 */
[----:B------:R-:W-:-:S02]  /*6c80*/  @!P5 IMAD.MOV R38, RZ, RZ, -R38 ;  /* 0x000000ffff26d224 */ /* 0x000fc400078e0a26 */
[----:B-1----:R-:W-:Y:S02]  /*6c90*/  @P0 IMAD.MOV.U32 R30, RZ, RZ, R83 ;  /* 0x000000ffff1e0224 */ /* 0x002fe400078e0053 */
[----:B------:R-:W-:Y:S01]  /*6ca0*/  @P0 IMAD.MOV.U32 R31, RZ, RZ, R84 ;  /* 0x000000ffff1f0224 */ /* 0x000fe200078e0054 */
[----:B------:R-:W-:-:S04]  /*6cb0*/  ISETP.GT.U32.AND P5, PT, R139, R37, PT ;  /* 0x000000258b00720c */ /* 0x000fc80003fa4070 */
[----:B------:R1:W3:Y:S01]  /*6cc0*/  @P0 LDG.E.U8 R249, desc[UR26][R30.64] ;  /* 0x0000001a1ef90981 */ /* 0x0002e2000c1e1100 */
[----:B------:R-:W-:Y:S02]  /*6cd0*/  IMAD R59, R59, UR7, RZ ;  /* 0x000000073b3b7c24 */ /* 0x000fe4000f8e02ff */
[----:B------:R-:W-:Y:S01]  /*6ce0*/  @!P6 IMAD.IADD R35, R35, 0x1, -R139 ;  /* 0x000000012323e824 */ /* 0x000fe200078e0a8b */
[----:B------:R-:W-:Y:S01]  /*6cf0*/  STL [R1+0x68], R65 ;  /* 0x0000684101007387 */ /* 0x000fe20000100800 */
[----:B-1----:R-:W-:-:S03]  /*6d00*/  IMAD R30, R58, UR7, RZ ;  /* 0x000000073a1e7c24 */ /* 0x002fc6000f8e02ff */
[----:B--2---:R1:W-:Y:S01]  /*6d10*/  STL [R1+0x48], R64 ;  /* 0x0000484001007387 */ /* 0x0043e20000100800 */
[----:B------:R-:W-:Y:S01]  /*6d20*/  @!P2 IMAD.IADD R36, R36, 0x1, -R139 ;  /* 0x000000012424a824 */ /* 0x000fe200078e0a8b */
[CC--:B------:R-:W-:Y:S01]  /*6d30*/  IADD3 R62, P6, PT, R30.reuse, R127.reuse, RZ ;  /* 0x0000007f1e3e7210 */ /* 0x0c0fe20007fde0ff */
[----:B------:R-:W-:Y:S01]  /*6d40*/  @P0 IMAD.MOV.U32 R31, RZ, RZ, R82 ;  /* 0x000000ffff1f0224 */ /* 0x000fe200078e0052 */
[----:B------:R-:W-:Y:S02]  /*6d50*/  PRMT R248, RZ, 0x7610, R248 ;  /* 0x00007610fff87816 */ /* 0x000fe400000000f8 */
[----:B------:R-:W-:Y:S02]  /*6d60*/  LEA.HI.X.SX32 R63, R30, R126, 0x1, P6 ;  /* 0x0000007e1e3f7211 */ /* 0x000fe400030f0eff */
[----:B-1----:R-:W-:Y:S01]  /*6d70*/  IADD3 R64, P2, PT, R59, R127, RZ ;  /* 0x0000007f3b407210 */ /* 0x002fe20007f5e0ff */
[----:B------:R-:W-:-:S03]  /*6d80*/  @P0 IMAD.MOV.U32 R30, RZ, RZ, R81 ;  /* 0x000000ffff1e0224 */ /* 0x000fc600078e0051 */
[----:B------:R-:W-:Y:S02]  /*6d90*/  LEA.HI.X.SX32 R65, R59, R126, 0x1, P2 ;  /* 0x0000007e3b417211 */ /* 0x000fe400010f0eff */
[----:B------:R-:W-:Y:S01]  /*6da0*/  ISETP.GT.U32.AND P2, PT, R139, R36, PT ;  /* 0x000000248b00720c */ /* 0x000fe20003f44070 */
[----:B------:R-:W-:Y:S01]  /*6db0*/  @!P5 IMAD.IADD R37, R37, 0x1, -R139 ;  /* 0x000000012525d824 */ /* 0x000fe200078e0a8b */
[----:B------:R-:W-:Y:S01]  /*6dc0*/  PRMT R241, RZ, 0x7610, R241 ;  /* 0x00007610fff17816 */ /* 0x000fe200000000f1 */
[----:B------:R1:W2:Y:S01]  /*6dd0*/  @P0 LDG.E.U8 R248, desc[UR26][R30.64] ;  /* 0x0000001a1ef80981 */ /* 0x0002a2000c1e1100 */
[C---:B------:R-:W-:Y:S02]  /*6de0*/  ISETP.GT.U32.AND P6, PT, R139.reuse, R35, PT ;  /* 0x000000238b00720c */ /* 0x040fe40003fc4070 */
[----:B------:R-:W-:Y:S02]  /*6df0*/  ISETP.GT.U32.AND P5, PT, R139, R37, PT ;  /* 0x000000258b00720c */ /* 0x000fe40003fa4070 */
[----:B------:R-:W-:Y:S01]  /*6e00*/  PRMT R240, RZ, 0x7610, R240 ;  /* 0x00007610fff07816 */ /* 0x000fe200000000f0 */
[----:B-1----:R-:W-:-:S02]  /*6e10*/  @P0 IMAD.MOV.U32 R30, RZ, RZ, R79 ;  /* 0x000000ffff1e0224 */ /* 0x002fc400078e004f */
[----:B------:R-:W-:-:S05]  /*6e20*/  @P0 IMAD.MOV.U32 R31, RZ, RZ, R80 ;  /* 0x000000ffff1f0224 */ /* 0x000fca00078e0050 */
[----:B------:R1:W2:Y:S01]  /*6e30*/  @P0 LDG.E.U8 R241, desc[UR26][R30.64] ;  /* 0x0000001a1ef10981 */ /* 0x0002a2000c1e1100 */
[----:B------:R-:W-:Y:S01]  /*6e40*/  @!P2 IMAD.IADD R36, R36, 0x1, -R139 ;  /* 0x000000012424a824 */ /* 0x000fe200078e0a8b */
[----:B------:R-:W-:Y:S01]  /*6e50*/  PRMT R233, RZ, 0x7610, R233 ;  /* 0x00007610ffe97816 */ /* 0x000fe200000000e9 */
[----:B------:R-:W-:Y:S01]  /*6e60*/  @!P6 IMAD.IADD R35, R35, 0x1, -R139 ;  /* 0x000000012323e824 */ /* 0x000fe200078e0a8b */
[----:B------:R-:W-:Y:S01]  /*6e70*/  ISETP.GE.AND P2, PT, R181, RZ, PT ;  /* 0x000000ffb500720c */ /* 0x000fe20003f46270 */
[----:B-1----:R-:W-:Y:S02]  /*6e80*/  @P0 IMAD.MOV.U32 R30, RZ, RZ, R77 ;  /* 0x000000ffff1e0224 */ /* 0x002fe400078e004d */
[----:B------:R-:W-:Y:S01]  /*6e90*/  @P0 IMAD.MOV.U32 R31, RZ, RZ, R78 ;  /* 0x000000ffff1f0224 */ /* 0x000fe200078e004e */
[----:B------:R-:W-:-:S04]  /*6ea0*/  ISETP.GE.AND P6, PT, R180, RZ, PT ;  /* 0x000000ffb400720c */ /* 0x000fc80003fc6270 */
[----:B------:R1:W2:Y:S01]  /*6eb0*/  @P0 LDG.E.U8 R240, desc[UR26][R30.64] ;  /* 0x0000001a1ef00981 */ /* 0x0002a2000c1e1100 */
[----:B------:R-:W-:Y:S01]  /*6ec0*/  PRMT R232, RZ, 0x7610, R232 ;  /* 0x00007610ffe87816 */ /* 0x000fe200000000e8 */
[----:B------:R-:W-:Y:S01]  /*6ed0*/  @!P5 IMAD.IADD R37, R37, 0x1, -R139 ;  /* 0x000000012525d824 */ /* 0x000fe200078e0a8b */
[----:B------:R-:W-:Y:S01]  /*6ee0*/  ISETP.GE.AND P5, PT, R156, RZ, PT ;  /* 0x000000ff9c00720c */ /* 0x000fe20003fa6270 */
[----:B-1----:R-:W-:Y:S02]  /*6ef0*/  @P0 IMAD.MOV.U32 R30, RZ, RZ, R74 ;  /* 0x000000ffff1e0224 */ /* 0x002fe400078e004a */
[----:B------:R-:W-:-:S05]  /*6f00*/  @P0 IMAD.MOV.U32 R31, RZ, RZ, R76 ;  /* 0x000000ffff1f0224 */ /* 0x000fca00078e004c */
[----:B------:R1:W2:Y:S01]  /*6f10*/  @P0 LDG.E.U8 R233, desc[UR26][R30.64] ;  /* 0x0000001a1ee90981 */ /* 0x0002a2000c1e1100 */
[----:B------:R-:W-:Y:S01]  /*6f20*/  PRMT R225, RZ, 0x7610, R225 ;  /* 0x00007610ffe17816 */ /* 0x000fe200000000e1 */
[----:B------:R-:W-:Y:S01]  /*6f30*/  @!P2 IMAD.MOV R36, RZ, RZ, -R36 ;  /* 0x000000ffff24a224 */ /* 0x000fe200078e0a24 */
[----:B------:R-:W-:Y:S01]  /*6f40*/  ISETP.GT.U32.AND P2, PT, R139, R34, PT ;  /* 0x000000228b00720c */ /* 0x000fe20003f44070 */
[----:B-1----:R-:W-:Y:S02]  /*6f50*/  @P0 IMAD.MOV.U32 R30, RZ, RZ, R72 ;  /* 0x000000ffff1e0224 */ /* 0x002fe400078e0048 */
[----:B------:R-:W-:Y:S02]  /*6f60*/  @P0 IMAD.MOV.U32 R31, RZ, RZ, R73 ;  /* 0x000000ffff1f0224 */ /* 0x000fe400078e0049 */
[----:B------:R-:W-:-:S03]  /*6f70*/  @!P6 IMAD.MOV R35, RZ, RZ, -R35 ;  /* 0x000000ffff23e224 */ /* 0x000fc600078e0a23 */
[----:B------:R1:W2:Y:S01]  /*6f80*/  @P0 LDG.E.U8 R232, desc[UR26][R30.64] ;  /* 0x0000001a1ee80981 */ /* 0x0002a2000c1e1100 */
[----:B------:R-:W-:Y:S02]  /*6f90*/  ISETP.GT.U32.AND P6, PT, R139, R32, PT ;  /* 0x000000208b00720c */ /* 0x000fe40003fc4070 */
[----:B------:R-:W-:Y:S02]  /*6fa0*/  PRMT R224, RZ, 0x7610, R224 ;  /* 0x00007610ffe07816 */ /* 0x000fe400000000e0 */
[C---:B------:R-:W-:Y:S01]  /*6fb0*/  SEL R56, R168.reuse, R56, !P4 ;  /* 0x00000038a8387207 */ /* 0x040fe20006000000 */
[----:B-1----:R-:W-:Y:S02]  /*6fc0*/  @P0 IMAD.MOV.U32 R30, RZ, RZ, R70 ;  /* 0x000000ffff1e0224 */ /* 0x002fe400078e0046 */
[----:B------:R-:W-:Y:S01]  /*6fd0*/  @P0 IMAD.MOV.U32 R31, RZ, RZ, R71 ;  /* 0x000000ffff1f0224 */ /* 0x000fe200078e0047 */
[----:B------:R-:W-:Y:S01]  /*6fe0*/  SEL R54, R168, R54, !P4 ;  /* 0x00000036a8367207 */ /* 0x000fe20006000000 */
[----:B------:R-:W-:-:S03]  /*6ff0*/  @!P5 IMAD.MOV R37, RZ, RZ, -R37 ;  /* 0x000000ffff25d224 */ /* 0x000fc600078e0a25 */
[----:B------:R1:W2:Y:S01]  /*7000*/  @P0 LDG.E.U8 R225, desc[UR26][R30.64] ;  /* 0x0000001a1ee10981 */ /* 0x0002a2000c1e1100 */
[----:B------:R-:W-:Y:S01]  /*7010*/  ISETP.GT.U32.AND P5, PT, R139, R33, PT ;  /* 0x000000218b00720c */ /* 0x000fe20003fa4070 */
[----:B------:R-:W-:Y:S02]  /*7020*/  IMAD R56, R56, UR7, RZ ;  /* 0x0000000738387c24 */ /* 0x000fe4000f8e02ff */
[----:B-1----:R-:W-:Y:S02]  /*7030*/  @P0 IMAD.MOV.U32 R30, RZ, RZ, R68 ;  /* 0x000000ffff1e0224 */ /* 0x002fe400078e0044 */
[----:B------:R-:W-:Y:S02]  /*7040*/  @P0 IMAD.MOV.U32 R31, RZ, RZ, R69 ;  /* 0x000000ffff1f0224 */ /* 0x000fe400078e0045 */
[----:B------:R-:W-:-:S03]  /*7050*/  @!P2 IMAD.IADD R34, R34, 0x1, -R139 ;  /* 0x000000012222a824 */ /* 0x000fc600078e0a8b */
[----:B------:R1:W2:Y:S01]  /*7060*/  @P0 LDG.E.U8 R224, desc[UR26][R30.64] ;  /* 0x0000001a1ee00981 */ /* 0x0002a2000c1e1100 */
[----:B------:R-:W-:Y:S01]  /*7070*/  IADD3 R60, P2, PT, R56, R127, RZ ;  /* 0x0000007f383c7210 */ /* 0x000fe20007f5e0ff */
[----:B------:R-:W-:Y:S02]  /*7080*/  @!P6 IMAD.IADD R32, R32, 0x1, -R139 ;  /* 0x000000012020e824 */ /* 0x000fe400078e0a8b */
[----:B-1----:R-:W-:Y:S01]  /*7090*/  IMAD R30, R54, UR7, RZ ;  /* 0x00000007361e7c24 */ /* 0x002fe2000f8e02ff */
[----:B------:R-:W-:-:S04]  /*70a0*/  LEA.HI.X.SX32 R61, R56, R126, 0x1, P2 ;  /* 0x0000007e383d7211 */ /* 0x000fc800010f0eff */
[C---:B------:R-:W-:Y:S01]  /*70b0*/  IADD3 R58, P6, PT, R30.reuse, R127, RZ ;  /* 0x0000007f1e3a7210 */ /* 0x040fe20007fde0ff */
[----:B------:R-:W-:Y:S01]  /*70c0*/  @!P5 IMAD.IADD R33, R33, 0x1, -R139 ;  /* 0x000000012121d824 */ /* 0x000fe200078e0a8b */
[C---:B------:R-:W-:Y:S01]  /*70d0*/  ISETP.GT.U32.AND P2, PT, R139.reuse, R34, PT ;  /* 0x000000228b00720c */ /* 0x040fe20003f44070 */
[----:B------:R-:W-:Y:S01]  /*70e0*/  @P0 IMAD.MOV.U32 R31, RZ, RZ, R67 ;  /* 0x000000ffff1f0224 */ /* 0x000fe200078e0043 */
[----:B------:R-:W-:Y:S02]  /*70f0*/  PRMT R217, RZ, 0x7610, R217 ;  /* 0x00007610ffd97816 */ /* 0x000fe400000000d9 */
[----:B------:R-:W-:Y:S01]  /*7100*/  LEA.HI.X.SX32 R59, R30, R126, 0x1, P6 ;  /* 0x0000007e1e3b7211 */ /* 0x000fe200030f0eff */
[----:B------:R-:W-:Y:S01]  /*7110*/  @P0 IMAD.MOV.U32 R30, RZ, RZ, R66 ;  /* 0x000000ffff1e0224 */ /* 0x000fe200078e0042 */
[C---:B------:R-:W-:Y:S02]  /*7120*/  ISETP.GT.U32.AND P6, PT, R139.reuse, R32, PT ;  /* 0x000000208b00720c */ /* 0x040fe40003fc4070 */
[----:B------:R-:W-:-:S02]  /*7130*/  ISETP.GT.U32.AND P5, PT, R139, R33, PT ;  /* 0x000000218b00720c */ /* 0x000fc40003fa4070 */
[----:B------:R-:W-:Y:S01]  /*7140*/  PRMT R216, RZ, 0x7610, R216 ;  /* 0x00007610ffd87816 */ /* 0x000fe200000000d8 */
[----:B------:R1:W2:Y:S01]  /*7150*/  @P0 LDG.E.U8 R217, desc[UR26][R30.64] ;  /* 0x0000001a1ed90981 */ /* 0x0002a2000c1e1100 */
[----:B------:R-:W-:Y:S01]  /*7160*/  PRMT R209, RZ, 0x7610, R209 ;  /* 0x00007610ffd17816 */ /* 0x000fe200000000d1 */
[----:B------:R-:W-:Y:S01]  /*7170*/  @!P2 IMAD.IADD R34, R34, 0x1, -R139 ;  /* 0x000000012222a824 */ /* 0x000fe200078e0a8b */
[----:B------:R-:W-:Y:S01]  /*7180*/  ISETP.GE.AND P2, PT, R131, RZ, PT ;  /* 0x000000ff8300720c */ /* 0x000fe20003f46270 */
[----:B-1----:R-:W-:Y:S02]  /*7190*/  @P0 IMAD.MOV.U32 R30, RZ, RZ, R64 ;  /* 0x000000ffff1e0224 */ /* 0x002fe400078e0040 */
[----:B------:R-:W-:-:S05]  /*71a0*/  @P0 IMAD.MOV.U32 R31, RZ, RZ, R65 ;  /* 0x000000ffff1f0224 */ /* 0x000fca00078e0041 */
[----:B------:R1:W2:Y:S01]  /*71b0*/  @P0 LDG.E.U8 R216, desc[UR26][R30.64] ;  /* 0x0000001a1ed80981 */ /* 0x0002a2000c1e1100 */
[--C-:B------:R-:W-:Y:S01]  /*71c0*/  @!P6 IMAD.IADD R32, R32, 0x1, -R139.reuse ;  /* 0x000000012020e824 */ /* 0x100fe200078e0a8b */
[----:B------:R-:W-:Y:S01]  /*71d0*/  PRMT R208, RZ, 0x7610, R208 ;  /* 0x00007610ffd07816 */ /* 0x000fe200000000d0 */
[----:B------:R-:W-:Y:S01]  /*71e0*/  @!P5 IMAD.IADD R33, R33, 0x1, -R139 ;  /* 0x000000012121d824 */ /* 0x000fe200078e0a8b */
[----:B------:R-:W-:Y:S01]  /*71f0*/  ISETP.GE.AND P6, PT, R107, RZ, PT ;  /* 0x000000ff6b00720c */ /* 0x000fe20003fc6270 */
[----:B-1----:R-:W-:Y:S02]  /*7200*/  @P0 IMAD.MOV.U32 R30, RZ, RZ, R62 ;  /* 0x000000ffff1e0224 */ /* 0x002fe400078e003e */
[----:B------:R-:W-:Y:S01]  /*7210*/  @P0 IMAD.MOV.U32 R31, RZ, RZ, R63 ;  /* 0x000000ffff1f0224 */ /* 0x000fe200078e003f */
[----:B------:R-:W-:-:S04]  /*7220*/  ISETP.GE.AND P5, PT, R105, RZ, PT ;  /* 0x000000ff6900720c */ /* 0x000fc80003fa6270 */
[----:B------:R1:W2:Y:S01]  /*7230*/  @P0 LDG.E.U8 R209, desc[UR26][R30.64] ;  /* 0x0000001a1ed10981 */ /* 0x0002a2000c1e1100 */
[C---:B------:R-:W-:Y:S02]  /*7240*/  SEL R55, R168.reuse, R55, !P4 ;  /* 0x00000037a8377207 */ /* 0x040fe40006000000 */
[----:B------:R-:W-:Y:S01]  /*7250*/  PRMT R201, RZ, 0x7610, R201 ;  /* 0x00007610ffc97816 */ /* 0x000fe200000000c9 */
[----:B-1----:R-:W-:Y:S02]  /*7260*/  @P0 IMAD.MOV.U32 R30, RZ, RZ, R60 ;  /* 0x000000ffff1e0224 */ /* 0x002fe400078e003c */
[----:B------:R-:W-:Y:S01]  /*7270*/  @P0 IMAD.MOV.U32 R31, RZ, RZ, R61 ;  /* 0x000000ffff1f0224 */ /* 0x000fe200078e003d */
[----:B------:R-:W-:Y:S01]  /*7280*/  SEL R43, R168, R43, !P4 ;  /* 0x0000002ba82b7207 */ /* 0x000fe20006000000 */
[----:B------:R-:W-:-:S03]  /*7290*/  @!P2 IMAD.MOV R34, RZ, RZ, -R34 ;  /* 0x000000ffff22a224 */ /* 0x000fc600078e0a22 */
[----:B------:R1:W2:Y:S01]  /*72a0*/  @P0 LDG.E.U8 R208, desc[UR26][R30.64] ;  /* 0x0000001a1ed00981 */ /* 0x0002a2000c1e1100 */
[C---:B------:R-:W-:Y:S01]  /*72b0*/  SEL R42, R168.reuse, R42, !P4 ;  /* 0x0000002aa82a7207 */ /* 0x040fe20006000000 */
[----:B------:R-:W-:Y:S01]  /*72c0*/  IMAD R55, R55, UR7, RZ ;  /* 0x0000000737377c24 */ /* 0x000fe2000f8e02ff */
[C---:B------:R-:W-:Y:S01]  /*72d0*/  SEL R196, R168.reuse, R34, !P4 ;  /* 0x00000022a8c47207 */ /* 0x040fe20006000000 */
[----:B------:R-:W-:Y:S02]  /*72e0*/  @!P6 IMAD.MOV R32, RZ, RZ, -R32 ;  /* 0x000000ffff20e224 */ /* 0x000fe400078e0a20 */
[----:B-1----:R-:W-:Y:S02]  /*72f0*/  @P0 IMAD.MOV.U32 R30, RZ, RZ, R58 ;  /* 0x000000ffff1e0224 */ /* 0x002fe400078e003a */
[----:B------:R-:W-:Y:S01]  /*7300*/  @P0 IMAD.MOV.U32 R31, RZ, RZ, R59 ;  /* 0x000000ffff1f0224 */ /* 0x000fe200078e003b */
[C---:B------:R-:W-:Y:S01]  /*7310*/  SEL R41, R168.reuse, R41, !P4 ;  /* 0x00000029a8297207 */ /* 0x040fe20006000000 */
[----:B------:R-:W-:Y:S01]  /*7320*/  @!P5 IMAD.MOV R33, RZ, RZ, -R33 ;  /* 0x000000ffff21d224 */ /* 0x000fe200078e0a21 */
[----:B------:R-:W-:-:S02]  /*7330*/  SEL R131, R168, R36, !P4 ;  /* 0x00000024a8837207 */ /* 0x000fc40006000000 */
[----:B------:R1:W2:Y:S01]  /*7340*/  @P0 LDG.E.U8 R201, desc[UR26][R30.64] ;  /* 0x0000001a1ec90981 */ /* 0x0002a2000c1e1100 */
[----:B------:R-:W-:Y:S01]  /*7350*/  IMAD R34, R43, UR7, RZ ;  /* 0x000000072b227c24 */ /* 0x000fe2000f8e02ff */
[----:B------:R-:W-:Y:S01]  /*7360*/  SEL R40, R168, R40, !P4 ;  /* 0x00000028a8287207 */ /* 0x000fe20006000000 */
[----:B------:R-:W-:Y:S01]  /*7370*/  IMAD R36, R42, UR7, RZ ;  /* 0x000000072a247c24 */ /* 0x000fe2000f8e02ff */
[C---:B------:R-:W-:Y:S02]  /*7380*/  SEL R204, R168.reuse, R32, !P4 ;  /* 0x00000020a8cc7207 */ /* 0x040fe40006000000 */
[C---:B-1----:R-:W-:Y:S02]  /*7390*/  SEL R31, R168.reuse, R38, !P4 ;  /* 0x00000026a81f7207 */ /* 0x042fe40006000000 */
[----:B------:R-:W-:Y:S01]  /*73a0*/  IADD3 R30, P6, PT, R55, R127, RZ ;  /* 0x0000007f371e7210 */ /* 0x000fe20007fde0ff */
[----:B------:R-:W-:Y:S01]  /*73b0*/  IMAD R38, R41, UR7, RZ ;  /* 0x0000000729267c24 */ /* 0x000fe2000f8e02ff */
[C---:B------:R-:W-:Y:S01]  /*73c0*/  SEL R39, R168.reuse, R39, !P4 ;  /* 0x00000027a8277207 */ /* 0x040fe20006000000 */
[----:B------:R-:W-:Y:S01]  /*73d0*/  IMAD R43, R31, UR7, RZ ;  /* 0x000000071f2b7c24 */ /* 0x000fe2000f8e02ff */
[----:B------:R-:W-:Y:S01]  /*73e0*/  SEL R212, R168, R33, !P4 ;  /* 0x00000021a8d47207 */ /* 0x000fe20006000000 */
[----:B------:R-:W-:Y:S01]  /*73f0*/  IMAD R40, R40, UR7, RZ ;  /* 0x0000000728287c24 */ /* 0x000fe2000f8e02ff */
[----:B------:R-:W-:-:S02]  /*7400*/  IADD3 R31, P5, PT, R34, R127, RZ ;  /* 0x0000007f221f7210 */ /* 0x000fc40007fbe0ff */
[-C--:B------:R-:W-:Y:S02]  /*7410*/  LEA.HI.X.SX32 R32, R55, R126.reuse, 0x1, P6 ;  /* 0x0000007e37207211 */ /* 0x080fe400030f0eff */
[----:B------:R-:W-:Y:S01]  /*7420*/  IADD3 R33, P6, PT, R36, R127, RZ ;  /* 0x0000007f24217210 */ /* 0x000fe20007fde0ff */
[----:B------:R-:W-:Y:S01]  /*7430*/  IMAD R42, R39, UR7, RZ ;  /* 0x00000007272a7c24 */ /* 0x000fe2000f8e02ff */
[----:B------:R-:W-:Y:S02]  /*7440*/  SEL R180, R168, R35, !P4 ;  /* 0x00000023a8b47207 */ /* 0x000fe40006000000 */
[----:B------:R-:W-:Y:S02]  /*7450*/  LEA.HI.X.SX32 R34, R34, R126, 0x1, P5 ;  /* 0x0000007e22227211 */ /* 0x000fe400028f0eff */
[----:B------:R-:W-:Y:S02]  /*7460*/  SEL R188, R168, R37, !P4 ;  /* 0x00000025a8bc7207 */ /* 0x000fe40006000000 */
[----:B------:R-:W-:-:S02]  /*7470*/  IADD3 R35, P5, PT, R38, R127, RZ ;  /* 0x0000007f26237210 */ /* 0x000fc40007fbe0ff */
[-C--:B------:R-:W-:Y:S02]  /*7480*/  LEA.HI.X.SX32 R36, R36, R126.reuse, 0x1, P6 ;  /* 0x0000007e24247211 */ /* 0x080fe400030f0eff */
[-C--:B------:R-:W-:Y:S01]  /*7490*/  IADD3 R37, P6, PT, R40, R127.reuse, RZ ;  /* 0x0000007f28257210 */ /* 0x080fe20007fde0ff */
[----:B------:R-:W-:Y:S01]  /*74a0*/  IMAD R131, R131, UR7, RZ ;  /* 0x0000000783837c24 */ /* 0x000fe2000f8e02ff */
[-C--:B------:R-:W-:Y:S01]  /*74b0*/  LEA.HI.X.SX32 R38, R38, R126.reuse, 0x1, P5 ;  /* 0x0000007e26267211 */ /* 0x080fe200028f0eff */
[----:B------:R-:W-:Y:S01]  /*74c0*/  IMAD R180, R180, UR7, RZ ;  /* 0x00000007b4b47c24 */ /* 0x000fe2000f8e02ff */
[-C--:B------:R-:W-:Y:S02]  /*74d0*/  IADD3 R39, P5, PT, R42, R127.reuse, RZ ;  /* 0x0000007f2a277210 */ /* 0x080fe40007fbe0ff */
[----:B------:R-:W-:Y:S02]  /*74e0*/  LEA.HI.X.SX32 R40, R40, R126, 0x1, P6 ;  /* 0x0000007e28287211 */ /* 0x000fe400030f0eff */
[----:B------:R-:W-:Y:S01]  /*74f0*/  IADD3 R41, P6, PT, R43, R127, RZ ;  /* 0x0000007f2b297210 */ /* 0x000fe20007fde0ff */
[----:B------:R-:W-:Y:S01]  /*7500*/  IMAD R188, R188, UR7, RZ ;  /* 0x00000007bcbc7c24 */ /* 0x000fe2000f8e02ff */
[----:B------:R-:W-:-:S02]  /*7510*/  ISETP.GT.U32.AND P2, PT, R139, R51, PT ;  /* 0x000000338b00720c */ /* 0x000fc40003f44070 */
[-C--:B------:R-:W-:Y:S01]  /*7520*/  LEA.HI.X.SX32 R42, R42, R126.reuse, 0x1, P5 ;  /* 0x0000007e2a2a7211 */ /* 0x080fe200028f0eff */
[----:B------:R-:W-:Y:S01]  /*7530*/  IMAD R196, R196, UR7, RZ ;  /* 0x00000007c4c47c24 */ /* 0x000fe2000f8e02ff */
[-C--:B------:R-:W-:Y:S02]  /*7540*/  IADD3 R132, P5, PT, R131, R127.reuse, RZ ;  /* 0x0000007f83847210 */ /* 0x080fe40007fbe0ff */
[-C--:B------:R-:W-:Y:S02]  /*7550*/  LEA.HI.X.SX32 R43, R43, R126.reuse, 0x1, P6 ;  /* 0x0000007e2b2b7211 */ /* 0x080fe400030f0eff */
[-C--:B------:R-:W-:Y:S02]  /*7560*/  IADD3 R181, P6, PT, R180, R127.reuse, RZ ;  /* 0x0000007fb4b57210 */ /* 0x080fe40007fde0ff */
[----:B------:R-:W-:Y:S01]  /*7570*/  LEA.HI.X.SX32 R131, R131, R126, 0x1, P5 ;  /* 0x0000007e83837211 */ /* 0x000fe200028f0eff */
[----:B------:R-:W-:Y:S01]  /*7580*/  IMAD R204, R204, UR7, RZ ;  /* 0x00000007cccc7c24 */ /* 0x000fe2000f8e02ff */
[----:B------:R-:W-:-:S02]  /*7590*/  IADD3 R189, P5, PT, R188, R127, RZ ;  /* 0x0000007fbcbd7210 */ /* 0x000fc40007fbe0ff */
[-C--:B------:R-:W-:Y:S02]  /*75a0*/  LEA.HI.X.SX32 R180, R180, R126.reuse, 0x1, P6 ;  /* 0x0000007eb4b47211 */ /* 0x080fe400030f0eff */
[----:B------:R-:W-:Y:S02]  /*75b0*/  IADD3 R197, P6, PT, R196, R127, RZ ;  /* 0x0000007fc4c57210 */ /* 0x000fe40007fde0ff */
[-C--:B------:R-:W-:Y:S01]  /*75c0*/  LEA.HI.X.SX32 R188, R188, R126.reuse, 0x1, P5 ;  /* 0x0000007ebcbc7211 */ /* 0x080fe200028f0eff */
[----:B------:R-:W-:Y:S01]  /*75d0*/  IMAD R212, R212, UR7, RZ ;  /* 0x00000007d4d47c24 */ /* 0x000fe2000f8e02ff */
[----:B------:R-:W-:Y:S02]  /*75e0*/  ISETP.GT.U32.AND P5, PT, R139, R53, PT ;  /* 0x000000358b00720c */ /* 0x000fe40003fa4070 */
[----:B------:R-:W-:Y:S01]  /*75f0*/  LEA.HI.X.SX32 R196, R196, R126, 0x1, P6 ;  /* 0x0000007ec4c47211 */ /* 0x000fe200030f0eff */
[----:B------:R-:W-:Y:S01]  /*7600*/  @!P2 IMAD.IADD R51, R51, 0x1, -R139 ;  /* 0x000000013333a824 */ /* 0x000fe200078e0a8b */
[----:B------:R-:W-:-:S04]  /*7610*/  IADD3 R205, P6, PT, R204, R127, RZ ;  /* 0x0000007fcccd7210 */ /* 0x000fc80007fde0ff */
[-C--:B------:R-:W-:Y:S02]  /*7620*/  LEA.HI.X.SX32 R204, R204, R126.reuse, 0x1, P6 ;  /* 0x0000007ecccc7211 */ /* 0x080fe400030f0eff */
[C---:B------:R-:W-:Y:S02]  /*7630*/  IADD3 R213, P6, PT, R212.reuse, R127, RZ ;  /* 0x0000007fd4d57210 */ /* 0x040fe40007fde0ff */
[----:B------:R-:W-:Y:S02]  /*7640*/  ISETP.GT.U32.AND P2, PT, R139, R51, PT ;  /* 0x000000338b00720c */ /* 0x000fe40003f44070 */
[----:B------:R-:W-:Y:S02]  /*7650*/  LEA.HI.X.SX32 R212, R212, R126, 0x1, P6 ;  /* 0x0000007ed4d47211 */ /* 0x000fe400030f0eff */
[----:B------:R-:W-:Y:S01]  /*7660*/  ISETP.GE.AND P6, PT, R103, RZ, PT ;  /* 0x000000ff6700720c */ /* 0x000fe20003fc6270 */
[----:B------:R-:W-:-:S05]  /*7670*/  @!P5 IMAD.IADD R53, R53, 0x1, -R139 ;  /* 0x000000013535d824 */ /* 0x000fca00078e0a8b */
[----:B------:R-:W-:-:S03]  /*7680*/  ISETP.GT.U32.AND P5, PT, R139, R53, PT ;  /* 0x000000358b00720c */ /* 0x000fc60003fa4070 */
[----:B------:R-:W-:Y:S01]  /*7690*/  @!P2 IMAD.IADD R51, R51, 0x1, -R139 ;  /* 0x000000013333a824 */ /* 0x000fe200078e0a8b */
[----:B------:R-:W-:-:S03]  /*76a0*/  ISETP.GT.U32.AND P2, PT, R139, R49, PT ;  /* 0x000000318b00720c */ /* 0x000fc60003f44070 */
[----:B------:R-:W-:Y:S01]  /*76b0*/  @!P6 IMAD.MOV R51, RZ, RZ, -R51 ;  /* 0x000000ffff33e224 */ /* 0x000fe200078e0a33 */
[----:B------:R-:W-:-:S04]  /*76c0*/  ISETP.GE.AND P6, PT, R101, RZ, PT ;  /* 0x000000ff6500720c */ /* 0x000fc80003fc6270 */
[----:B------:R-:W-:Y:S01]  /*76d0*/  SEL R220, R168, R51, !P4 ;  /* 0x00000033a8dc7207 */ /* 0x000fe20006000000 */
[----:B------:R-:W-:Y:S01]  /*76e0*/  @!P5 IMAD.IADD R53, R53, 0x1, -R139 ;  /* 0x000000013535d824 */ /* 0x000fe200078e0a8b */
[----:B------:R-:W-:-:S03]  /*76f0*/  ISETP.GT.U32.AND P5, PT, R139, R50, PT ;  /* 0x000000328b00720c */ /* 0x000fc60003fa4070 */
[----:B------:R-:W-:Y:S02]  /*7700*/  IMAD R220, R220, UR7, RZ ;  /* 0x00000007dcdc7c24 */ /* 0x000fe4000f8e02ff */
[----:B------:R-:W-:Y:S02]  /*7710*/  @!P2 IMAD.IADD R49, R49, 0x1, -R139 ;  /* 0x000000013131a824 */ /* 0x000fe400078e0a8b */
[----:B------:R-:W-:Y:S01]  /*7720*/  @!P6 IMAD.MOV R53, RZ, RZ, -R53 ;  /* 0x000000ffff35e224 */ /* 0x000fe200078e0a35 */
[C---:B------:R-:W-:Y:S02]  /*7730*/  IADD3 R221, P6, PT, R220.reuse, R127, RZ ;  /* 0x0000007fdcdd7210 */ /* 0x040fe40007fde0ff */
[----:B------:R-:W-:Y:S02]  /*7740*/  ISETP.GT.U32.AND P2, PT, R139, R49, PT ;  /* 0x000000318b00720c */ /* 0x000fe40003f44070 */
[----:B------:R-:W-:Y:S01]  /*7750*/  LEA.HI.X.SX32 R220, R220, R126, 0x1, P6 ;  /* 0x0000007edcdc7211 */ /* 0x000fe200030f0eff */
[----:B------:R-:W-:Y:S01]  /*7760*/  @!P5 IMAD.IADD R50, R50, 0x1, -R139 ;  /* 0x000000013232d824 */ /* 0x000fe200078e0a8b */
[----:B------:R-:W-:-:S04]  /*7770*/  ISETP.GE.AND P6, PT, R99, RZ, PT ;  /* 0x000000ff6300720c */ /* 0x000fc80003fc6270 */
[----:B------:R-:W-:-:S05]  /*7780*/  ISETP.GT.U32.AND P5, PT, R139, R50, PT ;  /* 0x000000328b00720c */ /* 0x000fca0003fa4070 */
[----:B------:R-:W-:Y:S01]  /*7790*/  @!P2 IMAD.IADD R49, R49, 0x1, -R139 ;  /* 0x000000013131a824 */ /* 0x000fe200078e0a8b */
[----:B------:R-:W-:-:S03]  /*77a0*/  ISETP.GT.U32.AND P2, PT, R139, R47, PT ;  /* 0x0000002f8b00720c */ /* 0x000fc60003f44070 */
[----:B------:R-:W-:Y:S01]  /*77b0*/  @!P6 IMAD.MOV R49, RZ, RZ, -R49 ;  /* 0x000000ffff31e224 */ /* 0x000fe200078e0a31 */
[----:B------:R-:W-:Y:S02]  /*77c0*/  ISETP.GE.AND P6, PT, R97, RZ, PT ;  /* 0x000000ff6100720c */ /* 0x000fe40003fc6270 */
[----:B------:R-:W-:Y:S01]  /*77d0*/  SEL R228, R168, R53, !P4 ;  /* 0x00000035a8e47207 */ /* 0x000fe20006000000 */
[----:B------:R-:W-:Y:S01]  /*77e0*/  @!P5 IMAD.IADD R50, R50, 0x1, -R139 ;  /* 0x000000013232d824 */ /* 0x000fe200078e0a8b */
[----:B------:R-:W-:-:S03]  /*77f0*/  ISETP.GT.U32.AND P5, PT, R139, R46, PT ;  /* 0x0000002e8b00720c */ /* 0x000fc60003fa4070 */
[----:B------:R-:W-:Y:S02]  /*7800*/  IMAD.MOV.U32 R53, RZ, RZ, R50 ;  /* 0x000000ffff357224 */ /* 0x000fe400078e0032 */
        /* <DEDUP_REMOVED lines=8> */
[----:B------:R-:W-:Y:S01]  /*7890*/  ISETP.GT.U32.AND P5, PT, R139, R46, PT ;  /* 0x0000002e8b00720c */ /* 0x000fe20003fa4070 */
[----:B------:R-:W-:Y:S01]  /*78a0*/  @P0 IMAD.MOV.U32 R50, RZ, RZ, R205 ;  /* 0x000000ffff320224 */ /* 0x000fe200078e00cd */
[----:B------:R-:W-:-:S03]  /*78b0*/  PRMT R11, RZ, 0x7610, R11 ;  /* 0x00007610ff0b7816 */ /* 0x000fc6000000000b */
[----:B------:R-:W-:Y:S01]  /*78c0*/  @!P2 IMAD.IADD R47, R47, 0x1, -R139 ;  /* 0x000000012f2fa824 */ /* 0x000fe200078e0a8b */
[----:B------:R-:W-:Y:S01]  /*78d0*/  ISETP.GT.U32.AND P2, PT, R139, R45, PT ;  /* 0x0000002d8b00720c */ /* 0x000fe20003f44070 */
[----:B------:R-:W-:Y:S01]  /*78e0*/  @P0 IMAD.MOV.U32 R51, RZ, RZ, R204 ;  /* 0x000000ffff330224 */ /* 0x000fe200078e00cc */
[----:B------:R-:W-:Y:S01]  /*78f0*/  SEL R236, R168, R49, !P4 ;  /* 0x00000031a8ec7207 */ /* 0x000fe20006000000 */
[----:B------:R-:W-:Y:S01]  /*7900*/  @!P6 IMAD.MOV R47, RZ, RZ, -R47 ;  /* 0x000000ffff2fe224 */ /* 0x000fe200078e0a2f */
[----:B------:R-:W-:Y:S01]  /*7910*/  ISETP.GE.AND P6, PT, R93, RZ, PT ;  /* 0x000000ff5d00720c */ /* 0x000fe20003fc6270 */
[----:B------:R-:W1:Y:S01]  /*7920*/  S2R R123, SR_TID.X ;  /* 0x00000000007b7919 */ /* 0x000e620000002100 */
[----:B------:R-:W-:Y:S01]  /*7930*/  PRMT R14, RZ, 0x7610, R14 ;  /* 0x00007610ff0e7816 */ /* 0x000fe2000000000e */
[----:B------:R-:W-:Y:S01]  /*7940*/  IMAD R236, R236, UR7, RZ ;  /* 0x00000007ecec7c24 */ /* 0x000fe2000f8e02ff */
[----:B------:R-:W-:Y:S01]  /*7950*/  SEL R244, R168, R53, !P4 ;  /* 0x00000035a8f47207 */ /* 0x000fe20006000000 */
[----:B------:R0:W2:Y:S01]  /*7960*/  @P0 LDG.E.U8 R11, desc[UR26][R50.64] ;  /* 0x0000001a320b0981 */ /* 0x0000a2000c1e1100 */
[----:B------:R-:W-:Y:S01]  /*7970*/  @!P5 IMAD.IADD R46, R46, 0x1, -R139 ;  /* 0x000000012e2ed824 */ /* 0x000fe200078e0a8b */
[----:B------:R-:W-:-:S02]  /*7980*/  PRMT R9, RZ, 0x7610, R9 ;  /* 0x00007610ff097816 */ /* 0x000fc40000000009 */
[----:B------:R-:W-:Y:S02]  /*7990*/  IMAD R244, R244, UR7, RZ ;  /* 0x00000007f4f47c24 */ /* 0x000fe4000f8e02ff */
[----:B0-----:R-:W-:Y:S02]  /*79a0*/  @P0 IMAD.MOV.U32 R50, RZ, RZ, R213 ;  /* 0x000000ffff320224 */ /* 0x001fe400078e00d5 */
[----:B------:R-:W-:Y:S01]  /*79b0*/  @P0 IMAD.MOV.U32 R51, RZ, RZ, R212 ;  /* 0x000000ffff330224 */ /* 0x000fe200078e00d4 */
[----:B------:R-:W-:Y:S01]  /*79c0*/  IADD3 R237, P5, PT, R236, R127, RZ ;  /* 0x0000007feced7210 */ /* 0x000fe20007fbe0ff */
[----:B------:R-:W-:Y:S02]  /*79d0*/  IMAD.MOV.U32 R49, RZ, RZ, R46 ;  /* 0x000000ffff317224 */ /* 0x000fe400078e002e */
[----:B------:R-:W-:Y:S01]  /*79e0*/  @!P2 IMAD.IADD R45, R45, 0x1, -R139 ;  /* 0x000000012d2da824 */ /* 0x000fe200078e0a8b */
[----:B------:R0:W2:Y:S01]  /*79f0*/  @P0 LDG.E.U8 R14, desc[UR26][R50.64] ;  /* 0x0000001a320e0981 */ /* 0x0000a2000c1e1100 */
[----:B------:R-:W-:Y:S01]  /*7a00*/  SEL R252, R168, R47, !P4 ;  /* 0x0000002fa8fc7207 */ /* 0x000fe20006000000 */
[----:B------:R-:W-:Y:S01]  /*7a10*/  @!P6 IMAD.MOV R49, RZ, RZ, -R49 ;  /* 0x000000ffff31e224 */ /* 0x000fe200078e0a31 */
[----:B------:R-:W-:-:S02]  /*7a20*/  LEA.HI.X.SX32 R236, R236, R126, 0x1, P5 ;  /* 0x0000007eecec7211 */ /* 0x000fc400028f0eff */
[----:B------:R-:W-:Y:S01]  /*7a30*/  IADD3 R245, P6, PT, R244, R127, RZ ;  /* 0x0000007ff4f57210 */ /* 0x000fe20007fde0ff */
[----:B0-----:R-:W-:Y:S02]  /*7a40*/  @P0 IMAD.MOV.U32 R50, RZ, RZ, R221 ;  /* 0x000000ffff320224 */ /* 0x001fe400078e00dd */
[----:B------:R-:W-:Y:S01]  /*7a50*/  @P0 IMAD.MOV.U32 R51, RZ, RZ, R220 ;  /* 0x000000ffff330224 */ /* 0x000fe200078e00dc */
[----:B------:R-:W-:Y:S02]  /*7a60*/  PRMT R12, RZ, 0x7610, R12 ;  /* 0x00007610ff0c7816 */ /* 0x000fe4000000000c */
[----:B------:R-:W-:Y:S02]  /*7a70*/  ISETP.GT.U32.AND P2, PT, R139, R45, PT ;  /* 0x0000002d8b00720c */ /* 0x000fe40003f44070 */
[----:B------:R0:W2:Y:S01]  /*7a80*/  @P0 LDG.E.U8 R9, desc[UR26][R50.64] ;  /* 0x0000001a32090981 */ /* 0x0000a2000c1e1100 */
[----:B------:R-:W-:Y:S01]  /*7a90*/  IMAD R252, R252, UR7, RZ ;  /* 0x00000007fcfc7c24 */ /* 0x000fe2000f8e02ff */
[----:B------:R-:W-:Y:S01]  /*7aa0*/  PRMT R7, RZ, 0x7610, R7 ;  /* 0x00007610ff077816 */ /* 0x000fe20000000007 */
[----:B------:R-:W-:Y:S01]  /*7ab0*/  @P0 IMAD.MOV.U32 R46, RZ, RZ, R237 ;  /* 0x000000ffff2e0224 */ /* 0x000fe200078e00ed */
[----:B------:R-:W-:Y:S01]  /*7ac0*/  LEA.HI.X.SX32 R244, R244, R126, 0x1, P6 ;  /* 0x0000007ef4f47211 */ /* 0x000fe200030f0eff */
[----:B------:R-:W-:Y:S01]  /*7ad0*/  @P0 IMAD.MOV.U32 R47, RZ, RZ, R236 ;  /* 0x000000ffff2f0224 */ /* 0x000fe200078e00ec */
[----:B------:R-:W-:Y:S01]  /*7ae0*/  SEL R49, R168, R49, !P4 ;  /* 0x00000031a8317207 */ /* 0x000fe20006000000 */
[----:B0-----:R-:W-:-:S02]  /*7af0*/  @P0 IMAD.MOV.U32 R50, RZ, RZ, R229 ;  /* 0x000000ffff320224 */ /* 0x001fc400078e00e5 */
[----:B------:R-:W-:Y:S01]  /*7b00*/  @P0 IMAD.MOV.U32 R51, RZ, RZ, R228 ;  /* 0x000000ffff330224 */ /* 0x000fe200078e00e4 */
[----:B------:R-:W-:Y:S01]  /*7b10*/  ISETP.GE.AND P6, PT, R91, RZ, PT ;  /* 0x000000ff5b00720c */ /* 0x000fe20003fc6270 */
[----:B------:R0:W2:Y:S01]  /*7b20*/  @P0 LDG.E.U8 R7, desc[UR26][R46.64] ;  /* 0x0000001a2e070981 */ /* 0x0000a2000c1e1100 */
[----:B------:R-:W-:-:S03]  /*7b30*/  PRMT R10, RZ, 0x7610, R10 ;  /* 0x00007610ff0a7816 */ /* 0x000fc6000000000a */
[----:B------:R1:W2:Y:S01]  /*7b40*/  @P0 LDG.E.U8 R12, desc[UR26][R50.64] ;  /* 0x0000001a320c0981 */ /* 0x0002a2000c1e1100 */
[----:B------:R-:W-:Y:S02]  /*7b50*/  IMAD R49, R49, UR7, RZ ;  /* 0x0000000731317c24 */ /* 0x000fe4000f8e02ff */
[----:B------:R-:W-:Y:S02]  /*7b60*/  @!P2 IMAD.IADD R45, R45, 0x1, -R139 ;  /* 0x000000012d2da824 */ /* 0x000fe400078e0a8b */
[----:B0-----:R-:W-:Y:S01]  /*7b70*/  @P0 IMAD.MOV.U32 R46, RZ, RZ, R245 ;  /* 0x000000ffff2e0224 */ /* 0x001fe200078e00f5 */
[----:B-1----:R-:W-:Y:S01]  /*7b80*/  IADD3 R50, P5, PT, R252, R127, RZ ;  /* 0x0000007ffc327210 */ /* 0x002fe20007fbe0ff */
[----:B------:R-:W-:-:S03]  /*7b90*/  @P0 IMAD.MOV.U32 R47, RZ, RZ, R244 ;  /* 0x000000ffff2f0224 */ /* 0x000fc600078e00f4 */
[-C--:B------:R-:W-:Y:S01]  /*7ba0*/  LEA.HI.X.SX32 R252, R252, R126.reuse, 0x1, P5 ;  /* 0x0000007efcfc7211 */ /* 0x080fe200028f0eff */
[----:B------:R-:W-:Y:S01]  /*7bb0*/  STL [R1+0x120], R68 ;  /* 0x0001204401007387 */ /* 0x000fe20000100800 */
[C---:B------:R-:W-:Y:S02]  /*7bc0*/  IADD3 R51, P2, PT, R49.reuse, R127, RZ ;  /* 0x0000007f31337210 */ /* 0x040fe40007f5e0ff */
[----:B------:R-:W-:Y:S01]  /*7bd0*/  PRMT R5, RZ, 0x7610, R5 ;  /* 0x00007610ff057816 */ /* 0x000fe20000000005 */
[----:B------:R0:W2:Y:S01]  /*7be0*/  @P0 LDG.E.U8 R10, desc[UR26][R46.64] ;  /* 0x0000001a2e0a0981 */ /* 0x0000a2000c1e1100 */
[----:B------:R-:W-:Y:S01]  /*7bf0*/  @!P6 IMAD.MOV R45, RZ, RZ, -R45 ;  /* 0x000000ffff2de224 */ /* 0x000fe200078e0a2d */
[----:B------:R-:W-:Y:S02]  /*7c00*/  LEA.HI.X.SX32 R53, R49, R126, 0x1, P2 ;  /* 0x0000007e31357211 */ /* 0x000fe400010f0eff */
[----:B------:R-:W-:Y:S01]  /*7c10*/  STL [R1+0x158], R66 ;  /* 0x0001584201007387 */ /* 0x000fe20000100800 */
[----:B------:R-:W-:-:S03]  /*7c20*/  SHF.R.U32.HI R123, RZ, 0x6, R123 ;  /* 0x00000006ff7b7819 */ /* 0x000fc6000001167b */
[----:B------:R-:W-:Y:S01]  /*7c30*/  STL [R1+0x11c], R69 ;  /* 0x00011c4501007387 */ /* 0x000fe20000100800 */
[----:B0-----:R-:W-:Y:S02]  /*7c40*/  @P0 IMAD.MOV.U32 R46, RZ, RZ, R50 ;  /* 0x000000ffff2e0224 */ /* 0x001fe400078e0032 */
[----:B------:R-:W-:Y:S01]  /*7c50*/  @P0 IMAD.MOV.U32 R47, RZ, RZ, R252 ;  /* 0x000000ffff2f0224 */ /* 0x000fe200078e00fc */
[----:B------:R-:W-:Y:S01]  /*7c60*/  STL [R1+0x13c], R67 ;  /* 0x00013c4301007387 */ /* 0x000fe20000100800 */
[----:B------:R-:W-:-:S03]  /*7c70*/  PRMT R8, RZ, 0x7610, R8 ;  /* 0x00007610ff087816 */ /* 0x000fc60000000008 */
[----:B------:R-:W-:Y:S01]  /*7c80*/  STL [R1+0x170], R64 ;  /* 0x0001704001007387 */ /* 0x000fe20000100800 */
[----:B------:R-:W-:-:S03]  /*7c90*/  IMAD R107, R44, UR4, RZ ;  /* 0x000000042c6b7c24 */ /* 0x000fc6000f8e02ff */
[----:B------:R-:W-:Y:S01]  /*7ca0*/  STL [R1+0x188], R62 ;  /* 0x0001883e01007387 */ /* 0x000fe20000100800 */
[----:B------:R-:W-:Y:S01]  /*7cb0*/  SGXT.U32 R123, R123, 0x1 ;  /* 0x000000017b7b781a */ /* 0x000fe20000000000 */
[----:B------:R-:W-:Y:S02]  /*7cc0*/  @P0 IMAD.MOV.U32 R44, RZ, RZ, R51 ;  /* 0x000000ffff2c0224 */ /* 0x000fe400078e0033 */
[----:B------:R-:W-:Y:S04]  /*7cd0*/  STL [R1+0x16c], R65 ;  /* 0x00016c4101007387 */ /* 0x000fe80000100800 */
[----:B------:R0:W2:Y:S04]  /*7ce0*/  @P0 LDG.E.U8 R5, desc[UR26][R46.64] ;  /* 0x0000001a2e050981 */ /* 0x0000a8000c1e1100 */
[----:B------:R-:W-:Y:S04]  /*7cf0*/  STL [R1+0x184], R63 ;  /* 0x0001843f01007387 */ /* 0x000fe80000100800 */
[----:B------:R-:W-:Y:S01]  /*7d00*/  STL [R1+0x1a0], R60 ;  /* 0x0001a03c01007387 */ /* 0x000fe20000100800 */
[----:B0-----:R-:W-:Y:S01]  /*7d10*/  SEL R46, R168, R45, !P4 ;  /* 0x0000002da82e7207 */ /* 0x001fe20006000000 */
[----:B------:R-:W-:-:S02]  /*7d20*/  @P0 IMAD.MOV.U32 R45, RZ, RZ, R53 ;  /* 0x000000ffff2d0224 */ /* 0x000fc400078e0035 */
[----:B------:R-:W-:Y:S04]  /*7d30*/  STL [R1+0x1b8], R58 ;  /* 0x0001b83a01007387 */ /* 0x000fe80000100800 */
[----:B------:R0:W-:Y:S04]  /*7d40*/  STL [R1+0x19c], R61 ;  /* 0x00019c3d01007387 */ /* 0x0001e80000100800 */
[----:B------:R-:W-:Y:S01]  /*7d50*/  STL [R1+0x1b4], R59 ;  /* 0x0001b43b01007387 */ /* 0x000fe20000100800 */
[----:B------:R-:W-:-:S03]  /*7d60*/  PRMT R200, RZ, 0x7610, R200 ;  /* 0x00007610ffc87816 */ /* 0x000fc600000000c8 */
[----:B------:R1:W-:Y:S01]  /*7d70*/  STL [R1], R50 ;  /* 0x0000003201007387 */ /* 0x0003e20000100800 */
[----:B0-----:R-:W-:-:S03]  /*7d80*/  IMAD.U32 R61, RZ, RZ, UR10 ;  /* 0x0000000aff3d7e24 */ /* 0x001fc6000f8e00ff */
[----:B------:R0:W2:Y:S01]  /*7d90*/  @P0 LDG.E.U8 R8, desc[UR26][R44.64] ;  /* 0x0000001a2c080981 */ /* 0x0000a2000c1e1100 */
[----:B------:R-:W-:Y:S02]  /*7da0*/  @P0 IMAD.MOV.U32 R54, RZ, RZ, R30 ;  /* 0x000000ffff360224 */ /* 0x000fe400078e001e */
[----:B------:R-:W-:Y:S02]  /*7db0*/  @P0 IMAD.MOV.U32 R55, RZ, RZ, R32 ;  /* 0x000000ffff370224 */ /* 0x000fe400078e0020 */
[----:B-1----:R-:W-:Y:S01]  /*7dc0*/  IMAD R50, R123, UR10, RZ ;  /* 0x0000000a7b327c24 */ /* 0x002fe2000f8e02ff */
[----:B------:R-:W-:Y:S01]  /*7dd0*/  ISETP.GT.U32.AND P5, PT, R139, R48, PT ;  /* 0x000000308b00720c */ /* 0x000fe20003fa4070 */
[----:B------:R-:W-:Y:S01]  /*7de0*/  IMAD.U32 R77, RZ, RZ, UR10 ;  /* 0x0000000aff4d7e24 */ /* 0x000fe2000f8e00ff */
[----:B------:R-:W-:Y:S01]  /*7df0*/  PRMT R193, RZ, 0x7610, R193 ;  /* 0x00007610ffc17816 */ /* 0x000fe200000000c1 */
[----:B0-----:R-:W-:Y:S01]  /*7e00*/  IMAD R44, R46, UR7, RZ ;  /* 0x000000072e2c7c24 */ /* 0x001fe2000f8e02ff */
[----:B------:R0:W2:Y:S01]  /*7e10*/  @P0 LDG.E.U8 R200, desc[UR26][R54.64] ;  /* 0x0000001a36c80981 */ /* 0x0000a2000c1e1100 */
[----:B------:R-:W-:Y:S01]  /*7e20*/  IMAD R61, R61, 0x2, R50 ;  /* 0x000000023d3d7824 */ /* 0x000fe200078e0232 */
[----:B------:R-:W-:-:S02]  /*7e30*/  IADD3 R106, P2, PT, R107, UR16, RZ ;  /* 0x000000106b6a7c10 */ /* 0x000fc4000ff5e0ff */
[C---:B------:R-:W-:Y:S01]  /*7e40*/  IADD3 R47, P6, PT, R44.reuse, R127, RZ ;  /* 0x0000007f2c2f7210 */ /* 0x040fe20007fde0ff */
[----:B------:R-:W-:Y:S01]  /*7e50*/  IMAD.U32 R93, RZ, RZ, UR10 ;  /* 0x0000000aff5d7e24 */ /* 0x000fe2000f8e00ff */
[----:B------:R1:W-:Y:S01]  /*7e60*/  STL [R1+0x20], R51 ;  /* 0x0000203301007387 */ /* 0x0003e20000100800 */
[----:B------:R-:W-:Y:S02]  /*7e70*/  IMAD R77, R77, 0x2, R61 ;  /* 0x000000024d4d7824 */ /* 0x000fe400078e023d */
[----:B0-----:R-:W-:Y:S02]  /*7e80*/  @P0 IMAD.MOV.U32 R54, RZ, RZ, R31 ;  /* 0x000000ffff360224 */ /* 0x001fe400078e001f */
[----:B------:R-:W-:Y:S01]  /*7e90*/  @P0 IMAD.MOV.U32 R55, RZ, RZ, R34 ;  /* 0x000000ffff370224 */ /* 0x000fe200078e0022 */
[----:B------:R0:W-:Y:S01]  /*7ea0*/  STL [R1+0x1c], R53 ;  /* 0x00001c3501007387 */ /* 0x0001e20000100800 */
[----:B------:R-:W-:Y:S02]  /*7eb0*/  LEA.HI.X.SX32 R107, R107, UR17, 0x1, P2 ;  /* 0x000000116b6b7c11 */ /* 0x000fe400090f0eff */
[----:B-1----:R-:W-:Y:S01]  /*7ec0*/  LEA.HI.X.SX32 R51, R44, R126, 0x1, P6 ;  /* 0x0000007e2c337211 */ /* 0x002fe200030f0eff */
[----:B------:R-:W-:Y:S01]  /*7ed0*/  IMAD.U32 R49, RZ, RZ, UR10 ;  /* 0x0000000aff317e24 */ /* 0x000fe2000f8e00ff */
[----:B------:R-:W-:Y:S01]  /*7ee0*/  PLOP3.LUT P2, PT, PT, PT, UP1, 0x80, 0x8 ;  /* 0x000000000008781c */ /* 0x000fe20003f4f018 */
[----:B------:R-:W-:Y:S01]  /*7ef0*/  IMAD R93, R93, 0x2, R77 ;  /* 0x000000025d5d7824 */ /* 0x000fe200078e024d */
[----:B------:R1:W2:Y:S01]  /*7f00*/  @P0 LDG.E.U8 R193, desc[UR26][R54.64] ;  /* 0x0000001a36c10981 */ /* 0x0002a2000c1e1100 */
[----:B------:R-:W-:Y:S01]  /*7f10*/  PRMT R192, RZ, 0x7610, R192 ;  /* 0x00007610ffc07816 */ /* 0x000fe200000000c0 */
[----:B------:R-:W-:Y:S01]  /*7f20*/  @P0 IMAD.MOV.U32 R46, RZ, RZ, R47 ;  /* 0x000000ffff2e0224 */ /* 0x000fe200078e002f */
[----:B0-----:R-:W-:Y:S01]  /*7f30*/  LOP3.LUT R53, R123, 0x8, RZ, 0xfc, !PT ;  /* 0x000000087b357812 */ /* 0x001fe200078efcff */
[----:B------:R0:W-:Y:S01]  /*7f40*/  STL [R1+0x40], R47 ;  /* 0x0000402f01007387 */ /* 0x0001e20000100800 */
[----:B------:R-:W-:Y:S01]  /*7f50*/  PRMT R3, RZ, 0x7610, R3 ;  /* 0x00007610ff037816 */ /* 0x000fe20000000003 */
[----:B------:R-:W-:Y:S01]  /*7f60*/  IMAD R49, R49, 0x2, R93 ;  /* 0x0000000231317824 */ /* 0x000fe200078e025d */
[----:B------:R-:W-:Y:S01]  /*7f70*/  IADD3 R44, P6, PT, R50, R106, RZ ;  /* 0x0000006a322c7210 */ /* 0x000fe20007fde0ff */
[----:B-1----:R-:W-:-:S02]  /*7f80*/  @P0 IMAD.MOV.U32 R54, RZ, RZ, R33 ;  /* 0x000000ffff360224 */ /* 0x002fc400078e0021 */
[----:B------:R-:W-:Y:S02]  /*7f90*/  @P0 IMAD.MOV.U32 R55, RZ, RZ, R36 ;  /* 0x000000ffff370224 */ /* 0x000fe400078e0024 */
[----:B0-----:R-:W-:Y:S01]  /*7fa0*/  @P0 IMAD.MOV.U32 R47, RZ, RZ, R51 ;  /* 0x000000ffff2f0224 */ /* 0x001fe200078e0033 */
[----:B------:R-:W-:Y:S01]  /*7fb0*/  ISETP.LT.AND P2, PT, R53, UR31, P2 ;  /* 0x0000001f35007c0c */ /* 0x000fe20009741270 */
[----:B------:R-:W-:Y:S01]  /*7fc0*/  @!P5 IMAD.IADD R48, R48, 0x1, -R139 ;  /* 0x000000013030d824 */ /* 0x000fe200078e0a8b */
[----:B------:R-:W-:Y:S01]  /*7fd0*/  PRMT R185, RZ, 0x7610, R185 ;  /* 0x00007610ffb97816 */ /* 0x000fe200000000b9 */
[----:B------:R0:W2:Y:S01]  /*7fe0*/  @P0 LDG.E.U8 R192, desc[UR26][R54.64] ;  /* 0x0000001a36c00981 */ /* 0x0000a2000c1e1100 */
[----:B------:R-:W-:-:S03]  /*7ff0*/  LEA.HI.X.SX32 R45, R50, R107, 0x1, P6 ;  /* 0x0000006b322d7211 */ /* 0x000fc600030f0eff */
[----:B------:R1:W2:Y:S01]  /*8000*/  @P0 LDG.E.U8 R3, desc[UR26][R46.64] ;  /* 0x0000001a2e030981 */ /* 0x0002a2000c1e1100 */
[----:B------:R-:W-:Y:S01]  /*8010*/  IMAD.U32 R64, RZ, RZ, UR10 ;  /* 0x0000000aff407e24 */ /* 0x000fe2000f8e00ff */
[----:B------:R-:W-:Y:S01]  /*8020*/  ISETP.GT.U32.AND P5, PT, R139, R48, PT ;  /* 0x000000308b00720c */ /* 0x000fe20003fa4070 */
[----:B0-----:R-:W-:Y:S02]  /*8030*/  @P0 IMAD.MOV.U32 R54, RZ, RZ, R35 ;  /* 0x000000ffff360224 */ /* 0x001fe400078e0023 */
[----:B------:R-:W-:Y:S01]  /*8040*/  @P0 IMAD.MOV.U32 R55, RZ, RZ, R38 ;  /* 0x000000ffff370224 */ /* 0x000fe200078e0026 */
[C---:B-1----:R-:W-:Y:S02]  /*8050*/  IADD3 R46, P6, PT, R49.reuse, R106, RZ ;  /* 0x0000006a312e7210 */ /* 0x042fe40007fde0ff */
[----:B------:R-:W-:Y:S02]  /*8060*/  PRMT R154, RZ, 0x7610, R154 ;  /* 0x00007610ff9a7816 */ /* 0x000fe4000000009a */
[----:B------:R0:W2:Y:S01]  /*8070*/  @P0 LDG.E.U8 R185, desc[UR26][R54.64] ;  /* 0x0000001a36b90981 */ /* 0x0000a2000c1e1100 */
[----:B------:R-:W-:Y:S01]  /*8080*/  LEA.HI.X.SX32 R47, R49, R107, 0x1, P6 ;  /* 0x0000006b312f7211 */ /* 0x000fe200030f0eff */
[----:B------:R-:W-:Y:S01]  /*8090*/  IMAD R64, R64, 0x2, R49 ;  /* 0x0000000240407824 */ /* 0x000fe200078e0231 */
[----:B------:R-:W-:Y:S01]  /*80a0*/  PRMT R184, RZ, 0x7610, R184 ;  /* 0x00007610ffb87816 */ /* 0x000fe200000000b8 */
[----:B------:R-:W-:Y:S01]  /*80b0*/  IMAD.U32 R79, RZ, RZ, UR10 ;  /* 0x0000000aff4f7e24 */ /* 0x000fe2000f8e00ff */
[----:B------:R-:W-:Y:S01]  /*80c0*/  PRMT R155, RZ, 0x7610, R155 ;  /* 0x00007610ff9b7816 */ /* 0x000fe2000000009b */
[----:B------:R-:W2:Y:S01]  /*80d0*/  @P2 LDG.E.U8 R154, desc[UR26][R46.64] ;  /* 0x0000001a2e9a2981 */ /* 0x000ea2000c1e1100 */
[----:B0-----:R-:W-:-:S02]  /*80e0*/  @P0 IMAD.MOV.U32 R54, RZ, RZ, R37 ;  /* 0x000000ffff360224 */ /* 0x001fc400078e0025 */
[----:B------:R-:W-:Y:S01]  /*80f0*/  @P0 IMAD.MOV.U32 R55, RZ, RZ, R40 ;  /* 0x000000ffff370224 */ /* 0x000fe200078e0028 */
[----:B------:R-:W-:Y:S01]  /*8100*/  ISETP.GE.AND P2, PT, R89, RZ, PT ;  /* 0x000000ff5900720c */ /* 0x000fe20003f46270 */
[----:B------:R-:W-:Y:S01]  /*8110*/  IMAD.U32 R49, RZ, RZ, UR10 ;  /* 0x0000000aff317e24 */ /* 0x000fe2000f8e00ff */
[----:B------:R-:W-:Y:S01]  /*8120*/  PRMT R136, RZ, 0x7610, R136 ;  /* 0x00007610ff887816 */ /* 0x000fe20000000088 */
[----:B------:R-:W-:Y:S01]  /*8130*/  IMAD R79, R79, 0x2, R64 ;  /* 0x000000024f4f7824 */ /* 0x000fe200078e0240 */
[----:B------:R0:W2:Y:S01]  /*8140*/  @P0 LDG.E.U8 R184, desc[UR26][R54.64] ;  /* 0x0000001a36b80981 */ /* 0x0000a2000c1e1100 */
[----:B------:R-:W-:Y:S02]  /*8150*/  IMAD.U32 R65, RZ, RZ, UR10 ;  /* 0x0000000aff417e24 */ /* 0x000fe4000f8e00ff */
[----:B------:R-:W-:Y:S01]  /*8160*/  IMAD R49, R49, 0x4, R79 ;  /* 0x0000000431317824 */ /* 0x000fe200078e024f */
[----:B------:R-:W2:Y:S01]  /*8170*/  @P1 LDG.E.U8 R155, desc[UR26][R44.64] ;  /* 0x0000001a2c9b1981 */ /* 0x000ea2000c1e1100 */
[----:B------:R-:W-:Y:S01]  /*8180*/  @!P5 IMAD.IADD R48, R48, 0x1, -R139 ;  /* 0x000000013030d824 */ /* 0x000fe200078e0a8b */
[----:B------:R-:W-:Y:S01]  /*8190*/  LOP3.LUT R50, R123, 0x10, RZ, 0xfc, !PT ;  /* 0x000000107b327812 */ /* 0x000fe200078efcff */
[----:B0-----:R-:W-:-:S02]  /*81a0*/  @P0 IMAD.MOV.U32 R54, RZ, RZ, R39 ;  /* 0x000000ffff360224 */ /* 0x001fc400078e0027 */
[----:B------:R-:W-:Y:S01]  /*81b0*/  @P0 IMAD.MOV.U32 R55, RZ, RZ, R42 ;  /* 0x000000ffff370224 */ /* 0x000fe200078e002a */
[----:B------:R-:W-:Y:S01]  /*81c0*/  PLOP3.LUT P1, PT, PT, PT, UP1, 0x80, 0x8 ;  /* 0x000000000008781c */ /* 0x000fe20003f2f018 */
[----:B------:R-:W-:Y:S01]  /*81d0*/  IMAD.U32 R82, RZ, RZ, UR10 ;  /* 0x0000000aff527e24 */ /* 0x000fe2000f8e00ff */
[----:B------:R-:W-:Y:S01]  /*81e0*/  PRMT R135, RZ, 0x7610, R135 ;  /* 0x00007610ff877816 */ /* 0x000fe20000000087 */
[----:B------:R-:W-:Y:S01]  /*81f0*/  IMAD R65, R65, 0x2, R49 ;  /* 0x0000000241417824 */ /* 0x000fe200078e0231 */
[----:B------:R0:W2:Y:S01]  /*8200*/  @P0 LDG.E.U8 R136, desc[UR26][R54.64] ;  /* 0x0000001a36880981 */ /* 0x0000a2000c1e1100 */
[----:B------:R-:W-:Y:S01]  /*8210*/  ISETP.GT.U32.AND P5, PT, R139, R52, PT ;  /* 0x000000348b00720c */ /* 0x000fe20003fa4070 */
[----:B------:R-:W-:Y:S01]  /*8220*/  IMAD.MOV.U32 R53, RZ, RZ, R48 ;  /* 0x000000ffff357224 */ /* 0x000fe200078e0030 */
[----:B------:R-:W-:Y:S01]  /*8230*/  ISETP.LT.AND P1, PT, R50, UR31, P1 ;  /* 0x0000001f32007c0c */ /* 0x000fe20008f21270 */
[----:B------:R-:W-:Y:S01]  /*8240*/  IMAD.U32 R95, RZ, RZ, UR10 ;  /* 0x0000000aff5f7e24 */ /* 0x000fe2000f8e00ff */
[----:B------:R-:W-:Y:S01]  /*8250*/  PRMT R128, RZ, 0x7610, R128 ;  /* 0x00007610ff807816 */ /* 0x000fe20000000080 */
[----:B------:R-:W-:-:S02]  /*8260*/  IMAD R82, R82, 0x2, R65 ;  /* 0x0000000252527824 */ /* 0x000fc400078e0241 */
[----:B0-----:R-:W-:Y:S02]  /*8270*/  @P0 IMAD.MOV.U32 R54, RZ, RZ, R41 ;  /* 0x000000ffff360224 */ /* 0x001fe400078e0029 */
[----:B------:R-:W-:Y:S02]  /*8280*/  @P0 IMAD.MOV.U32 R55, RZ, RZ, R43 ;  /* 0x000000ffff370224 */ /* 0x000fe400078e002b */
[----:B------:R-:W-:Y:S01]  /*8290*/  @!P2 IMAD.MOV R53, RZ, RZ, -R53 ;  /* 0x000000ffff35a224 */ /* 0x000fe200078e0a35 */
[----:B------:R-:W-:Y:S02]  /*82a0*/  IADD3 R48, P2, PT, R49, R106, RZ ;  /* 0x0000006a31307210 */ /* 0x000fe40007f5e0ff */
[----:B------:R0:W2:Y:S01]  /*82b0*/  @P0 LDG.E.U8 R135, desc[UR26][R54.64] ;  /* 0x0000001a36870981 */ /* 0x0000a2000c1e1100 */
[----:B------:R-:W-:Y:S01]  /*82c0*/  IMAD R95, R95, 0x2, R82 ;  /* 0x000000025f5f7824 */ /* 0x000fe200078e0252 */
[----:B------:R-:W-:Y:S02]  /*82d0*/  PRMT R153, RZ, 0x7610, R153 ;  /* 0x00007610ff997816 */ /* 0x000fe40000000099 */
[----:B------:R1:W-:Y:S01]  /*82e0*/  STL [R1+0x3c], R51 ;  /* 0x00003c3301007387 */ /* 0x0003e20000100800 */
[----:B------:R-:W-:Y:S01]  /*82f0*/  LEA.HI.X.SX32 R49, R49, R107, 0x1, P2 ;  /* 0x0000006b31317211 */ /* 0x000fe200010f0eff */
[----:B0-----:R-:W-:-:S02]  /*8300*/  @P0 IMAD.MOV.U32 R54, RZ, RZ, R132 ;  /* 0x000000ffff360224 */ /* 0x001fc400078e0084 */
[----:B------:R-:W-:Y:S02]  /*8310*/  @P0 IMAD.MOV.U32 R55, RZ, RZ, R131 ;  /* 0x000000ffff370224 */ /* 0x000fe400078e0083 */
[----:B-1----:R-:W-:Y:S01]  /*8320*/  IMAD.U32 R51, RZ, RZ, UR10 ;  /* 0x0000000aff337e24 */ /* 0x002fe2000f8e00ff */
[----:B------:R-:W-:Y:S01]  /*8330*/  PRMT R125, RZ, 0x7610, R125 ;  /* 0x00007610ff7d7816 */ /* 0x000fe2000000007d */
[----:B------:R-:W-:Y:S01]  /*8340*/  @!P5 IMAD.IADD R52, R52, 0x1, -R139 ;  /* 0x000000013434d824 */ /* 0x000fe200078e0a8b */
[----:B------:R0:W2:Y:S01]  /*8350*/  @P0 LDG.E.U8 R128, desc[UR26][R54.64] ;  /* 0x0000001a36800981 */ /* 0x0000a2000c1e1100 */
[----:B------:R-:W-:Y:S01]  /*8360*/  LOP3.LUT R50, R123, 0x18, RZ, 0xfc, !PT ;  /* 0x000000187b327812 */ /* 0x000fe200078efcff */
[----:B------:R-:W-:Y:S01]  /*8370*/  IMAD R51, R51, 0x2, R95 ;  /* 0x0000000233337824 */ /* 0x000fe200078e025f */
[----:B------:R-:W-:Y:S01]  /*8380*/  PLOP3.LUT P2, PT, PT, PT, UP1, 0x80, 0x8 ;  /* 0x000000000008781c */ /* 0x000fe20003f4f018 */
[----:B------:R-:W2:Y:S01]  /*8390*/  @P1 LDG.E.U8 R153, desc[UR26][R48.64] ;  /* 0x0000001a30991981 */ /* 0x000ea2000c1e1100 */
[----:B------:R-:W-:-:S02]  /*83a0*/  IMAD.U32 R67, RZ, RZ, UR10 ;  /* 0x0000000aff437e24 */ /* 0x000fc4000f8e00ff */
[----:B0-----:R-:W-:Y:S02]  /*83b0*/  @P0 IMAD.MOV.U32 R54, RZ, RZ, R181 ;  /* 0x000000ffff360224 */ /* 0x001fe400078e00b5 */
[----:B------:R-:W-:Y:S01]  /*83c0*/  @P0 IMAD.MOV.U32 R55, RZ, RZ, R180 ;  /* 0x000000ffff370224 */ /* 0x000fe200078e00b4 */
[----:B------:R-:W-:Y:S02]  /*83d0*/  ISETP.LT.AND P1, PT, R50, UR31, P2 ;  /* 0x0000001f32007c0c */ /* 0x000fe40009721270 */
[----:B------:R-:W-:Y:S02]  /*83e0*/  PRMT R13, RZ, 0x7610, R13 ;  /* 0x00007610ff0d7816 */ /* 0x000fe4000000000d */
[----:B------:R0:W2:Y:S01]  /*83f0*/  @P0 LDG.E.U8 R125, desc[UR26][R54.64] ;  /* 0x0000001a367d0981 */ /* 0x0000a2000c1e1100 */
[----:B------:R-:W-:Y:S02]  /*8400*/  IADD3 R50, P2, PT, R51, R106, RZ ;  /* 0x0000006a33327210 */ /* 0x000fe40007f5e0ff */
[----:B------:R-:W-:Y:S01]  /*8410*/  ISETP.GT.U32.AND P5, PT, R139, R52, PT ;  /* 0x000000348b00720c */ /* 0x000fe20003fa4070 */
[----:B------:R-:W-:Y:S01]  /*8420*/  IMAD R67, R67, 0x2, R51 ;  /* 0x0000000243437824 */ /* 0x000fe200078e0233 */
[----:B------:R-:W-:-:S02]  /*8430*/  SEL R53, R168, R53, !P4 ;  /* 0x00000035a8357207 */ /* 0x000fc40006000000 */
[----:B------:R-:W-:Y:S01]  /*8440*/  LEA.HI.X.SX32 R51, R51, R107, 0x1, P2 ;  /* 0x0000006b33337211 */ /* 0x000fe200010f0eff */
[----:B0-----:R-:W-:Y:S02]  /*8450*/  @P0 IMAD.MOV.U32 R54, RZ, RZ, R189 ;  /* 0x000000ffff360224 */ /* 0x001fe400078e00bd */
[----:B------:R-:W-:Y:S01]  /*8460*/  @P0 IMAD.MOV.U32 R55, RZ, RZ, R188 ;  /* 0x000000ffff370224 */ /* 0x000fe200078e00bc */
[----:B------:R-:W-:Y:S02]  /*8470*/  ISETP.GE.AND P2, PT, R87, RZ, PT ;  /* 0x000000ff5700720c */ /* 0x000fe40003f46270 */
[----:B------:R-:W-:Y:S02]  /*8480*/  PRMT R15, RZ, 0x7610, R15 ;  /* 0x00007610ff0f7816 */ /* 0x000fe4000000000f */
[----:B------:R0:W2:Y:S01]  /*8490*/  @P0 LDG.E.U8 R13, desc[UR26][R54.64] ;  /* 0x0000001a360d0981 */ /* 0x0000a2000c1e1100 */
[----:B------:R-:W-:Y:S02]  /*84a0*/  IMAD R53, R53, UR7, RZ ;  /* 0x0000000735357c24 */ /* 0x000fe4000f8e02ff */
[----:B------:R-:W-:-:S02]  /*84b0*/  @!P5 IMAD.IADD R52, R52, 0x1, -R139 ;  /* 0x000000013434d824 */ /* 0x000fc400078e0a8b */
[----:B0-----:R-:W-:Y:S02]  /*84c0*/  @P0 IMAD.MOV.U32 R54, RZ, RZ, R197 ;  /* 0x000000ffff360224 */ /* 0x001fe400078e00c5 */
[----:B------:R-:W-:Y:S01]  /*84d0*/  @P0 IMAD.MOV.U32 R55, RZ, RZ, R196 ;  /* 0x000000ffff370224 */ /* 0x000fe200078e00c4 */
[----:B------:R-:W-:-:S04]  /*84e0*/  PRMT R6, RZ, 0x7610, R6 ;  /* 0x00007610ff067816 */ /* 0x000fc80000000006 */
[----:B------:R0:W2:Y:S01]  /*84f0*/  @P0 LDG.E.U8 R15, desc[UR26][R54.64] ;  /* 0x0000001a360f0981 */ /* 0x0000a2000c1e1100 */
[----:B------:R-:W-:Y:S02]  /*8500*/  @!P2 IMAD.MOV R52, RZ, RZ, -R52 ;  /* 0x000000ffff34a224 */ /* 0x000fe400078e0a34 */
[----:B------:R-:W-:Y:S01]  /*8510*/  IMAD.U32 R83, RZ, RZ, UR10 ;  /* 0x0000000aff537e24 */ /* 0x000fe2000f8e00ff */
[----:B0-----:R-:W-:-:S04]  /*8520*/  IADD3 R54, P6, PT, R53, R127, RZ ;  /* 0x0000007f35367210 */ /* 0x001fc80007fde0ff */
[----:B------:R-:W-:Y:S01]  /*8530*/  LEA.HI.X.SX32 R55, R53, R126, 0x1, P6 ;  /* 0x0000007e35377211 */ /* 0x000fe200030f0eff */
[----:B------:R0:W-:Y:S01]  /*8540*/  STL [R1+0x60], R54 ;  /* 0x0000603601007387 */ /* 0x0001e20000100800 */
[----:B------:R-:W-:Y:S02]  /*8550*/  IMAD.U32 R53, RZ, RZ, UR10 ;  /* 0x0000000aff357e24 */ /* 0x000fe4000f8e00ff */
[----:B------:R-:W-:Y:S01]  /*8560*/  IMAD R83, R83, 0x2, R67 ;  /* 0x0000000253537824 */ /* 0x000fe200078e0243 */
[----:B------:R0:W2:Y:S01]  /*8570*/  @P0 LDG.E.U8 R6, desc[UR26][R54.64] ;  /* 0x0000001a36060981 */ /* 0x0000a2000c1e1100 */
[----:B------:R-:W-:Y:S01]  /*8580*/  PRMT R152, RZ, 0x7610, R152 ;  /* 0x00007610ff987816 */ /* 0x000fe20000000098 */
[----:B------:R-:W-:Y:S02]  /*8590*/  IMAD.U32 R70, RZ, RZ, UR10 ;  /* 0x0000000aff467e24 */ /* 0x000fe4000f8e00ff */
[----:B------:R-:W-:Y:S01]  /*85a0*/  IMAD R53, R53, 0x4, R83 ;  /* 0x0000000435357824 */ /* 0x000fe200078e0253 */
[----:B------:R1:W-:Y:S01]  /*85b0*/  STL [R1+0x5c], R55 ;  /* 0x00005c3701007387 */ /* 0x0003e20000100800 */
[----:B0-----:R-:W-:-:S03]  /*85c0*/  SEL R54, R168, R52, !P4 ;  /* 0x00000034a8367207 */ /* 0x001fc60006000000 */
[----:B------:R-:W2:Y:S01]  /*85d0*/  @P1 LDG.E.U8 R152, desc[UR26][R50.64] ;  /* 0x0000001a32981981 */ /* 0x000ea2000c1e1100 */
[----:B------:R-:W-:Y:S02]  /*85e0*/  IMAD.U32 R85, RZ, RZ, UR10 ;  /* 0x0000000aff557e24 */ /* 0x000fe4000f8e00ff */
[----:B------:R-:W-:Y:S01]  /*85f0*/  IMAD R54, R54, UR7, RZ ;  /* 0x0000000736367c24 */ /* 0x000fe2000f8e02ff */
[----:B------:R-:W-:Y:S01]  /*8600*/  LOP3.LUT R58, R123, 0x20, RZ, 0xfc, !PT ;  /* 0x000000207b3a7812 */ /* 0x000fe200078efcff */
[----:B------:R-:W-:Y:S01]  /*8610*/  IMAD R70, R70, 0x2, R53 ;  /* 0x0000000246467824 */ /* 0x000fe200078e0235 */
[----:B------:R-:W-:Y:S02]  /*8620*/  PLOP3.LUT P1, PT, PT, PT, UP1, 0x80, 0x8 ;  /* 0x000000000008781c */ /* 0x000fe40003f2f018 */
[----:B-1----:R-:W-:Y:S01]  /*8630*/  IADD3 R55, P6, PT, R54, R127, RZ ;  /* 0x0000007f36377210 */ /* 0x002fe20007fde0ff */
[----:B------:R-:W-:Y:S01]  /*8640*/  IMAD.U32 R97, RZ, RZ, UR10 ;  /* 0x0000000aff617e24 */ /* 0x000fe2000f8e00ff */
[----:B------:R-:W-:Y:S01]  /*8650*/  IADD3 R52, P5, PT, R53, R106, RZ ;  /* 0x0000006a35347210 */ /* 0x000fe20007fbe0ff */
[----:B------:R-:W-:Y:S01]  /*8660*/  IMAD R85, R85, 0x2, R70 ;  /* 0x0000000255557824 */ /* 0x000fe200078e0246 */
[----:B------:R-:W-:-:S02]  /*8670*/  ISETP.LT.AND P1, PT, R58, UR31, P1 ;  /* 0x0000001f3a007c0c */ /* 0x000fc40008f21270 */
[----:B------:R-:W-:Y:S01]  /*8680*/  LEA.HI.X.SX32 R58, R54, R126, 0x1, P6 ;  /* 0x0000007e363a7211 */ /* 0x000fe200030f0eff */
[----:B------:R-:W-:Y:S01]  /*8690*/  IMAD.U32 R56, RZ, RZ, UR10 ;  /* 0x0000000aff387e24 */ /* 0x000fe2000f8e00ff */
[----:B------:R-:W-:Y:S01]  /*86a0*/  LEA.HI.X.SX32 R53, R53, R107, 0x1, P5 ;  /* 0x0000006b35357211 */ /* 0x000fe200028f0eff */
[----:B------:R-:W-:Y:S01]  /*86b0*/  IMAD R97, R97, 0x2, R85 ;  /* 0x0000000261617824 */ /* 0x000fe200078e0255 */
[----:B------:R-:W-:Y:S01]  /*86c0*/  LOP3.LUT R59, R123, 0x28, RZ, 0xfc, !PT ;  /* 0x000000287b3b7812 */ /* 0x000fe200078efcff */
[----:B------:R0:W-:Y:S01]  /*86d0*/  STL [R1+0x80], R55 ;  /* 0x0000803701007387 */ /* 0x0001e20000100800 */
[----:B------:R-:W-:Y:S01]  /*86e0*/  PLOP3.LUT P2, PT, PT, PT, UP1, 0x80, 0x8 ;  /* 0x000000000008781c */ /* 0x000fe20003f4f018 */
[----:B------:R-:W-:Y:S01]  /*86f0*/  @P0 IMAD.MOV.U32 R54, RZ, RZ, R55 ;  /* 0x000000ffff360224 */ /* 0x000fe200078e0037 */
[----:B------:R-:W-:Y:S02]  /*8700*/  ISETP.GT.U32.AND P5, PT, R139, R57, PT ;  /* 0x000000398b00720c */ /* 0x000fe40003fa4070 */
[----:B------:R-:W-:Y:S01]  /*8710*/  PRMT R2, RZ, 0x7610, R2 ;  /* 0x00007610ff027816 */ /* 0x000fe20000000002 */
[----:B------:R-:W-:Y:S01]  /*8720*/  IMAD R56, R56, 0x2, R97 ;  /* 0x0000000238387824 */ /* 0x000fe200078e0261 */
[----:B------:R-:W-:Y:S01]  /*8730*/  ISETP.LT.AND P2, PT, R59, UR31, P2 ;  /* 0x0000001f3b007c0c */ /* 0x000fe20009741270 */
[----:B0-----:R-:W-:Y:S01]  /*8740*/  @P0 IMAD.MOV.U32 R55, RZ, RZ, R58 ;  /* 0x000000ffff370224 */ /* 0x001fe200078e003a */
[----:B------:R-:W-:-:S04]  /*8750*/  PRMT R109, RZ, 0x7610, R109 ;  /* 0x00007610ff6d7816 */ /* 0x000fc8000000006d */
[----:B------:R0:W2:Y:S03]  /*8760*/  @P0 LDG.E.U8 R2, desc[UR26][R54.64] ;  /* 0x0000001a36020981 */ /* 0x0000a6000c1e1100 */
[----:B------:R-:W-:Y:S01]  /*8770*/  @!P5 IMAD.IADD R57, R57, 0x1, -R139 ;  /* 0x000000013939d824 */ /* 0x000fe200078e0a8b */
[----:B0-----:R-:W-:-:S04]  /*8780*/  IADD3 R54, P6, PT, R56, R106, RZ ;  /* 0x0000006a38367210 */ /* 0x001fc80007fde0ff */
[----:B------:R-:W-:Y:S01]  /*8790*/  LEA.HI.X.SX32 R55, R56, R107, 0x1, P6 ;  /* 0x0000006b38377211 */ /* 0x000fe200030f0eff */
[----:B------:R-:W-:-:S04]  /*87a0*/  IMAD.U32 R71, RZ, RZ, UR10 ;  /* 0x0000000aff477e24 */ /* 0x000fc8000f8e00ff */
[----:B------:R-:W2:Y:S01]  /*87b0*/  @P2 LDG.E.U8 R109, desc[UR26][R54.64] ;  /* 0x0000001a366d2981 */ /* 0x000ea2000c1e1100 */
[----:B------:R-:W-:Y:S01]  /*87c0*/  ISETP.GT.U32.AND P2, PT, R139, R57, PT ;  /* 0x000000398b00720c */ /* 0x000fe20003f44070 */
[----:B------:R-:W-:Y:S02]  /*87d0*/  IMAD.U32 R87, RZ, RZ, UR10 ;  /* 0x0000000aff577e24 */ /* 0x000fe4000f8e00ff */
[----:B------:R-:W-:Y:S01]  /*87e0*/  IMAD R71, R71, 0x2, R56 ;  /* 0x0000000247477824 */ /* 0x000fe200078e0238 */
[----:B------:R0:W-:Y:S01]  /*87f0*/  STL [R1+0x7c], R58 ;  /* 0x00007c3a01007387 */ /* 0x0001e20000100800 */
[----:B------:R-:W-:Y:S02]  /*8800*/  ISETP.GE.AND P5, PT, R75, RZ, PT ;  /* 0x000000ff4b00720c */ /* 0x000fe40003fa6270 */
[----:B------:R-:W-:Y:S01]  /*8810*/  IMAD R87, R87, 0x2, R71 ;  /* 0x0000000257577824 */ /* 0x000fe200078e0247 */
[----:B------:R-:W-:Y:S01]  /*8820*/  PRMT R145, RZ, 0x7610, R145 ;  /* 0x00007610ff917816 */ /* 0x000fe20000000091 */
[----:B------:R-:W-:-:S02]  /*8830*/  IMAD.U32 R73, RZ, RZ, UR10 ;  /* 0x0000000aff497e24 */ /* 0x000fc4000f8e00ff */
[----:B0-----:R-:W-:-:S03]  /*8840*/  IMAD.U32 R58, RZ, RZ, UR10 ;  /* 0x0000000aff3a7e24 */ /* 0x001fc6000f8e00ff */
[----:B------:R-:W2:Y:S01]  /*8850*/  @P1 LDG.E.U8 R145, desc[UR26][R52.64] ;  /* 0x0000001a34911981 */ /* 0x000ea2000c1e1100 */
[----:B------:R-:W-:Y:S02]  /*8860*/  @!P2 IMAD.IADD R57, R57, 0x1, -R139 ;  /* 0x000000013939a824 */ /* 0x000fe400078e0a8b */
[----:B------:R-:W-:Y:S02]  /*8870*/  IMAD R58, R58, 0x4, R87 ;  /* 0x000000043a3a7824 */ /* 0x000fe400078e0257 */
[----:B------:R-:W-:Y:S02]  /*8880*/  IMAD.U32 R89, RZ, RZ, UR10 ;  /* 0x0000000aff597e24 */ /* 0x000fe4000f8e00ff */
[----:B------:R-:W-:Y:S02]  /*8890*/  IMAD R73, R73, 0x2, R58 ;  /* 0x0000000249497824 */ /* 0x000fe400078e023a */
[----:B------:R-:W-:Y:S01]  /*88a0*/  IMAD.MOV.U32 R62, RZ, RZ, R57 ;  /* 0x000000ffff3e7224 */ /* 0x000fe200078e0039 */
[----:B------:R-:W-:Y:S01]  /*88b0*/  LOP3.LUT R60, R123, 0x30, RZ, 0xfc, !PT ;  /* 0x000000307b3c7812 */ /* 0x000fe200078efcff */
[----:B------:R-:W-:Y:S01]  /*88c0*/  IMAD.U32 R99, RZ, RZ, UR10 ;  /* 0x0000000aff637e24 */ /* 0x000fe2000f8e00ff */
[----:B------:R-:W-:Y:S01]  /*88d0*/  PLOP3.LUT P1, PT, PT, PT, UP1, 0x80, 0x8 ;  /* 0x000000000008781c */ /* 0x000fe20003f2f018 */
[----:B------:R-:W-:-:S02]  /*88e0*/  IMAD R89, R89, 0x2, R73 ;  /* 0x0000000259597824 */ /* 0x000fc400078e0249 */
[----:B------:R-:W-:Y:S01]  /*88f0*/  @!P5 IMAD.MOV R62, RZ, RZ, -R62 ;  /* 0x000000ffff3ed224 */ /* 0x000fe200078e0a3e */
[----:B------:R-:W-:Y:S01]  /*8900*/  ISETP.LT.AND P1, PT, R60, UR31, P1 ;  /* 0x0000001f3c007c0c */ /* 0x000fe20008f21270 */
[----:B------:R-:W-:Y:S01]  /*8910*/  IMAD.U32 R59, RZ, RZ, UR10 ;  /* 0x0000000aff3b7e24 */ /* 0x000fe2000f8e00ff */
[----:B------:R-:W-:Y:S01]  /*8920*/  LOP3.LUT R60, R123, 0x38, RZ, 0xfc, !PT ;  /* 0x000000387b3c7812 */ /* 0x000fe200078efcff */
[----:B------:R-:W-:Y:S01]  /*8930*/  IMAD R99, R99, 0x2, R89 ;  /* 0x0000000263637824 */ /* 0x000fe200078e0259 */
[----:B------:R-:W-:Y:S02]  /*8940*/  PLOP3.LUT P2, PT, PT, PT, UP1, 0x80, 0x8 ;  /* 0x000000000008781c */ /* 0x000fe40003f4f018 */
[----:B------:R-:W-:Y:S01]  /*8950*/  SEL R62, R168, R62, !P4 ;  /* 0x0000003ea83e7207 */ /* 0x000fe20006000000 */
[----:B------:R-:W-:Y:S01]  /*8960*/  IMAD R59, R59, 0x2, R99 ;  /* 0x000000023b3b7824 */ /* 0x000fe200078e0263 */
[----:B------:R-:W-:Y:S02]  /*8970*/  IADD3 R56, P6, PT, R58, R106, RZ ;  /* 0x0000006a3a387210 */ /* 0x000fe40007fde0ff */
[----:B------:R-:W-:Y:S01]  /*8980*/  ISETP.LT.AND P2, PT, R60, UR31, P2 ;  /* 0x0000001f3c007c0c */ /* 0x000fe20009741270 */
[----:B------:R-:W-:Y:S01]  /*8990*/  IMAD R62, R62, UR7, RZ ;  /* 0x000000073e3e7c24 */ /* 0x000fe2000f8e02ff */
[----:B------:R-:W-:Y:S01]  /*89a0*/  PRMT R110, RZ, 0x7610, R110 ;  /* 0x00007610ff6e7816 */ /* 0x000fe2000000006e */
[----:B------:R-:W-:Y:S01]  /*89b0*/  IMAD.U32 R76, RZ, RZ, UR10 ;  /* 0x0000000aff4c7e24 */ /* 0x000fe2000f8e00ff */
[----:B------:R-:W-:-:S02]  /*89c0*/  LEA.HI.X.SX32 R57, R58, R107, 0x1, P6 ;  /* 0x0000006b3a397211 */ /* 0x000fc400030f0eff */
[C---:B------:R-:W-:Y:S01]  /*89d0*/  IADD3 R58, P5, PT, R59.reuse, R106, RZ ;  /* 0x0000006a3b3a7210 */ /* 0x040fe20007fbe0ff */
[----:B------:R-:W-:Y:S01]  /*89e0*/  IMAD R76, R76, 0x2, R59 ;  /* 0x000000024c4c7824 */ /* 0x000fe200078e023b */
[C---:B------:R-:W-:Y:S01]  /*89f0*/  IADD3 R63, P6, PT, R62.reuse, R127, RZ ;  /* 0x0000007f3e3f7210 */ /* 0x040fe20007fde0ff */
[----:B------:R-:W2:Y:S01]  /*8a00*/  @P1 LDG.E.U8 R110, desc[UR26][R56.64] ;  /* 0x0000001a386e1981 */ /* 0x000ea2000c1e1100 */
[----:B------:R-:W-:Y:S02]  /*8a10*/  PRMT R111, RZ, 0x7610, R111 ;  /* 0x00007610ff6f7816 */ /* 0x000fe4000000006f */
[----:B------:R-:W-:Y:S02]  /*8a20*/  LEA.HI.X.SX32 R59, R59, R107, 0x1, P5 ;  /* 0x0000006b3b3b7211 */ /* 0x000fe400028f0eff */
[C---:B------:R-:W-:Y:S02]  /*8a30*/  LOP3.LUT R60, R123.reuse, 0x2, RZ, 0xfc, !PT ;  /* 0x000000027b3c7812 */ /* 0x040fe400078efcff */
[----:B------:R-:W-:Y:S01]  /*8a40*/  PLOP3.LUT P1, PT, PT, PT, UP1, 0x80, 0x8 ;  /* 0x000000000008781c */ /* 0x000fe20003f2f018 */
[----:B------:R-:W2:Y:S01]  /*8a50*/  @P2 LDG.E.U8 R111, desc[UR26][R58.64] ;  /* 0x0000001a3a6f2981 */ /* 0x000ea2000c1e1100 */
[----:B------:R-:W-:Y:S01]  /*8a60*/  LEA.HI.X.SX32 R68, R62, R126, 0x1, P6 ;  /* 0x0000007e3e447211 */ /* 0x000fe200030f0eff */
[----:B------:R-:W-:Y:S01]  /*8a70*/  @P0 IMAD.MOV.U32 R62, RZ, RZ, R63 ;  /* 0x000000ffff3e0224 */ /* 0x000fe200078e003f */
[----:B------:R-:W-:Y:S01]  /*8a80*/  ISETP.LT.AND P1, PT, R60, UR31, P1 ;  /* 0x0000001f3c007c0c */ /* 0x000fe20008f21270 */
[----:B------:R0:W-:Y:S01]  /*8a90*/  STL [R1+0x1c8], R63 ;  /* 0x0001c83f01007387 */ /* 0x0001e20000100800 */
[----:B------:R-:W-:-:S02]  /*8aa0*/  LOP3.LUT R69, R123, 0xa, RZ, 0xfc, !PT ;  /* 0x0000000a7b457812 */ /* 0x000fc400078efcff */
[----:B------:R-:W-:Y:S02]  /*8ab0*/  PLOP3.LUT P5, PT, PT, PT, UP1, 0x80, 0x8 ;  /* 0x000000000008781c */ /* 0x000fe40003faf018 */
[----:B------:R-:W-:Y:S02]  /*8ac0*/  PRMT R4, RZ, 0x7610, R4 ;  /* 0x00007610ff047816 */ /* 0x000fe40000000004 */
[----:B------:R-:W-:Y:S01]  /*8ad0*/  IADD3 R60, P2, PT, R61, R106, RZ ;  /* 0x0000006a3d3c7210 */ /* 0x000fe20007f5e0ff */
[----:B0-----:R-:W-:Y:S01]  /*8ae0*/  @P0 IMAD.MOV.U32 R63, RZ, RZ, R68 ;  /* 0x000000ffff3f0224 */ /* 0x001fe200078e0044 */
[----:B------:R-:W-:Y:S02]  /*8af0*/  ISETP.LT.AND P5, PT, R69, UR31, P5 ;  /* 0x0000001f45007c0c */ /* 0x000fe4000afa1270 */
[----:B------:R-:W-:Y:S02]  /*8b00*/  LEA.HI.X.SX32 R61, R61, R107, 0x1, P2 ;  /* 0x0000006b3d3d7211 */ /* 0x000fe400010f0eff */
[----:B------:R-:W-:Y:S01]  /*8b10*/  LOP3.LUT R66, R123, 0x12, RZ, 0xfc, !PT ;  /* 0x000000127b427812 */ /* 0x000fe200078efcff */
[----:B------:R0:W2:Y:S01]  /*8b20*/  @P0 LDG.E.U8 R4, desc[UR26][R62.64] ;  /* 0x0000001a3e040981 */ /* 0x0000a2000c1e1100 */
[----:B------:R-:W-:-:S02]  /*8b30*/  PLOP3.LUT P2, PT, PT, PT, UP1, 0x80, 0x8 ;  /* 0x000000000008781c */ /* 0x000fc40003f4f018 */
[----:B------:R-:W-:Y:S02]  /*8b40*/  PRMT R114, RZ, 0x7610, R114 ;  /* 0x00007610ff727816 */ /* 0x000fe40000000072 */
[----:B------:R-:W-:Y:S01]  /*8b50*/  ISETP.LT.AND P2, PT, R66, UR31, P2 ;  /* 0x0000001f42007c0c */ /* 0x000fe20009741270 */
[----:B------:R1:W-:Y:S01]  /*8b60*/  STL [R1+0x1c4], R68 ;  /* 0x0001c44401007387 */ /* 0x0003e20000100800 */
[----:B0-----:R-:W-:-:S03]  /*8b70*/  IADD3 R62, P6, PT, R64, R106, RZ ;  /* 0x0000006a403e7210 */ /* 0x001fc60007fde0ff */
[----:B------:R-:W2:Y:S01]  /*8b80*/  @P1 LDG.E.U8 R114, desc[UR26][R60.64] ;  /* 0x0000001a3c721981 */ /* 0x000ea2000c1e1100 */
[C---:B------:R-:W-:Y:S02]  /*8b90*/  IADD3 R63, P1, PT, R65.reuse, R106, RZ ;  /* 0x0000006a413f7210 */ /* 0x040fe40007f3e0ff */
[-C--:B------:R-:W-:Y:S02]  /*8ba0*/  LEA.HI.X.SX32 R64, R64, R107.reuse, 0x1, P6 ;  /* 0x0000006b40407211 */ /* 0x080fe400030f0eff */
[----:B------:R-:W-:Y:S01]  /*8bb0*/  PRMT R113, RZ, 0x7610, R113 ;  /* 0x00007610ff717816 */ /* 0x000fe20000000071 */
[----:B-1----:R-:W-:Y:S01]  /*8bc0*/  @P5 IMAD.MOV.U32 R68, RZ, RZ, R62 ;  /* 0x000000ffff445224 */ /* 0x002fe200078e003e */
[----:B------:R-:W-:Y:S01]  /*8bd0*/  LEA.HI.X.SX32 R65, R65, R107, 0x1, P1 ;  /* 0x0000006b41417211 */ /* 0x000fe200008f0eff */
[----:B------:R-:W-:Y:S01]  /*8be0*/  @P5 IMAD.MOV.U32 R69, RZ, RZ, R64 ;  /* 0x000000ffff455224 */ /* 0x000fe200078e0040 */
[----:B------:R-:W-:Y:S02]  /*8bf0*/  PRMT R112, RZ, 0x7610, R112 ;  /* 0x00007610ff707816 */ /* 0x000fe40000000070 */
[----:B------:R-:W-:-:S02]  /*8c00*/  LOP3.LUT R66, R123, 0x1a, RZ, 0xfc, !PT ;  /* 0x0000001a7b427812 */ /* 0x000fc400078efcff */
[----:B------:R0:W2:Y:S01]  /*8c10*/  @P5 LDG.E.U8 R113, desc[UR26][R68.64] ;  /* 0x0000001a44715981 */ /* 0x0000a2000c1e1100 */
[----:B------:R-:W-:Y:S02]  /*8c20*/  PLOP3.LUT P6, PT, PT, PT, UP1, 0x80, 0x8 ;  /* 0x000000000008781c */ /* 0x000fe40003fcf018 */
[----:B------:R-:W-:Y:S02]  /*8c30*/  LOP3.LUT R74, R123, 0x22, RZ, 0xfc, !PT ;  /* 0x000000227b4a7812 */ /* 0x000fe400078efcff */
[----:B------:R-:W-:Y:S01]  /*8c40*/  ISETP.LT.AND P1, PT, R66, UR31, P6 ;  /* 0x0000001f42007c0c */ /* 0x000fe2000b721270 */
[----:B0-----:R-:W-:Y:S02]  /*8c50*/  @P2 IMAD.MOV.U32 R68, RZ, RZ, R63 ;  /* 0x000000ffff442224 */ /* 0x001fe400078e003f */
[----:B------:R-:W-:Y:S01]  /*8c60*/  @P2 IMAD.MOV.U32 R69, RZ, RZ, R65 ;  /* 0x000000ffff452224 */ /* 0x000fe200078e0041 */
[----:B------:R-:W-:-:S04]  /*8c70*/  IADD3 R66, P6, PT, R67, R106, RZ ;  /* 0x0000006a43427210 */ /* 0x000fc80007fde0ff */
[----:B------:R0:W2:Y:S01]  /*8c80*/  @P2 LDG.E.U8 R112, desc[UR26][R68.64] ;  /* 0x0000001a44702981 */ /* 0x0000a2000c1e1100 */
[----:B------:R-:W-:Y:S02]  /*8c90*/  PLOP3.LUT P2, PT, PT, PT, UP1, 0x80, 0x8 ;  /* 0x000000000008781c */ /* 0x000fe40003f4f018 */
[----:B------:R-:W-:Y:S02]  /*8ca0*/  PRMT R115, RZ, 0x7610, R115 ;  /* 0x00007610ff737816 */ /* 0x000fe40000000073 */
[----:B------:R-:W-:Y:S02]  /*8cb0*/  ISETP.LT.AND P2, PT, R74, UR31, P2 ;  /* 0x0000001f4a007c0c */ /* 0x000fe40009741270 */
[----:B------:R-:W-:Y:S02]  /*8cc0*/  LOP3.LUT R72, R123, 0x2a, RZ, 0xfc, !PT ;  /* 0x0000002a7b487812 */ /* 0x000fe400078efcff */
[----:B------:R-:W-:Y:S02]  /*8cd0*/  PLOP3.LUT P5, PT, PT, PT, UP1, 0x80, 0x8 ;  /* 0x000000000008781c */ /* 0x000fe40003faf018 */
[----:B------:R-:W-:-:S02]  /*8ce0*/  LEA.HI.X.SX32 R67, R67, R107, 0x1, P6 ;  /* 0x0000006b43437211 */ /* 0x000fc400030f0eff */
[-C--:B0-----:R-:W-:Y:S02]  /*8cf0*/  IADD3 R68, P6, PT, R70, R106.reuse, RZ ;  /* 0x0000006a46447210 */ /* 0x081fe40007fde0ff */
[----:B------:R-:W-:Y:S01]  /*8d00*/  ISETP.LT.AND P5, PT, R72, UR31, P5 ;  /* 0x0000001f48007c0c */ /* 0x000fe2000afa1270 */
[----:B------:R-:W2:Y:S01]  /*8d10*/  @P1 LDG.E.U8 R115, desc[UR26][R66.64] ;  /* 0x0000001a42731981 */ /* 0x000ea2000c1e1100 */
[----:B------:R-:W-:Y:S02]  /*8d20*/  IADD3 R69, P1, PT, R71, R106, RZ ;  /* 0x0000006a47457210 */ /* 0x000fe40007f3e0ff */
[-C--:B------:R-:W-:Y:S02]  /*8d30*/  LEA.HI.X.SX32 R70, R70, R107.reuse, 0x1, P6 ;  /* 0x0000006b46467211 */ /* 0x080fe400030f0eff */
[----:B------:R-:W-:Y:S02]  /*8d40*/  LOP3.LUT R72, R123, 0x32, RZ, 0xfc, !PT ;  /* 0x000000327b487812 */ /* 0x000fe400078efcff */
[----:B------:R-:W-:Y:S01]  /*8d50*/  PLOP3.LUT P6, PT, PT, PT, UP1, 0x80, 0x8 ;  /* 0x000000000008781c */ /* 0x000fe20003fcf018 */
[----:B------:R-:W-:Y:S01]  /*8d60*/  @P2 IMAD.MOV.U32 R74, RZ, RZ, R68 ;  /* 0x000000ffff4a2224 */ /* 0x000fe200078e0044 */
[----:B------:R-:W-:Y:S01]  /*8d70*/  PRMT R118, RZ, 0x7610, R118 ;  /* 0x00007610ff767816 */ /* 0x000fe20000000076 */
[----:B------:R-:W-:Y:S01]  /*8d80*/  @P2 IMAD.MOV.U32 R75, RZ, RZ, R70 ;  /* 0x000000ffff4b2224 */ /* 0x000fe200078e0046 */
[----:B------:R-:W-:-:S02]  /*8d90*/  LEA.HI.X.SX32 R71, R71, R107, 0x1, P1 ;  /* 0x0000006b47477211 */ /* 0x000fc400008f0eff */
[----:B------:R-:W-:Y:S02]  /*8da0*/  ISETP.LT.AND P1, PT, R72, UR31, P6 ;  /* 0x0000001f48007c0c */ /* 0x000fe4000b721270 */
[----:B------:R-:W-:Y:S01]  /*8db0*/  IADD3 R72, P6, PT, R73, R106, RZ ;  /* 0x0000006a49487210 */ /* 0x000fe20007fde0ff */
[----:B------:R0:W2:Y:S01]  /*8dc0*/  @P2 LDG.E.U8 R118, desc[UR26][R74.64] ;  /* 0x0000001a4a762981 */ /* 0x0000a2000c1e1100 */
[----:B------:R-:W-:Y:S02]  /*8dd0*/  PRMT R117, RZ, 0x7610, R117 ;  /* 0x00007610ff757816 */ /* 0x000fe40000000075 */
[----:B------:R-:W-:Y:S02]  /*8de0*/  LOP3.LUT R80, R123, 0x3a, RZ, 0xfc, !PT ;  /* 0x0000003a7b507812 */ /* 0x000fe400078efcff */
[----:B------:R-:W-:Y:S02]  /*8df0*/  PLOP3.LUT P2, PT, PT, PT, UP1, 0x80, 0x8 ;  /* 0x000000000008781c */ /* 0x000fe40003f4f018 */
[----:B------:R-:W-:Y:S01]  /*8e00*/  PRMT R116, RZ, 0x7610, R116 ;  /* 0x00007610ff747816 */ /* 0x000fe20000000074 */
[----:B0-----:R-:W-:-:S02]  /*8e10*/  @P5 IMAD.MOV.U32 R74, RZ, RZ, R69 ;  /* 0x000000ffff4a5224 */ /* 0x001fc400078e0045 */
[----:B------:R-:W-:Y:S01]  /*8e20*/  @P5 IMAD.MOV.U32 R75, RZ, RZ, R71 ;  /* 0x000000ffff4b5224 */ /* 0x000fe200078e0047 */
[----:B------:R-:W-:Y:S02]  /*8e30*/  LEA.HI.X.SX32 R73, R73, R107, 0x1, P6 ;  /* 0x0000006b49497211 */ /* 0x000fe400030f0eff */
[----:B------:R-:W-:Y:S02]  /*8e40*/  ISETP.LT.AND P2, PT, R80, UR31, P2 ;  /* 0x0000001f50007c0c */ /* 0x000fe40009741270 */
[----:B------:R0:W2:Y:S01]  /*8e50*/  @P5 LDG.E.U8 R117, desc[UR26][R74.64] ;  /* 0x0000001a4a755981 */ /* 0x0000a2000c1e1100 */
[----:B------:R-:W-:Y:S01]  /*8e60*/  LOP3.LUT R78, R123, 0x4, RZ, 0xfc, !PT ;  /* 0x000000047b4e7812 */ /* 0x000fe200078efcff */
[----:B------:R-:W-:Y:S01]  /*8e70*/  IMAD.U32 R91, RZ, RZ, UR10 ;  /* 0x0000000aff5b7e24 */ /* 0x000fe2000f8e00ff */
[----:B------:R-:W-:Y:S01]  /*8e80*/  PLOP3.LUT P5, PT, PT, PT, UP1, 0x80, 0x8 ;  /* 0x000000000008781c */ /* 0x000fe20003faf018 */
[----:B------:R-:W2:Y:S02]  /*8e90*/  @P1 LDG.E.U8 R116, desc[UR26][R72.64] ;  /* 0x0000001a48741981 */ /* 0x000ea4000c1e1100 */
[----:B------:R-:W-:Y:S01]  /*8ea0*/  IMAD R91, R91, 0x2, R76 ;  /* 0x000000025b5b7824 */ /* 0x000fe200078e024c */
[----:B------:R-:W-:-:S02]  /*8eb0*/  ISETP.LT.AND P5, PT, R78, UR31, P5 ;  /* 0x0000001f4e007c0c */ /* 0x000fc4000afa1270 */
[CC--:B0-----:R-:W-:Y:S02]  /*8ec0*/  IADD3 R74, P1, PT, R76.reuse, R106.reuse, RZ ;  /* 0x0000006a4c4a7210 */ /* 0x0c1fe40007f3e0ff */
[C---:B------:R-:W-:Y:S02]  /*8ed0*/  IADD3 R75, P6, PT, R77.reuse, R106, RZ ;  /* 0x0000006a4d4b7210 */ /* 0x040fe40007fde0ff */
[-C--:B------:R-:W-:Y:S01]  /*8ee0*/  LEA.HI.X.SX32 R76, R76, R107.reuse, 0x1, P1 ;  /* 0x0000006b4c4c7211 */ /* 0x080fe200008f0eff */
[----:B------:R-:W-:Y:S01]  /*8ef0*/  @P2 IMAD.MOV.U32 R80, RZ, RZ, R74 ;  /* 0x000000ffff502224 */ /* 0x000fe200078e004a */
[----:B------:R-:W-:Y:S02]  /*8f00*/  PRMT R120, RZ, 0x7610, R120 ;  /* 0x00007610ff787816 */ /* 0x000fe40000000078 */
[----:B------:R-:W-:Y:S01]  /*8f10*/  LEA.HI.X.SX32 R77, R77, R107, 0x1, P6 ;  /* 0x0000006b4d4d7211 */ /* 0x000fe200030f0eff */
[----:B------:R-:W-:Y:S01]  /*8f20*/  @P2 IMAD.MOV.U32 R81, RZ, RZ, R76 ;  /* 0x000000ffff512224 */ /* 0x000fe200078e004c */
[----:B------:R-:W-:-:S04]  /*8f30*/  PRMT R134, RZ, 0x7610, R134 ;  /* 0x00007610ff867816 */ /* 0x000fc80000000086 */
[----:B------:R0:W2:Y:S01]  /*8f40*/  @P2 LDG.E.U8 R120, desc[UR26][R80.64] ;  /* 0x0000001a50782981 */ /* 0x0000a2000c1e1100 */
[C---:B------:R-:W-:Y:S02]  /*8f50*/  LOP3.LUT R78, R123.reuse, 0xc, RZ, 0xfc, !PT ;  /* 0x0000000c7b4e7812 */ /* 0x040fe400078efcff */
[----:B------:R-:W-:Y:S01]  /*8f60*/  PLOP3.LUT P1, PT, PT, PT, UP1, 0x80, 0x8 ;  /* 0x000000000008781c */ /* 0x000fe20003f2f018 */
[----:B0-----:R-:W-:Y:S02]  /*8f70*/  @P5 IMAD.MOV.U32 R80, RZ, RZ, R75 ;  /* 0x000000ffff505224 */ /* 0x001fe400078e004b */
[----:B------:R-:W-:Y:S01]  /*8f80*/  @P5 IMAD.MOV.U32 R81, RZ, RZ, R77 ;  /* 0x000000ffff515224 */ /* 0x000fe200078e004d */
[----:B------:R-:W-:Y:S02]  /*8f90*/  ISETP.LT.AND P1, PT, R78, UR31, P1 ;  /* 0x0000001f4e007c0c */ /* 0x000fe40008f21270 */
[----:B------:R-:W-:Y:S02]  /*8fa0*/  LOP3.LUT R86, R123, 0x14, RZ, 0xfc, !PT ;  /* 0x000000147b567812 */ /* 0x000fe400078efcff */
[----:B------:R0:W3:Y:S01]  /*8fb0*/  @P5 LDG.E.U8 R134, desc[UR26][R80.64] ;  /* 0x0000001a50865981 */ /* 0x0000e2000c1e1100 */
[----:B------:R-:W-:-:S02]  /*8fc0*/  PLOP3.LUT P5, PT, PT, PT, UP1, 0x80, 0x8 ;  /* 0x000000000008781c */ /* 0x000fc40003faf018 */
[----:B------:R-:W-:Y:S02]  /*8fd0*/  IADD3 R78, P2, PT, R79, R106, RZ ;  /* 0x0000006a4f4e7210 */ /* 0x000fe40007f5e0ff */
[----:B------:R-:W-:Y:S02]  /*8fe0*/  ISETP.LT.AND P5, PT, R86, UR31, P5 ;  /* 0x0000001f56007c0c */ /* 0x000fe4000afa1270 */
[----:B------:R-:W-:Y:S02]  /*8ff0*/  LOP3.LUT R84, R123, 0x1c, RZ, 0xfc, !PT ;  /* 0x0000001c7b547812 */ /* 0x000fe400078efcff */
[----:B------:R-:W-:Y:S02]  /*9000*/  PLOP3.LUT P6, PT, PT, PT, UP1, 0x80, 0x8 ;  /* 0x000000000008781c */ /* 0x000fe40003fcf018 */
[----:B------:R-:W-:Y:S02]  /*9010*/  LEA.HI.X.SX32 R79, R79, R107, 0x1, P2 ;  /* 0x0000006b4f4f7211 */ /* 0x000fe400010f0eff */
[----:B------:R-:W-:-:S02]  /*9020*/  PRMT R141, RZ, 0x7610, R141 ;  /* 0x00007610ff8d7816 */ /* 0x000fc4000000008d */
[-C--:B0-----:R-:W-:Y:S02]  /*9030*/  IADD3 R80, P2, PT, R82, R106.reuse, RZ ;  /* 0x0000006a52507210 */ /* 0x081fe40007f5e0ff */
[----:B------:R-:W-:Y:S02]  /*9040*/  ISETP.LT.AND P6, PT, R84, UR31, P6 ;  /* 0x0000001f54007c0c */ /* 0x000fe4000b7c1270 */
[-C--:B------:R-:W-:Y:S01]  /*9050*/  LEA.HI.X.SX32 R82, R82, R107.reuse, 0x1, P2 ;  /* 0x0000006b52527211 */ /* 0x080fe200010f0eff */
[----:B------:R-:W3:Y:S01]  /*9060*/  @P1 LDG.E.U8 R141, desc[UR26][R78.64] ;  /* 0x0000001a4e8d1981 */ /* 0x000ee2000c1e1100 */
[----:B------:R-:W-:Y:S02]  /*9070*/  IADD3 R81, P1, PT, R83, R106, RZ ;  /* 0x0000006a53517210 */ /* 0x000fe40007f3e0ff */
[----:B------:R-:W-:Y:S02]  /*9080*/  LOP3.LUT R84, R123, 0x24, RZ, 0xfc, !PT ;  /* 0x000000247b547812 */ /* 0x000fe400078efcff */
[----:B------:R-:W-:Y:S01]  /*9090*/  PLOP3.LUT P2, PT, PT, PT, UP1, 0x80, 0x8 ;  /* 0x000000000008781c */ /* 0x000fe20003f4f018 */
[----:B------:R-:W-:Y:S01]  /*90a0*/  @P5 IMAD.MOV.U32 R100, RZ, RZ, R80 ;  /* 0x000000ffff645224 */ /* 0x000fe200078e0050 */
[----:B------:R-:W-:Y:S01]  /*90b0*/  PRMT R122, RZ, 0x7610, R122 ;  /* 0x00007610ff7a7816 */ /* 0x000fe2000000007a */
[----:B------:R-:W-:Y:S01]  /*90c0*/  @P5 IMAD.MOV.U32 R101, RZ, RZ, R82 ;  /* 0x000000ffff655224 */ /* 0x000fe200078e0052 */
[----:B------:R-:W-:-:S02]  /*90d0*/  LEA.HI.X.SX32 R83, R83, R107, 0x1, P1 ;  /* 0x0000006b53537211 */ /* 0x000fc400008f0eff */
[----:B------:R-:W-:Y:S02]  /*90e0*/  ISETP.LT.AND P2, PT, R84, UR31, P2 ;  /* 0x0000001f54007c0c */ /* 0x000fe40009741270 */
[----:B------:R-:W-:Y:S01]  /*90f0*/  LOP3.LUT R86, R123, 0x2c, RZ, 0xfc, !PT ;  /* 0x0000002c7b567812 */ /* 0x000fe200078efcff */
[----:B------:R0:W3:Y:S01]  /*9100*/  @P5 LDG.E.U8 R122, desc[UR26][R100.64] ;  /* 0x0000001a647a5981 */ /* 0x0000e2000c1e1100 */
[----:B------:R-:W-:Y:S02]  /*9110*/  PLOP3.LUT P1, PT, PT, PT, UP1, 0x80, 0x8 ;  /* 0x000000000008781c */ /* 0x000fe40003f2f018 */
[----:B------:R-:W-:Y:S02]  /*9120*/  PRMT R121, RZ, 0x7610, R121 ;  /* 0x00007610ff797816 */ /* 0x000fe40000000079 */
[----:B------:R-:W-:Y:S02]  /*9130*/  IADD3 R84, P5, PT, R85, R106, RZ ;  /* 0x0000006a55547210 */ /* 0x000fe40007fbe0ff */
[----:B------:R-:W-:Y:S01]  /*9140*/  ISETP.LT.AND P1, PT, R86, UR31, P1 ;  /* 0x0000001f56007c0c */ /* 0x000fe20008f21270 */
[----:B0-----:R-:W-:-:S02]  /*9150*/  @P6 IMAD.MOV.U32 R100, RZ, RZ, R81 ;  /* 0x000000ffff646224 */ /* 0x001fc400078e0051 */
[----:B------:R-:W-:Y:S01]  /*9160*/  @P6 IMAD.MOV.U32 R101, RZ, RZ, R83 ;  /* 0x000000ffff656224 */ /* 0x000fe200078e0053 */
[----:B------:R-:W-:Y:S02]  /*9170*/  PRMT R140, RZ, 0x7610, R140 ;  /* 0x00007610ff8c7816 */ /* 0x000fe4000000008c */
[----:B------:R-:W-:Y:S02]  /*9180*/  LEA.HI.X.SX32 R85, R85, R107, 0x1, P5 ;  /* 0x0000006b55557211 */ /* 0x000fe400028f0eff */
[----:B------:R0:W3:Y:S01]  /*9190*/  @P6 LDG.E.U8 R121, desc[UR26][R100.64] ;  /* 0x0000001a64796981 */ /* 0x0000e2000c1e1100 */
[----:B------:R-:W-:Y:S02]  /*91a0*/  LOP3.LUT R88, R123, 0x34, RZ, 0xfc, !PT ;  /* 0x000000347b587812 */ /* 0x000fe400078efcff */
[----:B------:R-:W-:Y:S01]  /*91b0*/  PLOP3.LUT P5, PT, PT, PT, UP1, 0x80, 0x8 ;  /* 0x000000000008781c */ /* 0x000fe20003faf018 */
[----:B------:R-:W3:Y:S01]  /*91c0*/  @P2 LDG.E.U8 R140, desc[UR26][R84.64] ;  /* 0x0000001a548c2981 */ /* 0x000ee2000c1e1100 */
[----:B------:R-:W-:-:S02]  /*91d0*/  IADD3 R86, P6, PT, R87, R106, RZ ;  /* 0x0000006a57567210 */ /* 0x000fc40007fde0ff */
[----:B------:R-:W-:Y:S02]  /*91e0*/  PRMT R144, RZ, 0x7610, R144 ;  /* 0x00007610ff907816 */ /* 0x000fe40000000090 */
[----:B------:R-:W-:Y:S02]  /*91f0*/  ISETP.LT.AND P2, PT, R88, UR31, P5 ;  /* 0x0000001f58007c0c */ /* 0x000fe4000af41270 */
[----:B------:R-:W-:Y:S02]  /*9200*/  LEA.HI.X.SX32 R87, R87, R107, 0x1, P6 ;  /* 0x0000006b57577211 */ /* 0x000fe400030f0eff */
[----:B------:R-:W-:Y:S02]  /*9210*/  LOP3.LUT R90, R123, 0x3c, RZ, 0xfc, !PT ;  /* 0x0000003c7b5a7812 */ /* 0x000fe400078efcff */
[----:B------:R-:W-:Y:S01]  /*9220*/  PLOP3.LUT P5, PT, PT, PT, UP1, 0x80, 0x8 ;  /* 0x000000000008781c */ /* 0x000fe20003faf018 */
[----:B------:R-:W3:Y:S03]  /*9230*/  @P1 LDG.E.U8 R144, desc[UR26][R86.64] ;  /* 0x0000001a56901981 */ /* 0x000ee6000c1e1100 */
[----:B------:R-:W-:-:S02]  /*9240*/  ISETP.LT.AND P5, PT, R90, UR31, P5 ;  /* 0x0000001f5a007c0c */ /* 0x000fc4000afa1270 */
[-C--:B------:R-:W-:Y:S02]  /*9250*/  IADD3 R90, P1, PT, R91, R106.reuse, RZ ;  /* 0x0000006a5b5a7210 */ /* 0x080fe40007f3e0ff */
[----:B------:R-:W-:Y:S02]  /*9260*/  IADD3 R88, P6, PT, R89, R106, RZ ;  /* 0x0000006a59587210 */ /* 0x000fe40007fde0ff */
[----:B------:R-:W-:Y:S02]  /*9270*/  LEA.HI.X.SX32 R91, R91, R107, 0x1, P1 ;  /* 0x0000006b5b5b7211 */ /* 0x000fe400008f0eff */
[----:B------:R-:W-:Y:S02]  /*9280*/  PLOP3.LUT P1, PT, PT, PT, UP1, 0x80, 0x8 ;  /* 0x000000000008781c */ /* 0x000fe40003f2f018 */
[----:B------:R-:W-:Y:S02]  /*9290*/  LOP3.LUT R92, R123, 0x6, RZ, 0xfc, !PT ;  /* 0x000000067b5c7812 */ /* 0x000fe400078efcff */
[----:B------:R-:W-:-:S02]  /*92a0*/  PRMT R143, RZ, 0x7610, R143 ;  /* 0x00007610ff8f7816 */ /* 0x000fc4000000008f */
[----:B------:R-:W-:Y:S02]  /*92b0*/  LEA.HI.X.SX32 R89, R89, R107, 0x1, P6 ;  /* 0x0000006b59597211 */ /* 0x000fe400030f0eff */
[----:B------:R-:W-:-:S03]  /*92c0*/  ISETP.LT.AND P1, PT, R92, UR31, P1 ;  /* 0x0000001f5c007c0c */ /* 0x000fc60008f21270 */
[----:B------:R-:W3:Y:S01]  /*92d0*/  @P2 LDG.E.U8 R143, desc[UR26][R88.64] ;  /* 0x0000001a588f2981 */ /* 0x000ee2000c1e1100 */
[C---:B------:R-:W-:Y:S02]  /*92e0*/  IADD3 R92, P2, PT, R93.reuse, R106, RZ ;  /* 0x0000006a5d5c7210 */ /* 0x040fe40007f5e0ff */
[----:B------:R-:W-:Y:S02]  /*92f0*/  PRMT R124, RZ, 0x7610, R124 ;  /* 0x00007610ff7c7816 */ /* 0x000fe4000000007c */
[----:B------:R-:W-:Y:S02]  /*9300*/  LEA.HI.X.SX32 R93, R93, R107, 0x1, P2 ;  /* 0x0000006b5d5d7211 */ /* 0x000fe400010f0eff */
[----:B------:R-:W-:-:S03]  /*9310*/  LOP3.LUT R94, R123, 0x16, RZ, 0xfc, !PT ;  /* 0x000000167b5e7812 */ /* 0x000fc600078efcff */
[----:B------:R-:W3:Y:S01]  /*9320*/  @P1 LDG.E.U8 R124, desc[UR26][R92.64] ;  /* 0x0000001a5c7c1981 */ /* 0x000ee2000c1e1100 */
[----:B------:R-:W-:-:S04]  /*9330*/  PLOP3.LUT P1, PT, PT, PT, UP1, 0x80, 0x8 ;  /* 0x000000000008781c */ /* 0x000fc80003f2f018 */
[----:B------:R-:W-:Y:S02]  /*9340*/  ISETP.LT.AND P1, PT, R94, UR31, P1 ;  /* 0x0000001f5e007c0c */ /* 0x000fe40008f21270 */
[C---:B------:R-:W-:Y:S02]  /*9350*/  IADD3 R94, P2, PT, R95.reuse, R106, RZ ;  /* 0x0000006a5f5e7210 */ /* 0x040fe40007f5e0ff */
[----:B------:R-:W-:Y:S02]  /*9360*/  PRMT R146, RZ, 0x7610, R146 ;  /* 0x00007610ff927816 */ /* 0x000fe40000000092 */
[----:B------:R-:W-:Y:S02]  /*9370*/  LEA.HI.X.SX32 R95, R95, R107, 0x1, P2 ;  /* 0x0000006b5f5f7211 */ /* 0x000fe400010f0eff */
[----:B------:R-:W-:-:S05]  /*9380*/  LOP3.LUT R96, R123, 0x26, RZ, 0xfc, !PT ;  /* 0x000000267b607812 */ /* 0x000fca00078efcff */
        /* <DEDUP_REMOVED lines=13> */
[----:B0-----:R-:W-:-:S05]  /*9460*/  LEA.HI R100, R167, 0xe, RZ, 0x1a ;  /* 0x0000000ea7647811 */ /* 0x001fca00078fd0ff */
[----:B------:R-:W3:Y:S01]  /*9470*/  @P1 LDG.E.U8 R142, desc[UR26][R98.64] ;  /* 0x0000001a628e1981 */ /* 0x000ee2000c1e1100 */
[----:B------:R-:W-:Y:S01]  /*9480*/  PLOP3.LUT P1, PT, PT, PT, UP1, 0x80, 0x8 ;  /* 0x000000000008781c */ /* 0x000fe20003f2f018 */
[----:B------:R-:W-:-:S03]  /*9490*/  IMAD R101, R100, UR10, RZ ;  /* 0x0000000a64657c24 */ /* 0x000fc6000f8e02ff */
[----:B------:R-:W-:Y:S02]  /*94a0*/  ISETP.LT.AND P1, PT, R100, UR31, P1 ;  /* 0x0000001f64007c0c */ /* 0x000fe40008f21270 */
[C---:B------:R-:W-:Y:S02]  /*94b0*/  IADD3 R100, P2, PT, R101.reuse, R106, RZ ;  /* 0x0000006a65647210 */ /* 0x040fe40007f5e0ff */
[----:B------:R-:W-:Y:S02]  /*94c0*/  PRMT R147, RZ, 0x7610, R147 ;  /* 0x00007610ff937816 */ /* 0x000fe40000000093 */
[----:B------:R-:W-:Y:S02]  /*94d0*/  LEA.HI.X.SX32 R101, R101, R107, 0x1, P2 ;  /* 0x0000006b65657211 */ /* 0x000fe400010f0eff */
[----:B------:R-:W-:-:S05]  /*94e0*/  LEA.HI R102, R167, 0x1e, RZ, 0x1a ;  /* 0x0000001ea7667811 */ /* 0x000fca00078fd0ff */
        /* <DEDUP_REMOVED lines=17> */
[----:B------:R-:W-:Y:S01]  /*9600*/  IMAD R108, R123, UR10, RZ ;  /* 0x0000000a7b6c7c24 */ /* 0x000fe2000f8e02ff */
[----:B------:R-:W-:-:S04]  /*9610*/  PLOP3.LUT P1, PT, PT, PT, UP1, 0x80, 0x8 ;  /* 0x000000000008781c */ /* 0x000fc80003f2f018 */
[----:B------:R-:W-:Y:S02]  /*9620*/  IADD3 R106, P2, PT, R108, R106, RZ ;  /* 0x0000006a6c6a7210 */ /* 0x000fe40007f5e0ff */
[----:B------:R-:W-:Y:S02]  /*9630*/  ISETP.LT.AND P1, PT, R123, UR31, P1 ;  /* 0x0000001f7b007c0c */ /* 0x000fe40008f21270 */
[----:B------:R-:W-:Y:S02]  /*9640*/  LOP3.LUT R123, R0, 0xb4, RZ, 0xfc, !PT ;  /* 0x000000b4007b7812 */ /* 0x000fe400078efcff */
[----:B------:R-:W-:Y:S02]  /*9650*/  LEA.HI.X.SX32 R107, R108, R107, 0x1, P2 ;  /* 0x0000006b6c6b7211 */ /* 0x000fe400010f0eff */
[----:B------:R-:W-:-:S05]  /*9660*/  IABS R108, R123 ;  /* 0x0000007b006c7213 */ /* 0x000fca0000000000 */
[----:B------:R-:W-:Y:S01]  /*9670*/  IMAD.HI.U32 R156, R138, R108, RZ ;  /* 0x0000006c8a9c7227 */ /* 0x000fe200078e00ff */
[----:B------:R-:W-:-:S03]  /*9680*/  PRMT R149, RZ, 0x7610, R149 ;  /* 0x00007610ff957816 */ /* 0x000fc60000000095 */
[----:B------:R-:W-:-:S03]  /*9690*/  IMAD.MOV R156, RZ, RZ, -R156 ;  /* 0x000000ffff9c7224 */ /* 0x000fc600078e0a9c */
[----:B------:R-:W3:Y:S01]  /*96a0*/  @P1 LDG.E.U8 R149, desc[UR26][R106.64] ;  /* 0x0000001a6a951981 */ /* 0x000ee2000c1e1100 */
[----:B------:R-:W-:-:S05]  /*96b0*/  IMAD R108, R139, R156, R108 ;  /* 0x0000009c8b6c7224 */ /* 0x000fca00078e026c */
[----:B------:R-:W-:Y:S02]  /*96c0*/  ISETP.GT.U32.AND P1, PT, R139, R108, PT ;  /* 0x0000006c8b00720c */ /* 0x000fe40003f24070 */
[----:B------:R-:W-:-:S11]  /*96d0*/  ISETP.GE.AND P2, PT, R123, RZ, PT ;  /* 0x000000ff7b00720c */ /* 0x000fd60003f46270 */
[----:B------:R-:W-:-:S05]  /*96e0*/  @!P1 IMAD.IADD R108, R108, 0x1, -R139 ;  /* 0x000000016c6c9824 */ /* 0x000fca00078e0a8b */
[----:B------:R-:W-:Y:S01]  /*96f0*/  ISETP.GT.U32.AND P1, PT, R139, R108, PT ;  /* 0x0000006c8b00720c */ /* 0x000fe20003f24070 */
[----:B------:R-:W-:-:S04]  /*9700*/  @!UP2 UIADD3 UR4, UPT, UPT, -UR5, 0x100000, URZ ;  /* 0x001000000504a890 */ /* 0x000fc8000fffe1ff */
[----:B------:R-:W-:Y:S02]  /*9710*/  @!UP2 USHF.L.U32 UR5, UR4, 0xb, URZ ;  /* 0x0000000b0405a899 */ /* 0x000fe400080006ff */
[----:B------:R-:W-:-:S06]  /*9720*/  @!UP2 USHF.L.U32 UR4, UR4, 0x1, URZ ;  /* 0x000000010404a899 */ /* 0x000fcc00080006ff */
[----:B------:R-:W-:-:S04]  /*9730*/  @!P1 IMAD.IADD R108, R108, 0x1, -R139 ;  /* 0x000000016c6c9824 */ /* 0x000fc800078e0a8b */
[----:B------:R-:W-:-:S05]  /*9740*/  @!P2 IMAD.MOV R108, RZ, RZ, -R108 ;  /* 0x000000ffff6ca224 */ /* 0x000fca00078e0a6c */
[----:B------:R-:W-:Y:S01]  /*9750*/  SEL R108, R168, R108, !P4 ;  /* 0x0000006ca86c7207 */ /* 0x000fe20006000000 */
[----:B------:R0:W-:Y:S01]  /*9760*/  STL [R1+0x2cc], R123 ;  /* 0x0002cc7b01007387 */ /* 0x0001e20000100800 */
[----:B------:R-:W-:-:S03]  /*9770*/  VOTEU.ALL UP1, P3 ;  /* 0x0000000000ff7886 */ /* 0x000fc60001820000 */
[----:B------:R-:W-:Y:S02]  /*9780*/  IMAD R108, R108, UR7, RZ ;  /* 0x000000076c6c7c24 */ /* 0x000fe4000f8e02ff */
[----:B------:R1:W1:Y:S01]  /*9790*/  @!UP1 SYNCS.EXCH.64 URZ, [UR13+0xa008], UR4 ;  /* 0x00a008040dff95b2 */ /* 0x0002620008000100 */
[----:B0-----:R-:W-:Y:S02]  /*97a0*/  LOP3.LUT R123, R167, 0x7f, RZ, 0xc0, !PT ;  /* 0x0000007fa77b7812 */ /* 0x001fe400078ec0ff */
[----:B------:R-:W-:-:S03]  /*97b0*/  IADD3 R167, P1, PT, R108, R127, RZ ;  /* 0x0000007f6ca77210 */ /* 0x000fc60007f3e0ff */
[----:B--2---:R0:W-:Y:S04]  /*97c0*/  STS.U8 [R123+UR13+0x8000], R155 ;  /* 0x0080009b7b007988 */ /* 0x0041e8000800000d */
[----:B------:R2:W-:Y:S04]  /*97d0*/  STS.U8 [R123+UR13+0x8200], R154 ;  /* 0x0082009a7b007988 */ /* 0x0005e8000800000d */
[----:B------:R1:W-:Y:S01]  /*97e0*/  STL [R1+0xa8], R167 ;  /* 0x0000a8a701007387 */ /* 0x0003e20000100800 */
[----:B0-----:R-:W-:Y:S01]  /*97f0*/  LEA.HI.X.SX32 R155, R108, R126, 0x1, P1 ;  /* 0x0000007e6c9b7211 */ /* 0x001fe200008f0eff */
[----:B--2---:R-:W-:Y:S01]  /*9800*/  @P0 IMAD.MOV.U32 R154, RZ, RZ, R167 ;  /* 0x000000ffff9a0224 */ /* 0x004fe200078e00a7 */
[----:B-1----:R-:W-:-:S04]  /*9810*/  LOP3.LUT R167, R0, 0xbc, RZ, 0xfc, !PT ;  /* 0x000000bc00a77812 */ /* 0x002fc800078efcff */
[----:B------:R-:W-:Y:S01]  /*9820*/  IABS R108, R167 ;  /* 0x000000a7006c7213 */ /* 0x000fe20000000000 */
[----:B------:R0:W-:Y:S04]  /*9830*/  STS.U8 [R123+UR13+0x8400], R153 ;  /* 0x008400997b007988 */ /* 0x0001e8000800000d */
[----:B0-----:R-:W-:-:S04]  /*9840*/  IMAD.HI.U32 R153, R138, R108, RZ ;  /* 0x0000006c8a997227 */ /* 0x001fc800078e00ff */
[----:B------:R-:W-:-:S04]  /*9850*/  IMAD.MOV R153, RZ, RZ, -R153 ;  /* 0x000000ffff997224 */ /* 0x000fc800078e0a99 */
[----:B------:R-:W-:-:S05]  /*9860*/  IMAD R108, R139, R153, R108 ;  /* 0x000000998b6c7224 */ /* 0x000fca00078e026c */
[----:B------:R-:W-:Y:S02]  /*9870*/  ISETP.GT.U32.AND P1, PT, R139, R108, PT ;  /* 0x0000006c8b00720c */ /* 0x000fe40003f24070 */
[----:B------:R-:W-:-:S11]  /*9880*/  ISETP.GE.AND P2, PT, R167, RZ, PT ;  /* 0x000000ffa700720c */ /* 0x000fd60003f46270 */
[----:B------:R-:W-:-:S05]  /*9890*/  @!P1 IMAD.IADD R108, R108, 0x1, -R139 ;  /* 0x000000016c6c9824 */ /* 0x000fca00078e0a8b */
[----:B------:R-:W-:-:S13]  /*98a0*/  ISETP.GT.U32.AND P1, PT, R139, R108, PT ;  /* 0x0000006c8b00720c */ /* 0x000fda0003f24070 */
[----:B------:R-:W-:-:S04]  /*98b0*/  @!P1 IMAD.IADD R108, R108, 0x1, -R139 ;  /* 0x000000016c6c9824 */ /* 0x000fc800078e0a8b */
[----:B------:R-:W-:-:S05]  /*98c0*/  @!P2 IMAD.MOV R108, RZ, RZ, -R108 ;  /* 0x000000ffff6ca224 */ /* 0x000fca00078e0a6c */
[----:B------:R-:W-:Y:S01]  /*98d0*/  SEL R108, R168, R108, !P4 ;  /* 0x0000006ca86c7207 */ /* 0x000fe20006000000 */
[----:B------:R-:W-:Y:S04]  /*98e0*/  STS.U8 [R123+UR13+0x8600], R152 ;  /* 0x008600987b007988 */ /* 0x000fe8000800000d */
[----:B------:R-:W-:Y:S01]  /*98f0*/  IMAD R108, R108, UR7, RZ ;  /* 0x000000076c6c7c24 */ /* 0x000fe2000f8e02ff */
[----:B------:R-:W-:Y:S04]  /*9900*/  STS.U8 [R123+UR13+0x8800], R145 ;  /* 0x008800917b007988 */ /* 0x000fe8000800000d */
[----:B------:R0:W-:Y:S01]  /*9910*/  STS.U8 [R123+UR13+0x8a00], R109 ;  /* 0x008a006d7b007988 */ /* 0x0001e2000800000d */
[----:B------:R-:W-:-:S03]  /*9920*/  PRMT R173, RZ, 0x7610, R173 ;  /* 0x00007610ffad7816 */ /* 0x000fc600000000ad */
[----:B------:R-:W-:Y:S01]  /*9930*/  STL [R1+0xa4], R155 ;  /* 0x0000a49b01007387 */ /* 0x000fe20000100800 */
[----:B0-----:R-:W-:-:S03]  /*9940*/  IADD3 R123, P1, PT, R108, R127, RZ ;  /* 0x0000007f6c7b7210 */ /* 0x001fc60007f3e0ff */
[----:B------:R0:W-:Y:S01]  /*9950*/  STL [R1+0x28c], R167 ;  /* 0x00028ca701007387 */ /* 0x0001e20000100800 */
[----:B------:R-:W-:Y:S01]  /*9960*/  LEA.HI.X.SX32 R109, R108, R126, 0x1, P1 ;  /* 0x0000007e6c6d7211 */ /* 0x000fe200008f0eff */
[----:B------:R-:W-:-:S05]  /*9970*/  @P0 IMAD.MOV.U32 R108, RZ, RZ, R123 ;  /* 0x000000ffff6c0224 */ /* 0x000fca00078e007b */
[----:B------:R1:W2:Y:S04]  /*9980*/  @P0 LDG.E.U8 R173, desc[UR26][R108.64] ;  /* 0x0000001a6cad0981 */ /* 0x0002a8000c1e1100 */
[----:B0-----:R-:W2:Y:S04]  /*9990*/  LDL.LU R167, [R1+0x494] ;  /* 0x0004940001a77983 */ /* 0x001ea80000300800 */
[----:B------:R-:W-:Y:S04]  /*99a0*/  STL [R1+0xc8], R123 ;  /* 0x0000c87b01007387 */ /* 0x000fe80000100800 */
[----:B------:R1:W-:Y:S02]  /*99b0*/  STL [R1+0xc4], R109 ;  /* 0x0000c46d01007387 */ /* 0x0003e40000100800 */
[----:B-1----:R-:W0:Y:S01]  /*99c0*/  S2R R109, SR_TID.X ;  /* 0x00000000006d7919 */ /* 0x002e220000002100 */
[----:B------:R-:W-:-:S04]  /*99d0*/  LOP3.LUT R123, R0, 0xc4, RZ, 0xfc, !PT ;  /* 0x000000c4007b7812 */ /* 0x000fc800078efcff */
[----:B------:R-:W-:Y:S02]  /*99e0*/  IABS R108, R123 ;  /* 0x0000007b006c7213 */ /* 0x000fe40000000000 */
[----:B0-----:R-:W-:-:S05]  /*99f0*/  LOP3.LUT R109, R109, 0x7f, RZ, 0xc0, !PT ;  /* 0x0000007f6d6d7812 */ /* 0x001fca00078ec0ff */
[----:B------:R0:W-:Y:S02]  /*9a00*/  STS.U8 [R109+UR13+0x8c00], R110 ;  /* 0x008c006e6d007988 */ /* 0x0001e4000800000d */
[----:B0-----:R-:W-:-:S04]  /*9a10*/  IMAD.HI.U32 R109, R138, R108, RZ ;  /* 0x0000006c8a6d7227 */ /* 0x001fc800078e00ff */
[----:B------:R-:W-:-:S04]  /*9a20*/  IMAD.MOV R109, RZ, RZ, -R109 ;  /* 0x000000ffff6d7224 */ /* 0x000fc800078e0a6d */
[----:B------:R-:W-:-:S05]  /*9a30*/  IMAD R108, R139, R109, R108 ;  /* 0x0000006d8b6c7224 */ /* 0x000fca00078e026c */
[----:B------:R-:W-:Y:S01]  /*9a40*/  ISETP.GT.U32.AND P1, PT, R139, R108, PT ;  /* 0x0000006c8b00720c */ /* 0x000fe20003f24070 */
[----:B------:R-:W0:Y:S01]  /*9a50*/  S2R R110, SR_TID.X ;  /* 0x00000000006e7919 */ /* 0x000e220000002100 */
[----:B------:R-:W-:-:S11]  /*9a60*/  ISETP.GE.AND P2, PT, R123, RZ, PT ;  /* 0x000000ff7b00720c */ /* 0x000fd60003f46270 */
[----:B------:R-:W-:-:S05]  /*9a70*/  @!P1 IMAD.IADD R108, R108, 0x1, -R139 ;  /* 0x000000016c6c9824 */ /* 0x000fca00078e0a8b */
[----:B------:R-:W-:-:S13]  /*9a80*/  ISETP.GT.U32.AND P1, PT, R139, R108, PT ;  /* 0x0000006c8b00720c */ /* 0x000fda0003f24070 */
[----:B------:R-:W-:-:S04]  /*9a90*/  @!P1 IMAD.IADD R108, R108, 0x1, -R139 ;  /* 0x000000016c6c9824 */ /* 0x000fc800078e0a8b */
[----:B------:R-:W-:Y:S01]  /*9aa0*/  @!P2 IMAD.MOV R108, RZ, RZ, -R108 ;  /* 0x000000ffff6ca224 */ /* 0x000fe200078e0a6c */
[----:B0-----:R-:W-:-:S04]  /*9ab0*/  LOP3.LUT R110, R110, 0x7f, RZ, 0xc0, !PT ;  /* 0x0000007f6e6e7812 */ /* 0x001fc800078ec0ff */
[----:B------:R-:W-:Y:S02]  /*9ac0*/  SEL R109, R168, R108, !P4 ;  /* 0x0000006ca86d7207 */ /* 0x000fe40006000000 */
[----:B------:R-:W-:-:S03]  /*9ad0*/  LOP3.LUT R108, R110, 0x10, RZ, 0x3c, !PT ;  /* 0x000000106e6c7812 */ /* 0x000fc600078e3cff */
[----:B------:R-:W-:Y:S01]  /*9ae0*/  IMAD R109, R109, UR7, RZ ;  /* 0x000000076d6d7c24 */ /* 0x000fe2000f8e02ff */
[----:B------:R0:W-:Y:S01]  /*9af0*/  STS.U8 [R110+UR13+0x8e00], R111 ;  /* 0x008e006f6e007988 */ /* 0x0001e2000800000d */
[----:B------:R-:W-:-:S03]  /*9b00*/  PRMT R172, RZ, 0x7610, R172 ;  /* 0x00007610ffac7816 */ /* 0x000fc600000000ac */
[----:B------:R1:W-:Y:S01]  /*9b10*/  STS.U8 [R108+UR13+0x8480], R112 ;  /* 0x008480706c007988 */ /* 0x0003e2000800000d */
[C---:B0-----:R-:W-:Y:S02]  /*9b20*/  IADD3 R110, P1, PT, R109.reuse, R127, RZ ;  /* 0x0000007f6d6e7210 */ /* 0x041fe40007f3e0ff */
[----:B-1----:R-:W-:Y:S02]  /*9b30*/  LOP3.LUT R112, R0, 0xcc, RZ, 0xfc, !PT ;  /* 0x000000cc00707812 */ /* 0x002fe400078efcff */
[----:B------:R-:W-:Y:S02]  /*9b40*/  LEA.HI.X.SX32 R111, R109, R126, 0x1, P1 ;  /* 0x0000007e6d6f7211 */ /* 0x000fe400008f0eff */
[----:B------:R-:W-:Y:S01]  /*9b50*/  IABS R109, R112 ;  /* 0x00000070006d7213 */ /* 0x000fe20000000000 */
[----:B------:R-:W-:Y:S04]  /*9b60*/  STL [R1+0x264], R123 ;  /* 0x0002647b01007387 */ /* 0x000fe80000100800 */
[----:B------:R0:W-:Y:S04]  /*9b70*/  STL [R1+0xe8], R110 ;  /* 0x0000e86e01007387 */ /* 0x0001e80000100800 */
[----:B------:R0:W2:Y:S02]  /*9b80*/  @P0 LDG.E.U8 R172, desc[UR26][R110.64] ;  /* 0x0000001a6eac0981 */ /* 0x0000a4000c1e1100 */
        /* <DEDUP_REMOVED lines=9> */
[----:B------:R-:W-:-:S05]  /*9c20*/  SEL R109, R168, R109, !P4 ;  /* 0x0000006da86d7207 */ /* 0x000fca0006000000 */
[----:B------:R-:W-:Y:S01]  /*9c30*/  IMAD R109, R109, UR7, RZ ;  /* 0x000000076d6d7c24 */ /* 0x000fe2000f8e02ff */
[----:B------:R0:W-:Y:S01]  /*9c40*/  STL [R1+0xe4], R111 ;  /* 0x0000e46f01007387 */ /* 0x0001e20000100800 */
[----:B------:R-:W-:-:S03]  /*9c50*/  PRMT R161, RZ, 0x7610, R161 ;  /* 0x00007610ffa17816 */ /* 0x000fc600000000a1 */
[C---:B------:R-:W-:Y:S01]  /*9c60*/  IADD3 R110, P1, PT, R109.reuse, R127, RZ ;  /* 0x0000007f6d6e7210 */ /* 0x040fe20007f3e0ff */
[----:B------:R1:W-:Y:S03]  /*9c70*/  STL [R1+0x260], R112 ;  /* 0x0002607001007387 */ /* 0x0003e60000100800 */
[----:B0-----:R-:W-:Y:S01]  /*9c80*/  LEA.HI.X.SX32 R111, R109, R126, 0x1, P1 ;  /* 0x0000007e6d6f7211 */ /* 0x001fe200008f0eff */
[----:B------:R0:W-:Y:S01]  /*9c90*/  STL [R1+0x108], R110 ;  /* 0x0001086e01007387 */ /* 0x0001e20000100800 */
[----:B-1----:R-:W-:-:S03]  /*9ca0*/  LOP3.LUT R112, R0, 0xd4, RZ, 0xfc, !PT ;  /* 0x000000d400707812 */ /* 0x002fc600078efcff */
[----:B------:R0:W2:Y:S04]  /*9cb0*/  @P0 LDG.E.U8 R161, desc[UR26][R110.64] ;  /* 0x0000001a6ea10981 */ /* 0x0000a8000c1e1100 */
[----:B------:R1:W-:Y:S01]  /*9cc0*/  STL [R1+0x104], R111 ;  /* 0x0001046f01007387 */ /* 0x0003e20000100800 */
[----:B0-----:R-:W-:-:S05]  /*9cd0*/  IABS R110, R112 ;  /* 0x00000070006e7213 */ /* 0x001fca0000000000 */
[----:B-1----:R-:W-:-:S04]  /*9ce0*/  IMAD.HI.U32 R111, R138, R110, RZ ;  /* 0x0000006e8a6f7227 */ /* 0x002fc800078e00ff */
        /* <DEDUP_REMOVED lines=10> */
[----:B------:R0:W-:Y:S04]  /*9d90*/  STL [R1+0x25c], R112 ;  /* 0x00025c7001007387 */ /* 0x0001e80000100800 */
[C---:B------:R-:W-:Y:S02]  /*9da0*/  IADD3 R111, P1, PT, R110.reuse, R127, RZ ;  /* 0x0000007f6e6f7210 */ /* 0x040fe40007f3e0ff */
[----:B------:R-:W-:Y:S02]  /*9db0*/  PRMT R160, RZ, 0x7610, R160 ;  /* 0x00007610ffa07816 */ /* 0x000fe400000000a0 */
[----:B0-----:R-:W-:Y:S01]  /*9dc0*/  LEA.HI.X.SX32 R112, R110, R126, 0x1, P1 ;  /* 0x0000007e6e707211 */ /* 0x001fe200008f0eff */
[----:B------:R0:W-:Y:S01]  /*9dd0*/  STL [R1+0x128], R111 ;  /* 0x0001286f01007387 */ /* 0x0001e20000100800 */
[----:B------:R-:W-:-:S03]  /*9de0*/  @P0 IMAD.MOV.U32 R110, RZ, RZ, R111 ;  /* 0x000000ffff6e0224 */ /* 0x000fc600078e006f */
[----:B------:R1:W-:Y:S01]  /*9df0*/  STL [R1+0x124], R112 ;  /* 0x0001247001007387 */ /* 0x0003e20000100800 */
[----:B0-----:R-:W-:Y:S01]  /*9e00*/  @P0 IMAD.MOV.U32 R111, RZ, RZ, R112 ;  /* 0x000000ffff6f0224 */ /* 0x001fe200078e0070 */
[----:B-1----:R-:W-:-:S04]  /*9e10*/  LOP3.LUT R112, R0, 0xdc, RZ, 0xfc, !PT ;  /* 0x000000dc00707812 */ /* 0x002fc800078efcff */
[----:B------:R0:W2:Y:S02]  /*9e20*/  @P0 LDG.E.U8 R160, desc[UR26][R110.64] ;  /* 0x0000001a6ea00981 */ /* 0x0000a4000c1e1100 */
[----:B0-----:R-:W-:-:S05]  /*9e30*/  IABS R110, R112 ;  /* 0x00000070006e7213 */ /* 0x001fca0000000000 */
[----:B------:R-:W-:-:S04]  /*9e40*/  IMAD.HI.U32 R111, R138, R110, RZ ;  /* 0x0000006e8a6f7227 */ /* 0x000fc800078e00ff */
[----:B------:R-:W-:-:S04]  /*9e50*/  IMAD.MOV R111, RZ, RZ, -R111 ;  /* 0x000000ffff6f7224 */ /* 0x000fc800078e0a6f */
[----:B------:R-:W-:-:S05]  /*9e60*/  IMAD R110, R139, R111, R110 ;  /* 0x0000006f8b6e7224 */ /* 0x000fca00078e026e */
[----:B------:R-:W-:Y:S01]  /*9e70*/  ISETP.GT.U32.AND P1, PT, R139, R110, PT ;  /* 0x0000006e8b00720c */ /* 0x000fe20003f24070 */
[----:B------:R0:W-:Y:S01]  /*9e80*/  STS.U8 [R108+UR13+0x8080], R114 ;  /* 0x008080726c007988 */ /* 0x0001e2000800000d */
[----:B------:R-:W-:Y:S01]  /*9e90*/  ISETP.GE.AND P2, PT, R112, RZ, PT ;  /* 0x000000ff7000720c */ /* 0x000fe20003f46270 */
[----:B0-----:R-:W0:Y:S10]  /*9ea0*/  S2R R114, SR_TID.X ;  /* 0x0000000000727919 */ /* 0x001e340000002100 */
[----:B------:R-:W-:-:S05]  /*9eb0*/  @!P1 IMAD.IADD R110, R110, 0x1, -R139 ;  /* 0x000000016e6e9824 */ /* 0x000fca00078e0a8b */
[----:B------:R-:W-:Y:S02]  /*9ec0*/  ISETP.GT.U32.AND P1, PT, R139, R110, PT ;  /* 0x0000006e8b00720c */ /* 0x000fe40003f24070 */
[----:B------:R-:W-:-:S06]  /*9ed0*/  PRMT R119, RZ, 0x7610, R119 ;  /* 0x00007610ff777816 */ /* 0x000fcc0000000077 */
[----:B------:R-:W3:Y:S05]  /*9ee0*/  @P5 LDG.E.U8 R119, desc[UR26][R90.64] ;  /* 0x0000001a5a775981 */ /* 0x000eea000c1e1100 */
[----:B------:R-:W-:-:S04]  /*9ef0*/  @!P1 IMAD.IADD R110, R110, 0x1, -R139 ;  /* 0x000000016e6e9824 */ /* 0x000fc800078e0a8b */
[----:B------:R-:W-:-:S05]  /*9f00*/  @!P2 IMAD.MOV R110, RZ, RZ, -R110 ;  /* 0x000000ffff6ea224 */ /* 0x000fca00078e0a6e */
[----:B------:R-:W-:Y:S02]  /*9f10*/  SEL R110, R168, R110, !P4 ;  /* 0x0000006ea86e7207 */ /* 0x000fe40006000000 */
[----:B0-----:R-:W-:-:S03]  /*9f20*/  LOP3.LUT R114, R114, 0x7f, RZ, 0xc0, !PT ;  /* 0x0000007f72727812 */ /* 0x001fc600078ec0ff */
[----:B------:R-:W-:Y:S01]  /*9f30*/  IMAD R111, R110, UR7, RZ ;  /* 0x000000076e6f7c24 */ /* 0x000fe2000f8e02ff */
[----:B------:R0:W-:Y:S01]  /*9f40*/  STL [R1+0x258], R112 ;  /* 0x0002587001007387 */ /* 0x0001e20000100800 */
[C---:B------:R-:W-:Y:S02]  /*9f50*/  LOP3.LUT R109, R114.reuse, 0x20, RZ, 0x3c, !PT ;  /* 0x00000020726d7812 */ /* 0x040fe400078e3cff */
[----:B------:R-:W-:Y:S02]  /*9f60*/  LOP3.LUT R110, R114, 0x30, RZ, 0x3c, !PT ;  /* 0x00000030726e7812 */ /* 0x000fe400078e3cff */
[----:B------:R-:W-:Y:S01]  /*9f70*/  LOP3.LUT R114, R0, 0xe4, RZ, 0xfc, !PT ;  /* 0x000000e400727812 */ /* 0x000fe200078efcff */
[----:B------:R1:W-:Y:S01]  /*9f80*/  STS.U8 [R108+UR13+0x8280], R113 ;  /* 0x008280716c007988 */ /* 0x0003e2000800000d */
[----:B------:R-:W-:Y:S02]  /*9f90*/  PRMT R171, RZ, 0x7610, R171 ;  /* 0x00007610ffab7816 */ /* 0x000fe400000000ab */
[----:B0-----:R-:W-:-:S04]  /*9fa0*/  IADD3 R112, P1, PT, R111, R127, RZ ;  /* 0x0000007f6f707210 */ /* 0x001fc80007f3e0ff */
[----:B-1----:R-:W-:Y:S02]  /*9fb0*/  LEA.HI.X.SX32 R113, R111, R126, 0x1, P1 ;  /* 0x0000007e6f717211 */ /* 0x002fe400008f0eff */
[----:B------:R-:W-:Y:S01]  /*9fc0*/  IABS R111, R114 ;  /* 0x00000072006f7213 */ /* 0x000fe20000000000 */
[----:B------:R0:W-:Y:S04]  /*9fd0*/  STL [R1+0x160], R112 ;  /* 0x0001607001007387 */ /* 0x0001e80000100800 */
[----:B------:R0:W3:Y:S02]  /*9fe0*/  @P0 LDG.E.U8 R171, desc[UR26][R112.64] ;  /* 0x0000001a70ab0981 */ /* 0x0000e4000c1e1100 */
        /* <DEDUP_REMOVED lines=10> */
[----:B------:R-:W-:Y:S04]  /*a090*/  STL [R1+0x15c], R113 ;  /* 0x00015c7101007387 */ /* 0x000fe80000100800 */
[----:B------:R-:W-:Y:S01]  /*a0a0*/  IMAD R111, R111, UR7, RZ ;  /* 0x000000076f6f7c24 */ /* 0x000fe2000f8e02ff */
[----:B------:R0:W-:Y:S01]  /*a0b0*/  STL [R1+0x254], R114 ;  /* 0x0002547201007387 */ /* 0x0001e20000100800 */
[----:B------:R-:W-:-:S03]  /*a0c0*/  PRMT R170, RZ, 0x7610, R170 ;  /* 0x00007610ffaa7816 */ /* 0x000fc600000000aa */
[C---:B------:R-:W-:Y:S02]  /*a0d0*/  IADD3 R112, P1, PT, R111.reuse, R127, RZ ;  /* 0x0000007f6f707210 */ /* 0x040fe40007f3e0ff */
[----:B0-----:R-:W-:Y:S02]  /*a0e0*/  LOP3.LUT R114, R0, 0xec, RZ, 0xfc, !PT ;  /* 0x000000ec00727812 */ /* 0x001fe400078efcff */
[----:B------:R-:W-:Y:S02]  /*a0f0*/  LEA.HI.X.SX32 R113, R111, R126, 0x1, P1 ;  /* 0x0000007e6f717211 */ /* 0x000fe400008f0eff */
[----:B------:R-:W-:Y:S01]  /*a100*/  IABS R111, R114 ;  /* 0x00000072006f7213 */ /* 0x000fe20000000000 */
[----:B------:R0:W-:Y:S04]  /*a110*/  STL [R1+0x178], R112 ;  /* 0x0001787001007387 */ /* 0x0001e80000100800 */
[----:B------:R0:W4:Y:S02]  /*a120*/  @P0 LDG.E.U8 R170, desc[UR26][R112.64] ;  /* 0x0000001a70aa0981 */ /* 0x000124000c1e1100 */
        /* <DEDUP_REMOVED lines=33> */
[----:B--2---:R-:W-:-:S03]  /*a340*/  PRMT R167, RZ, 0x7610, R167 ;  /* 0x00007610ffa77816 */ /* 0x004fc600000000a7 */
[C---:B------:R-:W-:Y:S02]  /*a350*/  IADD3 R112, P1, PT, R111.reuse, R127, RZ ;  /* 0x0000007f6f707210 */ /* 0x040fe40007f3e0ff */
[----:B0-----:R-:W-:Y:S02]  /*a360*/  LOP3.LUT R114, R0, 0xfc, RZ, 0xfc, !PT ;  /* 0x000000fc00727812 */ /* 0x001fe400078efcff */
[----:B------:R-:W-:Y:S02]  /*a370*/  LEA.HI.X.SX32 R113, R111, R126, 0x1, P1 ;  /* 0x0000007e6f717211 */ /* 0x000fe400008f0eff */
[----:B------:R-:W-:Y:S01]  /*a380*/  IABS R111, R114 ;  /* 0x00000072006f7213 */ /* 0x000fe20000000000 */
[----:B------:R0:W-:Y:S04]  /*a390*/  STL [R1+0x1a8], R112 ;  /* 0x0001a87001007387 */ /* 0x0001e80000100800 */
[----:B------:R0:W2:Y:S02]  /*a3a0*/  @P0 LDG.E.U8 R167, desc[UR26][R112.64] ;  /* 0x0000001a70a70981 */ /* 0x0000a4000c1e1100 */
[----:B0-----:R-:W-:-:S04]  /*a3b0*/  IMAD.HI.U32 R112, R138, R111, RZ ;  /* 0x0000006f8a707227 */ /* 0x001fc800078e00ff */
[----:B------:R-:W-:-:S04]  /*a3c0*/  IMAD.MOV R112, RZ, RZ, -R112 ;  /* 0x000000ffff707224 */ /* 0x000fc800078e0a70 */
[----:B------:R-:W-:-:S05]  /*a3d0*/  IMAD R111, R139, R112, R111 ;  /* 0x000000708b6f7224 */ /* 0x000fca00078e026f */
[----:B------:R-:W-:Y:S01]  /*a3e0*/  ISETP.GT.U32.AND P1, PT, R139, R111, PT ;  /* 0x0000006f8b00720c */ /* 0x000fe20003f24070 */
[----:B------:R-:W-:Y:S04]  /*a3f0*/  STS.U8 [R108+UR13+0x8680], R115 ;  /* 0x008680736c007988 */ /* 0x000fe8000800000d */
[----:B------:R-:W-:Y:S04]  /*a400*/  STS.U8 [R108+UR13+0x8880], R118 ;  /* 0x008880766c007988 */ /* 0x000fe8000800000d */
[----:B------:R-:W-:Y:S04]  /*a410*/  STS.U8 [R108+UR13+0x8a80], R117 ;  /* 0x008a80756c007988 */ /* 0x000fe8000800000d */
[----:B------:R-:W-:Y:S04]  /*a420*/  STS.U8 [R108+UR13+0x8c80], R116 ;  /* 0x008c80746c007988 */ /* 0x000fe8000800000d */
[----:B------:R-:W-:Y:S04]  /*a430*/  STS.U8 [R108+UR13+0x8e80], R120 ;  /* 0x008e80786c007988 */ /* 0x000fe8000800000d */
[----:B---3--:R0:W-:Y:S01]  /*a440*/  STS.U8 [R109+UR13+0x8100], R134 ;  /* 0x008100866d007988 */ /* 0x0081e2000800000d */
[----:B------:R-:W-:Y:S01]  /*a450*/  @!P1 IMAD.IADD R111, R111, 0x1, -R139 ;  /* 0x000000016f6f9824 */ /* 0x000fe200078e0a8b */
[----:B------:R-:W1:Y:S01]  /*a460*/  S2R R123, SR_TID.X ;  /* 0x00000000007b7919 */ /* 0x000e620000002100 */
[----:B0-----:R-:W0:Y:S03]  /*a470*/  S2R R134, SR_TID.X ;  /* 0x0000000000867919 */ /* 0x001e260000002100 */
[----:B------:R-:W-:-:S02]  /*a480*/  ISETP.GT.U32.AND P1, PT, R139, R111, PT ;  /* 0x0000006f8b00720c */ /* 0x000fc40003f24070 */
[----:B------:R-:W-:Y:S01]  /*a490*/  ISETP.GE.AND P2, PT, R114, RZ, PT ;  /* 0x000000ff7200720c */ /* 0x000fe20003f46270 */
[----:B------:R-:W-:Y:S10]  /*a4a0*/  STS.U8 [R109+UR13+0x8300], R141 ;  /* 0x0083008d6d007988 */ /* 0x000ff4000800000d */
[----:B------:R-:W-:Y:S01]  /*a4b0*/  @!P1 IMAD.IADD R111, R111, 0x1, -R139 ;  /* 0x000000016f6f9824 */ /* 0x000fe200078e0a8b */
[----:B------:R-:W-:Y:S03]  /*a4c0*/  STS.U8 [R109+UR13+0x8500], R122 ;  /* 0x0085007a6d007988 */ /* 0x000fe6000800000d */
[----:B------:R-:W-:Y:S01]  /*a4d0*/  @!P2 IMAD.MOV R111, RZ, RZ, -R111 ;  /* 0x000000ffff6fa224 */ /* 0x000fe200078e0a6f */
[----:B------:R-:W-:Y:S04]  /*a4e0*/  STS.U8 [R109+UR13+0x8700], R121 ;  /* 0x008700796d007988 */ /* 0x000fe8000800000d */
[----:B------:R-:W-:Y:S01]  /*a4f0*/  STS.U8 [R109+UR13+0x8900], R140 ;  /* 0x0089008c6d007988 */ /* 0x000fe2000800000d */
[----:B------:R-:W-:-:S03]  /*a500*/  SEL R111, R168, R111, !P4 ;  /* 0x0000006fa86f7207 */ /* 0x000fc60006000000 */
[----:B------:R-:W-:Y:S04]  /*a510*/  STS.U8 [R109+UR13+0x8b00], R144 ;  /* 0x008b00906d007988 */ /* 0x000fe8000800000d */
[----:B------:R-:W-:Y:S04]  /*a520*/  STS.U8 [R109+UR13+0x8d00], R143 ;  /* 0x008d008f6d007988 */ /* 0x000fe8000800000d */
[----:B------:R-:W-:Y:S04]  /*a530*/  STS.U8 [R109+UR13+0x8f00], R119 ;  /* 0x008f00776d007988 */ /* 0x000fe8000800000d */
[----:B------:R0:W-:Y:S01]  /*a540*/  STS.U8 [R110+UR13+0x8580], R146 ;  /* 0x008580926e007988 */ /* 0x0001e2000800000d */
[----:B-1----:R-:W-:Y:S01]  /*a550*/  SHF.R.U32.HI R123, RZ, 0x6, R123 ;  /* 0x00000006ff7b7819 */ /* 0x002fe2000001167b */
[----:B------:R-:W-:-:S02]  /*a560*/  IMAD R111, R111, UR7, RZ ;  /* 0x000000076f6f7c24 */ /* 0x000fc4000f8e02ff */
[----:B------:R-:W-:Y:S01]  /*a570*/  STS.U8 [R110+UR13+0x8180], R124 ;  /* 0x0081807c6e007988 */ /* 0x000fe2000800000d */
[----:B0-----:R-:W-:-:S03]  /*a580*/  LOP3.LUT R146, R134, 0x7f, RZ, 0xc0, !PT ;  /* 0x0000007f86927812 */ /* 0x001fc600078ec0ff */
[----:B------:R-:W-:Y:S01]  /*a590*/  STS.U8 [R110+UR13+0x8980], R148 ;  /* 0x008980946e007988 */ /* 0x000fe2000800000d */
[----:B------:R-:W-:-:S03]  /*a5a0*/  SGXT.U32 R123, R123, 0x1 ;  /* 0x000000017b7b781a */ /* 0x000fc60000000000 */
[----:B------:R-:W-:Y:S04]  /*a5b0*/  STS.U8 [R110+UR13+0x8d80], R142 ;  /* 0x008d808e6e007988 */ /* 0x000fe8000800000d */
[----:B------:R-:W-:Y:S04]  /*a5c0*/  STS.U8 [R110+UR13+0x8380], R147 ;  /* 0x008380936e007988 */ /* 0x000fe8000800000d */
[----:B------:R-:W-:Y:S04]  /*a5d0*/  STS.U8 [R110+UR13+0x8780], R150 ;  /* 0x008780966e007988 */ /* 0x000fe8000800000d */
[----:B------:R-:W-:Y:S04]  /*a5e0*/  STS.U8 [R110+UR13+0x8b80], R151 ;  /* 0x008b80976e007988 */ /* 0x000fe8000800000d */
[----:B------:R-:W-:Y:S04]  /*a5f0*/  STS.U8 [R110+UR13+0x8f80], R149 ;  /* 0x008f80956e007988 */ /* 0x000fe8000800000d */
[----:B------:R-:W-:Y:S04]  /*a600*/  STS.U8 [R146+UR13], R157 ;  /* 0x0000009d92007988 */ /* 0x000fe8000800000d */
[----:B------:R-:W-:Y:S01]  /*a610*/  STS.U8 [R146+UR13+0x200], R158 ;  /* 0x0002009e92007988 */ /* 0x000fe2000800000d */
[----:B------:R-:W-:-:S03]  /*a620*/  IADD3 R112, P1, PT, R111, R127, RZ ;  /* 0x0000007f6f707210 */ /* 0x000fc60007f3e0ff */
[----:B------:R-:W-:Y:S04]  /*a630*/  STS.U8 [R146+UR13+0x400], R159 ;  /* 0x0004009f92007988 */ /* 0x000fe8000800000d */
[----:B------:R-:W-:Y:S04]  /*a640*/  STS.U8 [R146+UR13+0x600], R163 ;  /* 0x000600a392007988 */ /* 0x000fe8000800000d */
[----:B------:R-:W-:Y:S04]  /*a650*/  STS.U8 [R146+UR13+0x800], R162 ;  /* 0x000800a292007988 */ /* 0x000fe8000800000d */
[----:B------:R-:W-:Y:S04]  /*a660*/  STL [R1+0x1a4], R113 ;  /* 0x0001a47101007387 */ /* 0x000fe80000100800 */
[----:B------:R0:W-:Y:S04]  /*a670*/  STL [R1+0x248], R114 ;  /* 0x0002487201007387 */ /* 0x0001e80000100800 */
[----:B------:R-:W-:Y:S04]  /*a680*/  STS.U8 [R146+UR13+0xa00], R175 ;  /* 0x000a00af92007988 */ /* 0x000fe8000800000d */
[----:B------:R-:W-:Y:S01]  /*a690*/  STS.U8 [R146+UR13+0xc00], R165 ;  /* 0x000c00a592007988 */ /* 0x000fe2000800000d */
[----:B0-----:R-:W-:-:S03]  /*a6a0*/  LOP3.LUT R114, R133, 0x6, R123, 0xfe, !PT ;  /* 0x0000000685727812 */ /* 0x001fc600078efe7b */
[----:B------:R0:W-:Y:S01]  /*a6b0*/  STS.U8 [R146+UR13+0xe00], R166 ;  /* 0x000e00a692007988 */ /* 0x0001e2000800000d */
[----:B------:R-:W-:Y:S02]  /*a6c0*/  LEA.HI.X.SX32 R113, R111, R126, 0x1, P1 ;  /* 0x0000007e6f717211 */ /* 0x000fe400008f0eff */
[----:B------:R-:W-:Y:S01]  /*a6d0*/  IABS R111, R114 ;  /* 0x00000072006f7213 */ /* 0x000fe20000000000 */
[----:B------:R1:W-:Y:S01]  /*a6e0*/  STL [R1+0x1c0], R112 ;  /* 0x0001c07001007387 */ /* 0x0003e20000100800 */
[----:B0-----:R-:W-:-:S06]  /*a6f0*/  PRMT R166, RZ, 0x7610, R166 ;  /* 0x00007610ffa67816 */ /* 0x001fcc00000000a6 */
[----:B------:R1:W3:Y:S02]  /*a700*/  @P0 LDG.E.U8 R166, desc[UR26][R112.64] ;  /* 0x0000001a70a60981 */ /* 0x0002e4000c1e1100 */
[----:B-1----:R-:W-:-:S04]  /*a710*/  IMAD.HI.U32 R112, R138, R111, RZ ;  /* 0x0000006f8a707227 */ /* 0x002fc800078e00ff */
[----:B------:R-:W-:-:S04]  /*a720*/  IMAD.MOV R112, RZ, RZ, -R112 ;  /* 0x000000ffff707224 */ /* 0x000fc800078e0a70 */
[----:B------:R-:W-:-:S05]  /*a730*/  IMAD R111, R139, R112, R111 ;  /* 0x000000708b6f7224 */ /* 0x000fca00078e026f */
[----:B------:R-:W-:Y:S01]  /*a740*/  ISETP.GT.U32.AND P1, PT, R139, R111, PT ;  /* 0x0000006f8b00720c */ /* 0x000fe20003f24070 */
[----:B------:R-:W-:Y:S01]  /*a750*/  STL [R1+0x1bc], R113 ;  /* 0x0001bc7101007387 */ /* 0x000fe20000100800 */
[----:B------:R-:W-:-:S03]  /*a760*/  ISETP.GE.AND P2, PT, R114, RZ, PT ;  /* 0x000000ff7200720c */ /* 0x000fc60003f46270 */
[----:B------:R0:W-:Y:S08]  /*a770*/  STL [R1+0x224], R114 ;  /* 0x0002247201007387 */ /* 0x0001f00000100800 */
[----:B------:R-:W-:Y:S01]  /*a780*/  @!P1 IMAD.IADD R111, R111, 0x1, -R139 ;  /* 0x000000016f6f9824 */ /* 0x000fe200078e0a8b */
[----:B0-----:R-:W0:Y:S04]  /*a790*/  S2R R114, SR_TID.X ;  /* 0x0000000000727919 */ /* 0x001e280000002100 */
[----:B------:R-:W-:-:S13]  /*a7a0*/  ISETP.GT.U32.AND P1, PT, R139, R111, PT ;  /* 0x0000006f8b00720c */ /* 0x000fda0003f24070 */
[----:B------:R-:W-:-:S04]  /*a7b0*/  @!P1 IMAD.IADD R111, R111, 0x1, -R139 ;  /* 0x000000016f6f9824 */ /* 0x000fc800078e0a8b */
[----:B------:R-:W-:-:S05]  /*a7c0*/  @!P2 IMAD.MOV R111, RZ, RZ, -R111 ;  /* 0x000000ffff6fa224 */ /* 0x000fca00078e0a6f */
[----:B------:R-:W-:-:S05]  /*a7d0*/  SEL R111, R168, R111, !P4 ;  /* 0x0000006fa86f7207 */ /* 0x000fca0006000000 */
[----:B------:R-:W-:Y:S01]  /*a7e0*/  IMAD R112, R111, UR7, RZ ;  /* 0x000000076f707c24 */ /* 0x000fe2000f8e02ff */
[----:B0-----:R-:W-:-:S04]  /*a7f0*/  LEA.HI R118, R114, 0xe, RZ, 0x1a ;  /* 0x0000000e72767811 */ /* 0x001fc800078fd0ff */
[----:B------:R-:W-:Y:S01]  /*a800*/  IADD3 R111, P1, PT, R112, R127, RZ ;  /* 0x0000007f706f7210 */ /* 0x000fe20007f3e0ff */
[----:B------:R-:W-:-:S03]  /*a810*/  IMAD.IADD R116, R133, 0x1, R118 ;  /* 0x0000000185747824 */ /* 0x000fc600078e0276 */
[----:B------:R-:W-:Y:S01]  /*a820*/  LEA.HI.X.SX32 R112, R112, R126, 0x1, P1 ;  /* 0x0000007e70707211 */ /* 0x000fe200008f0eff */
[----:B------:R-:W-:Y:S01]  /*a830*/  @P0 IMAD.MOV.U32 R114, RZ, RZ, R111 ;  /* 0x000000ffff720224 */ /* 0x000fe200078e006f */
[----:B------:R-:W-:Y:S02]  /*a840*/  PRMT R165, RZ, 0x7610, R165 ;  /* 0x00007610ffa57816 */ /* 0x000fe400000000a5 */
[----:B------:R-:W-:Y:S01]  /*a850*/  IABS R113, R116 ;  /* 0x0000007400717213 */ /* 0x000fe20000000000 */
[----:B------:R-:W-:-:S05]  /*a860*/  @P0 IMAD.MOV.U32 R115, RZ, RZ, R112 ;  /* 0x000000ffff730224 */ /* 0x000fca00078e0070 */
        /* <DEDUP_REMOVED lines=11> */
[----:B------:R-:W-:-:S05]  /*a920*/  IMAD R114, R113, UR7, RZ ;  /* 0x0000000771727c24 */ /* 0x000fca000f8e02ff */
[C---:B------:R-:W-:Y:S01]  /*a930*/  IADD3 R113, P1, PT, R114.reuse, R127, RZ ;  /* 0x0000007f72717210 */ /* 0x040fe20007f3e0ff */
[----:B------:R0:W-:Y:S01]  /*a940*/  STS.U8 [R146+UR13+0x1000], R164 ;  /* 0x001000a492007988 */ /* 0x0001e2000800000d */
[----:B------:R-:W-:Y:S02]  /*a950*/  LOP3.LUT R118, R133, 0x16, R123, 0xfe, !PT ;  /* 0x0000001685767812 */ /* 0x000fe400078efe7b */
[----:B------:R-:W-:Y:S01]  /*a960*/  LEA.HI.X.SX32 R114, R114, R126, 0x1, P1 ;  /* 0x0000007e72727211 */ /* 0x000fe200008f0eff */
[----:B------:R1:W-:Y:S01]  /*a970*/  STL [R1+0x220], R116 ;  /* 0x0002207401007387 */ /* 0x0003e20000100800 */
[----:B------:R-:W-:-:S03]  /*a980*/  IABS R115, R118 ;  /* 0x0000007600737213 */ /* 0x000fc60000000000 */
[----:B------:R-:W-:Y:S01]  /*a990*/  @P0 IMAD.MOV.U32 R117, RZ, RZ, R114 ;  /* 0x000000ffff750224 */ /* 0x000fe200078e0072 */
[----:B0-----:R-:W-:Y:S01]  /*a9a0*/  PRMT R164, RZ, 0x7610, R164 ;  /* 0x00007610ffa47816 */ /* 0x001fe200000000a4 */
[----:B-1----:R-:W-:-:S05]  /*a9b0*/  @P0 IMAD.MOV.U32 R116, RZ, RZ, R113 ;  /* 0x000000ffff740224 */ /* 0x002fca00078e0071 */
[----:B------:R0:W2:Y:S02]  /*a9c0*/  @P0 LDG.E.U8 R164, desc[UR26][R116.64] ;  /* 0x0000001a74a40981 */ /* 0x0000a4000c1e1100 */
[----:B0-----:R-:W-:-:S04]  /*a9d0*/  IMAD.HI.U32 R116, R138, R115, RZ ;  /* 0x000000738a747227 */ /* 0x001fc800078e00ff */
[----:B------:R-:W-:-:S04]  /*a9e0*/  IMAD.MOV R116, RZ, RZ, -R116 ;  /* 0x000000ffff747224 */ /* 0x000fc800078e0a74 */
[----:B------:R-:W-:-:S05]  /*a9f0*/  IMAD R115, R139, R116, R115 ;  /* 0x000000748b737224 */ /* 0x000fca00078e0273 */
[----:B------:R-:W-:Y:S01]  /*aa00*/  ISETP.GT.U32.AND P1, PT, R139, R115, PT ;  /* 0x000000738b00720c */ /* 0x000fe20003f24070 */
[----:B------:R0:W-:Y:S01]  /*aa10*/  STL [R1+0x218], R118 ;  /* 0x0002187601007387 */ /* 0x0001e20000100800 */
[----:B------:R-:W-:-:S11]  /*aa20*/  ISETP.GE.AND P2, PT, R118, RZ, PT ;  /* 0x000000ff7600720c */ /* 0x000fd60003f46270 */
        /* <DEDUP_REMOVED lines=27> */
[C---:B------:R-:W-:Y:S02]  /*abe0*/  IADD3 R117, P1, PT, R118.reuse, R127, RZ ;  /* 0x0000007f76757210 */ /* 0x040fe40007f3e0ff */
[----:B------:R-:W-:Y:S02]  /*abf0*/  LOP3.LUT R122, R133, 0x26, R123, 0xfe, !PT ;  /* 0x00000026857a7812 */ /* 0x000fe400078efe7b */
[----:B------:R-:W-:Y:S01]  /*ac00*/  LEA.HI.X.SX32 R118, R118, R126, 0x1, P1 ;  /* 0x0000007e76767211 */ /* 0x000fe200008f0eff */
[----:B------:R0:W-:Y:S01]  /*ac10*/  STL [R1+0x214], R120 ;  /* 0x0002147801007387 */ /* 0x0001e20000100800 */
[----:B------:R-:W-:Y:S02]  /*ac20*/  PRMT R163, RZ, 0x7610, R163 ;  /* 0x00007610ffa37816 */ /* 0x000fe400000000a3 */
[----:B------:R-:W-:Y:S01]  /*ac30*/  IABS R119, R122 ;  /* 0x0000007a00777213 */ /* 0x000fe20000000000 */
[----:B------:R-:W-:Y:S02]  /*ac40*/  @P0 IMAD.MOV.U32 R121, RZ, RZ, R118 ;  /* 0x000000ffff790224 */ /* 0x000fe400078e0076 */
[----:B0-----:R-:W-:-:S05]  /*ac50*/  @P0 IMAD.MOV.U32 R120, RZ, RZ, R117 ;  /* 0x000000ffff780224 */ /* 0x001fca00078e0075 */
[----:B------:R0:W2:Y:S02]  /*ac60*/  @P0 LDG.E.U8 R163, desc[UR26][R120.64] ;  /* 0x0000001a78a30981 */ /* 0x0000a4000c1e1100 */
[----:B0-----:R-:W-:-:S04]  /*ac70*/  IMAD.HI.U32 R120, R138, R119, RZ ;  /* 0x000000778a787227 */ /* 0x001fc800078e00ff */
[----:B------:R-:W-:Y:S01]  /*ac80*/  IMAD.MOV R120, RZ, RZ, -R120 ;  /* 0x000000ffff787224 */ /* 0x000fe200078e0a78 */
[----:B------:R-:W-:Y:S03]  /*ac90*/  STL [R1+0x20c], R122 ;  /* 0x00020c7a01007387 */ /* 0x000fe60000100800 */
[C---:B------:R-:W-:Y:S01]  /*aca0*/  IMAD R119, R139.reuse, R120, R119 ;  /* 0x000000788b777224 */ /* 0x040fe200078e0277 */
[----:B------:R-:W2:Y:S04]  /*acb0*/  LDL.LU R142, [R1+0x24] ;  /* 0x00002400018e7983 */ /* 0x000ea80000300800 */
[----:B------:R-:W-:Y:S01]  /*acc0*/  ISETP.GT.U32.AND P1, PT, R139, R119, PT ;  /* 0x000000778b00720c */ /* 0x000fe20003f24070 */
[----:B------:R-:W3:Y:S01]  /*acd0*/  LDL.LU R124, [R1+0x4] ;  /* 0x00000400017c7983 */ /* 0x000ee20000300800 */
[----:B------:R-:W-:-:S02]  /*ace0*/  ISETP.GE.AND P2, PT, R122, RZ, PT ;  /* 0x000000ff7a00720c */ /* 0x000fc40003f46270 */
[----:B------:R-:W-:Y:S01]  /*acf0*/  LEA.HI R134, R134, 0x2e, RZ, 0x1a ;  /* 0x0000002e86867811 */ /* 0x000fe200078fd0ff */
[----:B------:R-:W3:Y:S08]  /*ad00*/  LDL.LU R143, [R1+0x8] ;  /* 0x00000800018f7983 */ /* 0x000ef00000300800 */
[----:B------:R-:W-:-:S05]  /*ad10*/  @!P1 IMAD.IADD R119, R119, 0x1, -R139 ;  /* 0x0000000177779824 */ /* 0x000fca00078e0a8b */
[----:B------:R-:W-:Y:S01]  /*ad20*/  ISETP.GT.U32.AND P1, PT, R139, R119, PT ;  /* 0x000000778b00720c */ /* 0x000fe20003f24070 */
[----:B------:R-:W-:-:S05]  /*ad30*/  IMAD.IADD R134, R133, 0x1, R134 ;  /* 0x0000000185867824 */ /* 0x000fca00078e0286 */
[----:B------:R0:W-:Y:S01]  /*ad40*/  STL [R1+0x208], R134 ;  /* 0x0002088601007387 */ /* 0x0001e20000100800 */
[----:B------:R-:W-:-:S03]  /*ad50*/  IABS R121, R134 ;  /* 0x0000008600797213 */ /* 0x000fc60000000000 */
[----:B------:R-:W4:Y:S03]  /*ad60*/  LDL.LU R175, [R1+0x64] ;  /* 0x0000640001af7983 */ /* 0x000f260000300800 */
[----:B------:R-:W-:-:S04]  /*ad70*/  @!P1 IMAD.IADD R119, R119, 0x1, -R139 ;  /* 0x0000000177779824 */ /* 0x000fc800078e0a8b */
[----:B------:R-:W-:Y:S01]  /*ad80*/  @!P2 IMAD.MOV R119, RZ, RZ, -R119 ;  /* 0x000000ffff77a224 */ /* 0x000fe200078e0a77 */
[----:B------:R-:W-:Y:S02]  /*ad90*/  ISETP.GE.AND P2, PT, R134, RZ, PT ;  /* 0x000000ff8600720c */ /* 0x000fe40003f46270 */
[----:B0-----:R-:W4:Y:S04]  /*ada0*/  LDL.LU R134, [R1+0x44] ;  /* 0x0000440001867983 */ /* 0x001f280000300800 */
[----:B------:R-:W4:Y:S04]  /*adb0*/  LDL.LU R147, [R1+0x28] ;  /* 0x0000280001937983 */ /* 0x000f280000300800 */
[----:B------:R-:W-:Y:S04]  /*adc0*/  STS.U8 [R146+UR13+0x1200], R176 ;  /* 0x001200b092007988 */ /* 0x000fe8000800000d */
        /* <DEDUP_REMOVED lines=19> */
[----:B------:R-:W-:Y:S01]  /*af00*/  STS.U8 [R146+UR13+0x3a00], R246 ;  /* 0x003a00f692007988 */ /* 0x000fe2000800000d */
[----:B------:R-:W-:Y:S01]  /*af10*/  SEL R119, R168, R119, !P4 ;  /* 0x00000077a8777207 */ /* 0x000fe20006000000 */
[----:B------:R-:W-:-:S04]  /*af20*/  IMAD.HI.U32 R122, R138, R121, RZ ;  /* 0x000000798a7a7227 */ /* 0x000fc800078e00ff */
[----:B------:R-:W-:Y:S02]  /*af30*/  IMAD R120, R119, UR7, RZ ;  /* 0x0000000777787c24 */ /* 0x000fe4000f8e02ff */
[----:B------:R-:W-:-:S03]  /*af40*/  IMAD.MOV R122, RZ, RZ, -R122 ;  /* 0x000000ffff7a7224 */ /* 0x000fc600078e0a7a */
[----:B------:R-:W-:Y:S01]  /*af50*/  IADD3 R119, P1, PT, R120, R127, RZ ;  /* 0x0000007f78777210 */ /* 0x000fe20007f3e0ff */
[----:B------:R-:W-:-:S03]  /*af60*/  IMAD R121, R139, R122, R121 ;  /* 0x0000007a8b797224 */ /* 0x000fc600078e0279 */
[----:B------:R-:W-:Y:S02]  /*af70*/  LEA.HI.X.SX32 R120, R120, R126, 0x1, P1 ;  /* 0x0000007e78787211 */ /* 0x000fe400008f0eff */
[----:B------:R-:W-:-:S13]  /*af80*/  ISETP.GT.U32.AND P1, PT, R139, R121, PT ;  /* 0x000000798b00720c */ /* 0x000fda0003f24070 */
[----:B------:R-:W-:-:S05]  /*af90*/  @!P1 IMAD.IADD R121, R121, 0x1, -R139 ;  /* 0x0000000179799824 */ /* 0x000fca00078e0a8b */
[----:B------:R-:W-:-:S13]  /*afa0*/  ISETP.GT.U32.AND P1, PT, R139, R121, PT ;  /* 0x000000798b00720c */ /* 0x000fda0003f24070 */
[----:B------:R-:W-:-:S04]  /*afb0*/  @!P1 IMAD.IADD R121, R121, 0x1, -R139 ;  /* 0x0000000179799824 */ /* 0x000fc800078e0a8b */
[----:B------:R-:W-:Y:S01]  /*afc0*/  @!P2 IMAD.MOV R121, RZ, RZ, -R121 ;  /* 0x000000ffff79a224 */ /* 0x000fe200078e0a79 */
[----:B--2---:R0:W-:Y:S04]  /*afd0*/  STS.U8 [R146+UR13+0x3c00], R142 ;  /* 0x003c008e92007988 */ /* 0x0041e8000800000d */
[----:B0-----:R-:W2:Y:S04]  /*afe0*/  LDL.LU R142, [R1+0x84] ;  /* 0x00008400018e7983 */ /* 0x001ea80000300800 */
[----:B---3--:R-:W-:Y:S04]  /*aff0*/  STS.U8 [R146+UR13+0x3e00], R124 ;  /* 0x003e007c92007988 */ /* 0x008fe8000800000d */
[----:B----4-:R0:W-:Y:S02]  /*b000*/  STS.U8 [R108+UR13+0x480], R134 ;  /* 0x000480866c007988 */ /* 0x0101e4000800000d */
[----:B0-----:R-:W0:Y:S02]  /*b010*/  S2R R134, SR_TID.X ;  /* 0x0000000000867919 */ /* 0x001e240000002100 */
[----:B------:R1:W-:Y:S04]  /*b020*/  STS.U8 [R108+UR13+0x80], R143 ;  /* 0x0000808f6c007988 */ /* 0x0003e8000800000d */
[----:B------:R-:W-:Y:S01]  /*b030*/  STS.U8 [R108+UR13+0x680], R147 ;  /* 0x000680936c007988 */ /* 0x000fe2000800000d */
[----:B-1----:R-:W-:-:S03]  /*b040*/  LOP3.LUT R143, R133, 0x36, R123, 0xfe, !PT ;  /* 0x00000036858f7812 */ /* 0x002fc600078efe7b */
[----:B------:R-:W-:Y:S01]  /*b050*/  STS.U8 [R108+UR13+0x280], R175 ;  /* 0x000280af6c007988 */ /* 0x000fe2000800000d */
[----:B------:R-:W-:-:S03]  /*b060*/  IABS R123, R143 ;  /* 0x0000008f007b7213 */ /* 0x000fc60000000000 */
[----:B------:R1:W-:Y:S01]  /*b070*/  STL [R1+0x204], R143 ;  /* 0x0002048f01007387 */ /* 0x0003e20000100800 */
[----:B------:R-:W-:-:S03]  /*b080*/  ISETP.GE.AND P2, PT, R143, RZ, PT ;  /* 0x000000ff8f00720c */ /* 0x000fc60003f46270 */
[----:B------:R-:W3:Y:S04]  /*b090*/  LDL.LU R146, [R1+0x68] ;  /* 0x0000680001927983 */ /* 0x000ee80000300800 */
[----:B-1----:R-:W4:Y:S01]  /*b0a0*/  LDL.LU R143, [R1+0x48] ;  /* 0x00004800018f7983 */ /* 0x002f220000300800 */
[----:B0-----:R-:W-:-:S05]  /*b0b0*/  LEA.HI R134, R134, 0x3e, RZ, 0x1a ;  /* 0x0000003e86867811 */ /* 0x001fca00078fd0ff */
[----:B------:R-:W-:-:S05]  /*b0c0*/  IMAD.IADD R147, R133, 0x1, R134 ;  /* 0x0000000185937824 */ /* 0x000fca00078e0286 */
[----:B------:R-:W-:Y:S04]  /*b0d0*/  STL [R1+0x1fc], R147 ;  /* 0x0001fc9301007387 */ /* 0x000fe80000100800 */
[----:B------:R-:W3:Y:S01]  /*b0e0*/  LDL.LU R175, [R1+0x2d0] ;  /* 0x0002d00001af7983 */ /* 0x000ee20000300800 */
        /* <DEDUP_REMOVED lines=9> */
[----:B------:R-:W-:Y:S02]  /*b180*/  ISETP.GT.U32.AND P1, PT, R139, R123, PT ;  /* 0x0000007b8b00720c */ /* 0x000fe40003f24070 */
[----:B------:R-:W-:-:S11]  /*b190*/  IABS R133, R147 ;  /* 0x0000009300857213 */ /* 0x000fd60000000000 */
[----:B------:R-:W-:-:S04]  /*b1a0*/  @!P1 IMAD.IADD R123, R123, 0x1, -R139 ;  /* 0x000000017b7b9824 */ /* 0x000fc800078e0a8b */
[----:B------:R-:W-:Y:S02]  /*b1b0*/  @!P2 IMAD.MOV R123, RZ, RZ, -R123 ;  /* 0x000000ffff7ba224 */ /* 0x000fe400078e0a7b */
[----:B------:R-:W-:-:S03]  /*b1c0*/  IMAD.HI.U32 R134, R138, R133, RZ ;  /* 0x000000858a867227 */ /* 0x000fc600078e00ff */
[----:B------:R-:W-:Y:S01]  /*b1d0*/  SEL R123, R168, R123, !P4 ;  /* 0x0000007ba87b7207 */ /* 0x000fe20006000000 */
[----:B------:R-:W-:-:S04]  /*b1e0*/  IMAD.MOV R134, RZ, RZ, -R134 ;  /* 0x000000ffff867224 */ /* 0x000fc800078e0a86 */
[----:B------:R-:W-:Y:S02]  /*b1f0*/  IMAD R124, R123, UR7, RZ ;  /* 0x000000077b7c7c24 */ /* 0x000fe4000f8e02ff */
[----:B------:R-:W-:-:S03]  /*b200*/  IMAD R133, R139, R134, R133 ;  /* 0x000000868b857224 */ /* 0x000fc600078e0285 */
[----:B------:R-:W-:-:S04]  /*b210*/  IADD3 R123, P1, PT, R124, R127, RZ ;  /* 0x0000007f7c7b7210 */ /* 0x000fc80007f3e0ff */
[----:B------:R-:W-:Y:S02]  /*b220*/  LEA.HI.X.SX32 R124, R124, R126, 0x1, P1 ;  /* 0x0000007e7c7c7211 */ /* 0x000fe400008f0eff */
[----:B------:R-:W-:Y:S02]  /*b230*/  ISETP.GT.U32.AND P1, PT, R139, R133, PT ;  /* 0x000000858b00720c */ /* 0x000fe40003f24070 */
[----:B------:R-:W-:-:S11]  /*b240*/  ISETP.GE.AND P2, PT, R147, RZ, PT ;  /* 0x000000ff9300720c */ /* 0x000fd60003f46270 */
[----:B------:R-:W-:-:S05]  /*b250*/  @!P1 IMAD.IADD R133, R133, 0x1, -R139 ;  /* 0x0000000185859824 */ /* 0x000fca00078e0a8b */
[----:B------:R-:W-:Y:S01]  /*b260*/  ISETP.GT.U32.AND P1, PT, R139, R133, PT ;  /* 0x000000858b00720c */ /* 0x000fe20003f24070 */
[----:B------:R-:W-:Y:S01]  /*b270*/  @P0 IMAD.MOV.U32 R140, RZ, RZ, R119 ;  /* 0x000000ffff8c0224 */ /* 0x000fe200078e0077 */
[----:B------:R-:W-:Y:S01]  /*b280*/  PRMT R162, RZ, 0x7610, R162 ;  /* 0x00007610ffa27816 */ /* 0x000fe200000000a2 */
[----:B------:R-:W-:Y:S01]  /*b290*/  @P0 IMAD.MOV.U32 R141, RZ, RZ, R120 ;  /* 0x000000ffff8d0224 */ /* 0x000fe200078e0078 */
[----:B------:R-:W-:-:S04]  /*b2a0*/  PRMT R145, RZ, 0x7610, R145 ;  /* 0x00007610ff917816 */ /* 0x000fc80000000091 */
[----:B------:R0:W4:Y:S05]  /*b2b0*/  @P0 LDG.E.U8 R162, desc[UR26][R140.64] ;  /* 0x0000001a8ca20981 */ /* 0x00012a000c1e1100 */
[----:B------:R-:W-:-:S04]  /*b2c0*/  @!P1 IMAD.IADD R133, R133, 0x1, -R139 ;  /* 0x0000000185859824 */ /* 0x000fc800078e0a8b */
[----:B------:R-:W-:-:S05]  /*b2d0*/  @!P2 IMAD.MOV R133, RZ, RZ, -R133 ;  /* 0x000000ffff85a224 */ /* 0x000fca00078e0a85 */
[----:B------:R-:W-:Y:S01]  /*b2e0*/  SEL R133, R168, R133, !P4 ;  /* 0x00000085a8857207 */ /* 0x000fe20006000000 */
[----:B0-----:R-:W-:Y:S02]  /*b2f0*/  @P0 IMAD.MOV.U32 R140, RZ, RZ, R121 ;  /* 0x000000ffff8c0224 */ /* 0x001fe400078e0079 */
[----:B------:R-:W-:Y:S02]  /*b300*/  @P0 IMAD.MOV.U32 R141, RZ, RZ, R122 ;  /* 0x000000ffff8d0224 */ /* 0x000fe400078e007a */
[----:B------:R-:W-:Y:S01]  /*b310*/  IMAD R133, R133, UR7, RZ ;  /* 0x0000000785857c24 */ /* 0x000fe2000f8e02ff */
[----:B------:R-:W-:Y:S02]  /*b320*/  PRMT R158, RZ, 0x7610, R158 ;  /* 0x00007610ff9e7816 */ /* 0x000fe4000000009e */
[----:B------:R0:W4:Y:S02]  /*b330*/  @P0 LDG.E.U8 R145, desc[UR26][R140.64] ;  /* 0x0000001a8c910981 */ /* 0x000124000c1e1100 */
[----:B------:R-:W-:-:S04]  /*b340*/  IADD3 R134, P1, PT, R133, R127, RZ ;  /* 0x0000007f85867210 */ /* 0x000fc80007f3e0ff */
[----:B------:R-:W-:Y:S01]  /*b350*/  LEA.HI.X.SX32 R133, R133, R126, 0x1, P1 ;  /* 0x0000007e85857211 */ /* 0x000fe200008f0eff */
[----:B0-----:R-:W-:Y:S02]  /*b360*/  @P0 IMAD.MOV.U32 R140, RZ, RZ, R123 ;  /* 0x000000ffff8c0224 */ /* 0x001fe400078e007b */
[----:B------:R-:W-:Y:S01]  /*b370*/  @P0 IMAD.MOV.U32 R141, RZ, RZ, R124 ;  /* 0x000000ffff8d0224 */ /* 0x000fe200078e007c */
[----:B------:R-:W-:-:S04]  /*b380*/  PRMT R157, RZ, 0x7610, R157 ;  /* 0x00007610ff9d7816 */ /* 0x000fc8000000009d */
[----:B------:R0:W4:Y:S02]  /*b390*/  @P0 LDG.E.U8 R158, desc[UR26][R140.64] ;  /* 0x0000001a8c9e0981 */ /* 0x000124000c1e1100 */
[----:B0-----:R-:W-:Y:S02]  /*b3a0*/  @P0 IMAD.MOV.U32 R140, RZ, RZ, R134 ;  /* 0x000000ffff8c0224 */ /* 0x001fe400078e0086 */
[----:B------:R-:W-:-:S05]  /*b3b0*/  @P0 IMAD.MOV.U32 R141, RZ, RZ, R133 ;  /* 0x000000ffff8d0224 */ /* 0x000fca00078e0085 */
[----:B------:R0:W4:Y:S04]  /*b3c0*/  @P0 LDG.E.U8 R157, desc[UR26][R140.64] ;  /* 0x0000001a8c9d0981 */ /* 0x000128000c1e1100 */
[----:B--2---:R1:W-:Y:S02]  /*b3d0*/  STS.U8 [R108+UR13+0x880], R142 ;  /* 0x0008808e6c007988 */ /* 0x0043e4000800000d */
[----:B-1----:R-:W-:-:S04]  /*b3e0*/  LOP3.LUT R142, R0, 0x46, RZ, 0xfc, !PT ;  /* 0x00000046008e7812 */ /* 0x002fc800078efcff */
[----:B0-----:R-:W-:-:S05]  /*b3f0*/  IABS R140, R142 ;  /* 0x0000008e008c7213 */ /* 0x001fca0000000000 */
[----:B------:R-:W-:-:S04]  /*b400*/  IMAD.HI.U32 R141, R138, R140, RZ ;  /* 0x0000008c8a8d7227 */ /* 0x000fc800078e00ff */
        /* <DEDUP_REMOVED lines=10> */
[----:B------:R-:W-:-:S04]  /*b4b0*/  IADD3 R183, P1, PT, R140, R127, RZ ;  /* 0x0000007f8cb77210 */ /* 0x000fc80007f3e0ff */
[----:B------:R-:W-:Y:S01]  /*b4c0*/  LEA.HI.X.SX32 R182, R140, R126, 0x1, P1 ;  /* 0x0000007e8cb67211 */ /* 0x000fe200008f0eff */
[----:B------:R3:W-:Y:S01]  /*b4d0*/  STL [R1+0x244], R142 ;  /* 0x0002448e01007387 */ /* 0x0007e20000100800 */
[----:B------:R-:W-:Y:S01]  /*b4e0*/  PRMT R156, RZ, 0x7610, R156 ;  /* 0x00007610ff9c7816 */ /* 0x000fe2000000009c */
[----:B------:R-:W-:Y:S02]  /*b4f0*/  @P0 IMAD.MOV.U32 R140, RZ, RZ, R183 ;  /* 0x000000ffff8c0224 */ /* 0x000fe400078e00b7 */
[----:B------:R-:W-:-:S05]  /*b500*/  @P0 IMAD.MOV.U32 R141, RZ, RZ, R182 ;  /* 0x000000ffff8d0224 */ /* 0x000fca00078e00b6 */
[----:B------:R0:W2:Y:S01]  /*b510*/  @P0 LDG.E.U8 R156, desc[UR26][R140.64] ;  /* 0x0000001a8c9c0981 */ /* 0x0000a2000c1e1100 */
[----:B---3--:R-:W-:-:S05]  /*b520*/  VIADD R142, R175, 0x4e ;  /* 0x0000004eaf8e7836 */ /* 0x008fca0000000000 */
        /* <DEDUP_REMOVED lines=13> */
[----:B------:R0:W-:Y:S03]  /*b600*/  STS.U8 [R108+UR13+0xe80], R25 ;  /* 0x000e80196c007988 */ /* 0x0001e6000800000d */
[----:B------:R-:W-:Y:S01]  /*b610*/  LEA.HI.X.SX32 R190, R140, R126, 0x1, P1 ;  /* 0x0000007e8cbe7211 */ /* 0x000fe200008f0eff */
[----:B------:R1:W-:Y:S01]  /*b620*/  STS.U8 [R108+UR13+0x1080], R28 ;  /* 0x0010801c6c007988 */ /* 0x0003e2000800000d */
[----:B------:R-:W-:Y:S01]  /*b630*/  PRMT R144, RZ, 0x7610, R144 ;  /* 0x00007610ff907816 */ /* 0x000fe20000000090 */
[----:B------:R-:W-:Y:S02]  /*b640*/  @P0 IMAD.MOV.U32 R140, RZ, RZ, R191 ;  /* 0x000000ffff8c0224 */ /* 0x000fe400078e00bf */
[----:B------:R3:W-:Y:S01]  /*b650*/  STS.U8 [R108+UR13+0x1280], R23 ;  /* 0x001280176c007988 */ /* 0x0007e2000800000d */
[----:B------:R-:W-:-:S03]  /*b660*/  @P0 IMAD.MOV.U32 R141, RZ, RZ, R190 ;  /* 0x000000ffff8d0224 */ /* 0x000fc600078e00be */
[----:B0-----:R-:W5:Y:S04]  /*b670*/  LDL.LU R25, [R1+0x490] ;  /* 0x0004900001197983 */ /* 0x001f680000300800 */
[----:B-1----:R-:W5:Y:S04]  /*b680*/  LDL.LU R28, [R1+0x48c] ;  /* 0x00048c00011c7983 */ /* 0x002f680000300800 */
[----:B---3--:R-:W5:Y:S04]  /*b690*/  LDL.LU R23, [R1+0x488] ;  /* 0x0004880001177983 */ /* 0x008f680000300800 */
[----:B------:R0:W-:Y:S04]  /*b6a0*/  STS.U8 [R108+UR13+0x1480], R26 ;  /* 0x0014801a6c007988 */ /* 0x0001e8000800000d */
[----:B------:R1:W3:Y:S04]  /*b6b0*/  @P0 LDG.E.U8 R144, desc[UR26][R140.64] ;  /* 0x0000001a8c900981 */ /* 0x0002e8000c1e1100 */
[----:B0-----:R-:W5:Y:S04]  /*b6c0*/  LDL.LU R26, [R1+0x484] ;  /* 0x00048400011a7983 */ /* 0x001f680000300800 */
[----:B------:R0:W-:Y:S02]  /*b6d0*/  STL [R1+0x1f8], R142 ;  /* 0x0001f88e01007387 */ /* 0x0001e40000100800 */
[----:B0-----:R-:W-:-:S04]  /*b6e0*/  LOP3.LUT R142, R0, 0x56, RZ, 0xfc, !PT ;  /* 0x00000056008e7812 */ /* 0x001fc800078efcff */
[----:B-1----:R-:W-:-:S05]  /*b6f0*/  IABS R140, R142 ;  /* 0x0000008e008c7213 */ /* 0x002fca0000000000 */
        /* <DEDUP_REMOVED lines=11> */
[----:B------:R-:W-:-:S04]  /*b7b0*/  PRMT R174, RZ, 0x7610, R174 ;  /* 0x00007610ffae7816 */ /* 0x000fc800000000ae */
[C---:B------:R-:W-:Y:S01]  /*b7c0*/  IADD3 R199, P1, PT, R140.reuse, R127, RZ ;  /* 0x0000007f8cc77210 */ /* 0x040fe20007f3e0ff */
[----:B------:R0:W-:Y:S03]  /*b7d0*/  STS.U8 [R108+UR13+0x1680], R21 ;  /* 0x001680156c007988 */ /* 0x0001e6000800000d */
[----:B------:R-:W-:Y:S01]  /*b7e0*/  LEA.HI.X.SX32 R198, R140, R126, 0x1, P1 ;  /* 0x0000007e8cc67211 */ /* 0x000fe200008f0eff */
[----:B------:R1:W-:Y:S01]  /*b7f0*/  STS.U8 [R108+UR13+0x1880], R24 ;  /* 0x001880186c007988 */ /* 0x0003e2000800000d */
[----:B------:R-:W-:-:S03]  /*b800*/  @P0 IMAD.MOV.U32 R140, RZ, RZ, R199 ;  /* 0x000000ffff8c0224 */ /* 0x000fc600078e00c7 */
[----:B------:R4:W-:Y:S04]  /*b810*/  STS.U8 [R108+UR13+0x1a80], R19 ;  /* 0x001a80136c007988 */ /* 0x0009e8000800000d */
[----:B0-----:R-:W5:Y:S01]  /*b820*/  LDL.LU R21, [R1+0x480] ;  /* 0x0004800001157983 */ /* 0x001f620000300800 */
[----:B------:R-:W-:-:S03]  /*b830*/  @P0 IMAD.MOV.U32 R141, RZ, RZ, R198 ;  /* 0x000000ffff8d0224 */ /* 0x000fc600078e00c6 */
[----:B-1----:R-:W5:Y:S04]  /*b840*/  LDL.LU R24, [R1+0x47c] ;  /* 0x00047c0001187983 */ /* 0x002f680000300800 */
[----:B------:R0:W2:Y:S04]  /*b850*/  @P0 LDG.E.U8 R174, desc[UR26][R154.64] ;  /* 0x0000001a9aae0981 */ /* 0x0000a8000c1e1100 */
[----:B----4-:R-:W5:Y:S04]  /*b860*/  LDL.LU R19, [R1+0x478] ;  /* 0x0004780001137983 */ /* 0x010f680000300800 */
[----:B------:R1:W-:Y:S01]  /*b870*/  STS.U8 [R108+UR13+0x1c80], R22 ;  /* 0x001c80166c007988 */ /* 0x0003e2000800000d */
[----:B0-----:R-:W-:-:S06]  /*b880*/  PRMT R155, RZ, 0x7610, R155 ;  /* 0x00007610ff9b7816 */ /* 0x001fcc000000009b */
[----:B------:R0:W4:Y:S04]  /*b890*/  @P0 LDG.E.U8 R155, desc[UR26][R140.64] ;  /* 0x0000001a8c9b0981 */ /* 0x000128000c1e1100 */
[----:B-1----:R-:W5:Y:S04]  /*b8a0*/  LDL.LU R22, [R1+0x474] ;  /* 0x0004740001167983 */ /* 0x002f680000300800 */
[----:B------:R1:W-:Y:S02]  /*b8b0*/  STL [R1+0x240], R142 ;  /* 0x0002408e01007387 */ /* 0x0003e40000100800 */
[----:B-1----:R-:W-:-:S05]  /*b8c0*/  VIADD R142, R175, 0x5e ;  /* 0x0000005eaf8e7836 */ /* 0x002fca0000000000 */
        /* <DEDUP_REMOVED lines=22> */
[----:B------:R-:W5:Y:S04]  /*ba30*/  LDL.LU R16, [R1+0x468] ;  /* 0x0004680001107983 */ /* 0x000f680000300800 */
[----:B------:R0:W-:Y:S04]  /*ba40*/  STS.U8 [R108+UR13+0x2480], R18 ;  /* 0x002480126c007988 */ /* 0x0001e8000800000d */
[----:B------:R1:W2:Y:S04]  /*ba50*/  @P0 LDG.E.U8 R154, desc[UR26][R140.64] ;  /* 0x0000001a8c9a0981 */ /* 0x0002a8000c1e1100 */
        /* <DEDUP_REMOVED lines=15> */
[----:B------:R0:W-:Y:S04]  /*bb50*/  STS.U8 [R108+UR13+0x2680], R249 ;  /* 0x002680f96c007988 */ /* 0x0001e8000800000d */
[C---:B------:R-:W-:Y:S01]  /*bb60*/  IADD3 R215, P1, PT, R140.reuse, R127, RZ ;  /* 0x0000007f8cd77210 */ /* 0x040fe20007f3e0ff */
[----:B------:R1:W-:Y:S03]  /*bb70*/  STS.U8 [R108+UR13+0x2880], R248 ;  /* 0x002880f86c007988 */ /* 0x0003e6000800000d */
[----:B------:R-:W-:Y:S01]  /*bb80*/  LEA.HI.X.SX32 R214, R140, R126, 0x1, P1 ;  /* 0x0000007e8cd67211 */ /* 0x000fe200008f0eff */
[----:B------:R3:W-:Y:S01]  /*bb90*/  STS.U8 [R108+UR13+0x2a80], R241 ;  /* 0x002a80f16c007988 */ /* 0x0007e2000800000d */
[----:B------:R-:W-:-:S03]  /*bba0*/  PRMT R153, RZ, 0x7610, R153 ;  /* 0x00007610ff997816 */ /* 0x000fc60000000099 */
[----:B0-----:R-:W5:Y:S01]  /*bbb0*/  LDL.LU R249, [R1+0x460] ;  /* 0x0004600001f97983 */ /* 0x001f620000300800 */
[----:B------:R-:W-:-:S03]  /*bbc0*/  @P0 IMAD.MOV.U32 R140, RZ, RZ, R215 ;  /* 0x000000ffff8c0224 */ /* 0x000fc600078e00d7 */
[----:B-1----:R-:W5:Y:S01]  /*bbd0*/  LDL.LU R248, [R1+0x45c] ;  /* 0x00045c0001f87983 */ /* 0x002f620000300800 */
[----:B------:R-:W-:-:S03]  /*bbe0*/  @P0 IMAD.MOV.U32 R141, RZ, RZ, R214 ;  /* 0x000000ffff8d0224 */ /* 0x000fc600078e00d6 */
[----:B---3--:R-:W5:Y:S04]  /*bbf0*/  LDL.LU R241, [R1+0x458] ;  /* 0x0004580001f17983 */ /* 0x008f680000300800 */
[----:B------:R0:W-:Y:S04]  /*bc00*/  STS.U8 [R108+UR13+0x2c80], R240 ;  /* 0x002c80f06c007988 */ /* 0x0001e8000800000d */
[----:B------:R1:W3:Y:S04]  /*bc10*/  @P0 LDG.E.U8 R153, desc[UR26][R140.64] ;  /* 0x0000001a8c990981 */ /* 0x0002e8000c1e1100 */
[----:B0-----:R-:W5:Y:S04]  /*bc20*/  LDL.LU R240, [R1+0x454] ;  /* 0x0004540001f07983 */ /* 0x001f680000300800 */
[----:B------:R0:W-:Y:S02]  /*bc30*/  STL [R1+0x23c], R142 ;  /* 0x00023c8e01007387 */ /* 0x0001e40000100800 */
[----:B0-----:R-:W-:-:S05]  /*bc40*/  VIADD R142, R175, 0x6e ;  /* 0x0000006eaf8e7836 */ /* 0x001fca0000000000 */
        /* <DEDUP_REMOVED lines=16> */
[----:B------:R4:W-:Y:S04]  /*bd50*/  STS.U8 [R108+UR13+0xa80], R146 ;  /* 0x000a80926c007988 */ /* 0x0009e8000800000d */
[----:B0-----:R-:W5:Y:S01]  /*bd60*/  LDL.LU R233, [R1+0x450] ;  /* 0x0004500001e97983 */ /* 0x001f620000300800 */
[----:B------:R-:W-:-:S03]  /*bd70*/  PRMT R141, RZ, 0x7610, R141 ;  /* 0x00007610ff8d7816 */ /* 0x000fc6000000008d */
[----:B-1----:R-:W5:Y:S01]  /*bd80*/  LDL.LU R232, [R1+0x44c] ;  /* 0x00044c0001e87983 */ /* 0x002f620000300800 */
[----:B----4-:R-:W-:-:S03]  /*bd90*/  LOP3.LUT R146, R0, 0x76, RZ, 0xfc, !PT ;  /* 0x0000007600927812 */ /* 0x010fc600078efcff */
[----:B------:R0:W-:Y:S04]  /*bda0*/  STS.U8 [R108+UR13+0x3280], R225 ;  /* 0x003280e16c007988 */ /* 0x0001e8000800000d */
[----:B------:R1:W-:Y:S01]  /*bdb0*/  STS.U8 [R108+UR13+0x3480], R224 ;  /* 0x003480e06c007988 */ /* 0x0003e2000800000d */
[----:B------:R-:W-:-:S03]  /*bdc0*/  IABS R140, R146 ;  /* 0x00000092008c7213 */ /* 0x000fc60000000000 */
[----:B------:R4:W-:Y:S04]  /*bdd0*/  STS.U8 [R108+UR13+0xc80], R143 ;  /* 0x000c808f6c007988 */ /* 0x0009e8000800000d */
[----:B0-----:R-:W5:Y:S04]  /*bde0*/  LDL.LU R225, [R1+0x448] ;  /* 0x0004480001e17983 */ /* 0x001f680000300800 */
[----:B-1----:R-:W5:Y:S01]  /*bdf0*/  LDL.LU R224, [R1+0x444] ;  /* 0x0004440001e07983 */ /* 0x002f620000300800 */
[----:B----4-:R-:W-:-:S03]  /*be00*/  @P0 IMAD.MOV.U32 R143, RZ, RZ, R222 ;  /* 0x000000ffff8f0224 */ /* 0x010fc600078e00de */
[----:B------:R0:W-:Y:S02]  /*be10*/  STL [R1+0x1ec], R142 ;  /* 0x0001ec8e01007387 */ /* 0x0001e40000100800 */
[----:B0-----:R-:W-:-:S05]  /*be20*/  @P0 IMAD.MOV.U32 R142, RZ, RZ, R223 ;  /* 0x000000ffff8e0224 */ /* 0x001fca00078e00df */
        /* <DEDUP_REMOVED lines=11> */
[----:B------:R0:W-:Y:S04]  /*bee0*/  STS.U8 [R108+UR13+0x3680], R217 ;  /* 0x003680d96c007988 */ /* 0x0001e8000800000d */
[----:B------:R-:W-:Y:S01]  /*bef0*/  IMAD R140, R140, UR7, RZ ;  /* 0x000000078c8c7c24 */ /* 0x000fe2000f8e02ff */
[----:B------:R1:W-:Y:S04]  /*bf00*/  STS.U8 [R108+UR13+0x3880], R216 ;  /* 0x003880d86c007988 */ /* 0x0003e8000800000d */
[C---:B------:R-:W-:Y:S01]  /*bf10*/  IADD3 R231, P1, PT, R140.reuse, R127, RZ ;  /* 0x0000007f8ce77210 */ /* 0x040fe20007f3e0ff */
[----:B0-----:R-:W5:Y:S04]  /*bf20*/  LDL.LU R217, [R1+0x440] ;  /* 0x0004400001d97983 */ /* 0x001f680000300800 */
[----:B------:R0:W-:Y:S01]  /*bf30*/  STS.U8 [R108+UR13+0x3a80], R209 ;  /* 0x003a80d16c007988 */ /* 0x0001e2000800000d */
[----:B------:R-:W-:-:S03]  /*bf40*/  LEA.HI.X.SX32 R230, R140, R126, 0x1, P1 ;  /* 0x0000007e8ce67211 */ /* 0x000fc600008f0eff */
[----:B-1----:R-:W5:Y:S04]  /*bf50*/  LDL.LU R216, [R1+0x43c] ;  /* 0x00043c0001d87983 */ /* 0x002f680000300800 */
[----:B------:R1:W-:Y:S04]  /*bf60*/  STS.U8 [R108+UR13+0x3c80], R208 ;  /* 0x003c80d06c007988 */ /* 0x0003e8000800000d */
[----:B0-----:R-:W5:Y:S01]  /*bf70*/  LDL.LU R209, [R1+0x438] ;  /* 0x0004380001d17983 */ /* 0x001f620000300800 */
[----:B------:R-:W-:-:S03]  /*bf80*/  PRMT R152, RZ, 0x7610, R152 ;  /* 0x00007610ff987816 */ /* 0x000fc60000000098 */
[----:B-1----:R-:W5:Y:S04]  /*bf90*/  LDL.LU R208, [R1+0x434] ;  /* 0x0004340001d07983 */ /* 0x002f680000300800 */
[----:B------:R0:W-:Y:S01]  /*bfa0*/  STL [R1+0x238], R146 ;  /* 0x0002389201007387 */ /* 0x0001e20000100800 */
[----:B------:R-:W-:Y:S02]  /*bfb0*/  @P0 IMAD.MOV.U32 R142, RZ, RZ, R231 ;  /* 0x000000ffff8e0224 */ /* 0x000fe400078e00e7 */
[----:B------:R-:W-:-:S05]  /*bfc0*/  @P0 IMAD.MOV.U32 R143, RZ, RZ, R230 ;  /* 0x000000ffff8f0224 */ /* 0x000fca00078e00e6 */
[----:B------:R1:W2:Y:S01]  /*bfd0*/  @P0 LDG.E.U8 R152, desc[UR26][R142.64] ;  /* 0x0000001a8e980981 */ /* 0x0002a2000c1e1100 */
[----:B0-----:R-:W-:-:S05]  /*bfe0*/  VIADD R146, R175, 0x7e ;  /* 0x0000007eaf927836 */ /* 0x001fca0000000000 */
[----:B------:R-:W-:-:S05]  /*bff0*/  IABS R140, R146 ;  /* 0x00000092008c7213 */ /* 0x000fca0000000000 */
        /* <DEDUP_REMOVED lines=13> */
[----:B------:R1:W-:Y:S04]  /*c0d0*/  STS.U8 [R109+UR13+0x100], R200 ;  /* 0x000100c86d007988 */ /* 0x0003e8000800000d */
[----:B------:R3:W-:Y:S01]  /*c0e0*/  STS.U8 [R109+UR13+0x300], R193 ;  /* 0x000300c16d007988 */ /* 0x0007e2000800000d */
[----:B------:R-:W-:-:S03]  /*c0f0*/  LEA.HI.X.SX32 R238, R140, R126, 0x1, P1 ;  /* 0x0000007e8cee7211 */ /* 0x000fc600008f0eff */
[----:B0-----:R-:W5:Y:S04]  /*c100*/  LDL.LU R201, [R1+0x430] ;  /* 0x0004300001c97983 */ /* 0x001f680000300800 */
[----:B-1----:R-:W5:Y:S04]  /*c110*/  LDL.LU R200, [R1+0x42c] ;  /* 0x00042c0001c87983 */ /* 0x002f680000300800 */
[----:B---3--:R-:W5:Y:S04]  /*c120*/  LDL.LU R193, [R1+0x428] ;  /* 0x0004280001c17983 */ /* 0x008f680000300800 */
[----:B------:R0:W-:Y:S01]  /*c130*/  STS.U8 [R109+UR13+0x500], R192 ;  /* 0x000500c06d007988 */ /* 0x0001e2000800000d */
[----:B------:R-:W-:Y:S01]  /*c140*/  PRMT R151, RZ, 0x7610, R151 ;  /* 0x00007610ff977816 */ /* 0x000fe20000000097 */
[----:B------:R-:W-:-:S02]  /*c150*/  @P0 IMAD.MOV.U32 R142, RZ, RZ, R239 ;  /* 0x000000ffff8e0224 */ /* 0x000fc400078e00ef */
[----:B------:R-:W-:-:S05]  /*c160*/  @P0 IMAD.MOV.U32 R143, RZ, RZ, R238 ;  /* 0x000000ffff8f0224 */ /* 0x000fca00078e00ee */
[----:B------:R1:W3:Y:S04]  /*c170*/  @P0 LDG.E.U8 R151, desc[UR26][R142.64] ;  /* 0x0000001a8e970981 */ /* 0x0002e8000c1e1100 */
[----:B0-----:R-:W5:Y:S04]  /*c180*/  LDL.LU R192, [R1+0x424] ;  /* 0x0004240001c07983 */ /* 0x001f680000300800 */
[----:B------:R0:W-:Y:S02]  /*c190*/  STL [R1+0x1e8], R146 ;  /* 0x0001e89201007387 */ /* 0x0001e40000100800 */
[----:B0-----:R-:W-:-:S04]  /*c1a0*/  LOP3.LUT R146, R0, 0x86, RZ, 0xfc, !PT ;  /* 0x0000008600927812 */ /* 0x001fc800078efcff */
        /* <DEDUP_REMOVED lines=41> */
[----:B------:R1:W-:Y:S01]  /*c440*/  STS.U8 [R109+UR13+0x1100], R125 ;  /* 0x0011007d6d007988 */ /* 0x0003e2000800000d */
[----:B------:R-:W-:-:S03]  /*c450*/  LOP3.LUT R176, R0, 0x96, RZ, 0xfc, !PT ;  /* 0x0000009600b07812 */ /* 0x000fc600078efcff */
[----:B------:R4:W-:Y:S01]  /*c460*/  STS.U8 [R109+UR13+0x1300], R13 ;  /* 0x0013000d6d007988 */ /* 0x0009e2000800000d */
[----:B------:R-:W-:-:S03]  /*c470*/  IADD3 R142, P1, PT, R140, R127, RZ ;  /* 0x0000007f8c8e7210 */ /* 0x000fc60007f3e0ff */
[----:B0-----:R-:W5:Y:S04]  /*c480*/  LDL.LU R128, [R1+0x410] ;  /* 0x0004100001807983 */ /* 0x001f680000300800 */
[----:B-1----:R-:W5:Y:S04]  /*c490*/  LDL.LU R125, [R1+0x40c] ;  /* 0x00040c00017d7983 */ /* 0x002f680000300800 */
[----:B----4-:R-:W5:Y:S04]  /*c4a0*/  LDL.LU R13, [R1+0x408] ;  /* 0x00040800010d7983 */ /* 0x010f680000300800 */
[----:B------:R0:W-:Y:S04]  /*c4b0*/  STS.U8 [R109+UR13+0x1500], R15 ;  /* 0x0015000f6d007988 */ /* 0x0001e8000800000d */
[----:B------:R1:W-:Y:S04]  /*c4c0*/  STS.U8 [R109+UR13+0x1700], R11 ;  /* 0x0017000b6d007988 */ /* 0x0003e8000800000d */
[----:B------:R4:W-:Y:S04]  /*c4d0*/  STS.U8 [R109+UR13+0x1900], R14 ;  /* 0x0019000e6d007988 */ /* 0x0009e8000800000d */
[----:B0-----:R-:W5:Y:S04]  /*c4e0*/  LDL.LU R15, [R1+0x404] ;  /* 0x00040400010f7983 */ /* 0x001f680000300800 */
[----:B------:R0:W-:Y:S04]  /*c4f0*/  STL [R1+0x1e4], R146 ;  /* 0x0001e49201007387 */ /* 0x0001e80000100800 */
[----:B-1----:R-:W5:Y:S04]  /*c500*/  LDL.LU R11, [R1+0x400] ;  /* 0x00040000010b7983 */ /* 0x002f680000300800 */
[----:B----4-:R-:W5:Y:S01]  /*c510*/  LDL.LU R14, [R1+0x3fc] ;  /* 0x0003fc00010e7983 */ /* 0x010f620000300800 */
[----:B0-----:R-:W-:-:S03]  /*c520*/  LEA.HI.X.SX32 R146, R140, R126, 0x1, P1 ;  /* 0x0000007e8c927211 */ /* 0x001fc600008f0eff */
[----:B------:R0:W-:Y:S01]  /*c530*/  STS.U8 [R109+UR13+0x1b00], R9 ;  /* 0x001b00096d007988 */ /* 0x0001e2000800000d */
[----:B------:R-:W-:-:S03]  /*c540*/  IABS R140, R176 ;  /* 0x000000b0008c7213 */ /* 0x000fc60000000000 */
[----:B------:R1:W-:Y:S01]  /*c550*/  STS.U8 [R109+UR13+0x1d00], R12 ;  /* 0x001d000c6d007988 */ /* 0x0003e2000800000d */
[----:B------:R-:W-:-:S03]  /*c560*/  @P0 IMAD.MOV.U32 R147, RZ, RZ, R146 ;  /* 0x000000ffff930224 */ /* 0x000fc600078e0092 */
[----:B0-----:R-:W5:Y:S04]  /*c570*/  LDL.LU R9, [R1+0x3f8] ;  /* 0x0003f80001097983 */ /* 0x001f680000300800 */
[----:B-1----:R-:W5:Y:S04]  /*c580*/  LDL.LU R12, [R1+0x3f4] ;  /* 0x0003f400010c7983 */ /* 0x002f680000300800 */
[----:B------:R-:W-:Y:S04]  /*c590*/  STL [R1+0x8], R142 ;  /* 0x0000088e01007387 */ /* 0x000fe80000100800 */
[----:B------:R0:W-:Y:S02]  /*c5a0*/  STL [R1+0x4], R146 ;  /* 0x0000049201007387 */ /* 0x0001e40000100800 */
[----:B0-----:R-:W-:-:S02]  /*c5b0*/  @P0 IMAD.MOV.U32 R146, RZ, RZ, R142 ;  /* 0x000000ffff920224 */ /* 0x001fc400078e008e */
        /* <DEDUP_REMOVED lines=9> */
[----:B------:R-:W-:Y:S02]  /*c650*/  SEL R140, R168, R140, !P4 ;  /* 0x0000008ca88c7207 */ /* 0x000fe40006000000 */
[----:B------:R-:W-:-:S03]  /*c660*/  PRMT R143, RZ, 0x7610, R143 ;  /* 0x00007610ff8f7816 */ /* 0x000fc6000000008f */
[----:B------:R-:W-:Y:S01]  /*c670*/  IMAD R140, R140, UR7, RZ ;  /* 0x000000078c8c7c24 */ /* 0x000fe2000f8e02ff */
[----:B------:R0:W-:Y:S04]  /*c680*/  STL [R1+0x230], R176 ;  /* 0x000230b001007387 */ /* 0x0001e80000100800 */
[----:B------:R-:W-:Y:S01]  /*c690*/  IADD3 R142, P1, PT, R140, R127, RZ ;  /* 0x0000007f8c8e7210 */ /* 0x000fe20007f3e0ff */
[----:B------:R1:W4:Y:S01]  /*c6a0*/  @P0 LDG.E.U8 R143, desc[UR26][R146.64] ;  /* 0x0000001a928f0981 */ /* 0x000322000c1e1100 */
[----:B0-----:R-:W-:-:S03]  /*c6b0*/  VIADD R176, R175, 0x9e ;  /* 0x0000009eafb07836 */ /* 0x001fc60000000000 */
[----:B------:R0:W-:Y:S04]  /*c6c0*/  STS.U8 [R109+UR13+0x1f00], R7 ;  /* 0x001f00076d007988 */ /* 0x0001e8000800000d */
[----:B------:R3:W-:Y:S01]  /*c6d0*/  STS.U8 [R109+UR13+0x2100], R10 ;  /* 0x0021000a6d007988 */ /* 0x0007e2000800000d */
[----:B-1----:R-:W-:Y:S02]  /*c6e0*/  LEA.HI.X.SX32 R146, R140, R126, 0x1, P1 ;  /* 0x0000007e8c927211 */ /* 0x002fe400008f0eff */
[----:B------:R-:W-:Y:S01]  /*c6f0*/  IABS R140, R176 ;  /* 0x000000b0008c7213 */ /* 0x000fe20000000000 */
[----:B------:R1:W-:Y:S04]  /*c700*/  STS.U8 [R109+UR13+0x2300], R5 ;  /* 0x002300056d007988 */ /* 0x0003e8000800000d */
[----:B0-----:R-:W5:Y:S04]  /*c710*/  LDL.LU R7, [R1+0x3f0] ;  /* 0x0003f00001077983 */ /* 0x001f680000300800 */
[----:B---3--:R-:W5:Y:S01]  /*c720*/  LDL.LU R10, [R1+0x3ec] ;  /* 0x0003ec00010a7983 */ /* 0x008f620000300800 */
[----:B------:R-:W-:-:S03]  /*c730*/  @P0 IMAD.MOV.U32 R147, RZ, RZ, R146 ;  /* 0x000000ffff930224 */ /* 0x000fc600078e0092 */
[----:B-1----:R-:W5:Y:S04]  /*c740*/  LDL.LU R5, [R1+0x3e8] ;  /* 0x0003e80001057983 */ /* 0x002f680000300800 */
[----:B------:R0:W-:Y:S04]  /*c750*/  STS.U8 [R109+UR13+0x2500], R8 ;  /* 0x002500086d007988 */ /* 0x0001e8000800000d */
[----:B0-----:R-:W5:Y:S04]  /*c760*/  LDL.LU R8, [R1+0x3e4] ;  /* 0x0003e40001087983 */ /* 0x001f680000300800 */
        /* <DEDUP_REMOVED lines=15> */
[----:B--2---:R0:W-:Y:S04]  /*c860*/  STS.U8 [R109+UR13+0x2d00], R174 ;  /* 0x002d00ae6d007988 */ /* 0x0041e8000800000d */
[----:B------:R-:W-:Y:S01]  /*c870*/  IADD3 R142, P1, PT, R140, R127, RZ ;  /* 0x0000007f8c8e7210 */ /* 0x000fe20007f3e0ff */
[----:B------:R1:W2:Y:S01]  /*c880*/  @P0 LDG.E.U8 R149, desc[UR26][R146.64] ;  /* 0x0000001a92950981 */ /* 0x0002a2000c1e1100 */
[----:B0-----:R-:W-:-:S03]  /*c890*/  LOP3.LUT R174, R0, 0xa6, RZ, 0xfc, !PT ;  /* 0x000000a600ae7812 */ /* 0x001fc600078efcff */
[----:B------:R-:W-:Y:S04]  /*c8a0*/  STL [R1+0x1e0], R176 ;  /* 0x0001e0b001007387 */ /* 0x000fe80000100800 */
[----:B------:R0:W-:Y:S01]  /*c8b0*/  STS.U8 [R109+UR13+0x2700], R3 ;  /* 0x002700036d007988 */ /* 0x0001e2000800000d */
[----:B-1----:R-:W-:Y:S02]  /*c8c0*/  LEA.HI.X.SX32 R146, R140, R126, 0x1, P1 ;  /* 0x0000007e8c927211 */ /* 0x002fe400008f0eff */
[----:B------:R-:W-:Y:S01]  /*c8d0*/  IABS R140, R174 ;  /* 0x000000ae008c7213 */ /* 0x000fe20000000000 */
[----:B------:R1:W-:Y:S04]  /*c8e0*/  STS.U8 [R109+UR13+0x2900], R6 ;  /* 0x002900066d007988 */ /* 0x0003e8000800000d */
[----:B------:R3:W-:Y:S04]  /*c8f0*/  STS.U8 [R109+UR13+0x2b00], R2 ;  /* 0x002b00026d007988 */ /* 0x0007e8000800000d */
[----:B0-----:R-:W5:Y:S01]  /*c900*/  LDL.LU R3, [R1+0x3e0] ;  /* 0x0003e00001037983 */ /* 0x001f620000300800 */
[----:B------:R-:W-:-:S03]  /*c910*/  @P0 IMAD.MOV.U32 R147, RZ, RZ, R146 ;  /* 0x000000ffff930224 */ /* 0x000fc600078e0092 */
[----:B-1----:R-:W5:Y:S04]  /*c920*/  LDL.LU R6, [R1+0x3dc] ;  /* 0x0003dc0001067983 */ /* 0x002f680000300800 */
[----:B---3--:R-:W5:Y:S04]  /*c930*/  LDL.LU R2, [R1+0x3d8] ;  /* 0x0003d80001027983 */ /* 0x008f680000300800 */
        /* <DEDUP_REMOVED lines=14> */
[----:B------:R-:W-:-:S03]  /*ca20*/  IMAD R140, R140, UR7, RZ ;  /* 0x000000078c8c7c24 */ /* 0x000fc6000f8e02ff */
[----:B------:R0:W3:Y:S02]  /*ca30*/  @P0 LDG.E.U8 R148, desc[UR26][R146.64] ;  /* 0x0000001a92940981 */ /* 0x0000e4000c1e1100 */
[C---:B------:R-:W-:Y:S02]  /*ca40*/  IADD3 R142, P1, PT, R140.reuse, R127, RZ ;  /* 0x0000007f8c8e7210 */ /* 0x040fe40007f3e0ff */
[----:B------:R-:W-:Y:S02]  /*ca50*/  STL [R1+0x22c], R174 ;  /* 0x00022cae01007387 */ /* 0x000fe40000100800 */
[----:B0-----:R-:W-:Y:S02]  /*ca60*/  LEA.HI.X.SX32 R146, R140, R126, 0x1, P1 ;  /* 0x0000007e8c927211 */ /* 0x001fe400008f0eff */
[----:B------:R0:W-:Y:S04]  /*ca70*/  STS.U8 [R109+UR13+0x3300], R161 ;  /* 0x003300a16d007988 */ /* 0x0001e8000800000d */
[----:B------:R-:W-:Y:S04]  /*ca80*/  STL [R1+0x68], R142 ;  /* 0x0000688e01007387 */ /* 0x000fe80000100800 */
[----:B------:R1:W-:Y:S01]  /*ca90*/  STL [R1+0x64], R146 ;  /* 0x0000649201007387 */ /* 0x0003e20000100800 */
[----:B0-----:R-:W-:-:S02]  /*caa0*/  @P0 IMAD.MOV.U32 R161, RZ, RZ, R146 ;  /* 0x000000ffffa10224 */ /* 0x001fc400078e0092 */
[----:B-1----:R-:W-:Y:S01]  /*cab0*/  VIADD R146, R175, 0xae ;  /* 0x000000aeaf927836 */ /* 0x002fe20000000000 */
[----:B------:R0:W-:Y:S04]  /*cac0*/  STS.U8 [R109+UR13+0x3500], R160 ;  /* 0x003500a06d007988 */ /* 0x0001e8000800000d */
[----:B------:R-:W-:Y:S01]  /*cad0*/  IABS R140, R146 ;  /* 0x00000092008c7213 */ /* 0x000fe20000000000 */
[----:B0-----:R-:W-:-:S04]  /*cae0*/  @P0 IMAD.MOV.U32 R160, RZ, RZ, R142 ;  /* 0x000000ffffa00224 */ /* 0x001fc800078e008e */
        /* <DEDUP_REMOVED lines=13> */
[----:B------:R1:W-:Y:S04]  /*cbc0*/  STS.U8 [R109+UR13+0x3d00], R167 ;  /* 0x003d00a76d007988 */ /* 0x0003e8000800000d */
[----:B------:R4:W2:Y:S01]  /*cbd0*/  @P0 LDG.E.U8 R147, desc[UR26][R160.64] ;  /* 0x0000001aa0930981 */ /* 0x0008a2000c1e1100 */
[----:B0-----:R-:W-:-:S02]  /*cbe0*/  IADD3 R146, P1, PT, R140, R127, RZ ;  /* 0x0000007f8c927210 */ /* 0x001fc40007f3e0ff */
[----:B-1----:R-:W-:Y:S02]  /*cbf0*/  LOP3.LUT R167, R0, 0xb6, RZ, 0xfc, !PT ;  /* 0x000000b600a77812 */ /* 0x002fe400078efcff */
[----:B----4-:R-:W-:Y:S02]  /*cc00*/  LEA.HI.X.SX32 R160, R140, R126, 0x1, P1 ;  /* 0x0000007e8ca07211 */ /* 0x010fe400008f0eff */
[----:B------:R-:W-:Y:S01]  /*cc10*/  IABS R140, R167 ;  /* 0x000000a7008c7213 */ /* 0x000fe20000000000 */
[----:B------:R-:W-:Y:S02]  /*cc20*/  STL [R1+0x88], R146 ;  /* 0x0000889201007387 */ /* 0x000fe40000100800 */
[----:B------:R-:W-:Y:S02]  /*cc30*/  @P0 IMAD.MOV.U32 R161, RZ, RZ, R160 ;  /* 0x000000ffffa10224 */ /* 0x000fe400078e00a0 */
        /* <DEDUP_REMOVED lines=10> */
[----:B------:R-:W-:Y:S01]  /*cce0*/  @!P2 IMAD.MOV R140, RZ, RZ, -R140 ;  /* 0x000000ffff8ca224 */ /* 0x000fe200078e0a8c */
[----:B------:R-:W-:-:S04]  /*ccf0*/  PRMT R142, RZ, 0x7610, R142 ;  /* 0x00007610ff8e7816 */ /* 0x000fc8000000008e */
[----:B------:R-:W-:Y:S01]  /*cd00*/  SEL R140, R168, R140, !P4 ;  /* 0x0000008ca88c7207 */ /* 0x000fe20006000000 */
[----:B------:R-:W-:Y:S04]  /*cd10*/  STS.U8 [R109+UR13+0x2f00], R173 ;  /* 0x002f00ad6d007988 */ /* 0x000fe8000800000d */
[----:B------:R-:W-:Y:S01]  /*cd20*/  IMAD R140, R140, UR7, RZ ;  /* 0x000000078c8c7c24 */ /* 0x000fe2000f8e02ff */
[----:B------:R-:W-:Y:S04]  /*cd30*/  STS.U8 [R109+UR13+0x3100], R172 ;  /* 0x003100ac6d007988 */ /* 0x000fe8000800000d */
[----:B------:R-:W-:Y:S04]  /*cd40*/  STS.U8 [R109+UR13+0x3700], R171 ;  /* 0x003700ab6d007988 */ /* 0x000fe8000800000d */
[----:B------:R-:W-:Y:S04]  /*cd50*/  STS.U8 [R109+UR13+0x3900], R170 ;  /* 0x003900aa6d007988 */ /* 0x000fe8000800000d */
[----:B------:R-:W-:Y:S04]  /*cd60*/  STS.U8 [R109+UR13+0x3b00], R169 ;  /* 0x003b00a96d007988 */ /* 0x000fe8000800000d */
[----:B------:R-:W-:Y:S04]  /*cd70*/  STS.U8 [R109+UR13+0x3f00], R166 ;  /* 0x003f00a66d007988 */ /* 0x000fe8000800000d */
[----:B------:R0:W4:Y:S04]  /*cd80*/  @P0 LDG.E.U8 R142, desc[UR26][R160.64] ;  /* 0x0000001aa08e0981 */ /* 0x000128000c1e1100 */
[----:B------:R1:W-:Y:S01]  /*cd90*/  STS.U8 [R110+UR13+0x380], R164 ;  /* 0x000380a46e007988 */ /* 0x0003e2000800000d */
[----:B0-----:R-:W-:Y:S01]  /*cda0*/  IADD3 R160, P1, PT, R140, R127, RZ ;  /* 0x0000007f8ca07210 */ /* 0x001fe20007f3e0ff */
[----:B-1----:R-:W-:-:S03]  /*cdb0*/  VIADD R164, R175, 0xbe ;  /* 0x000000beafa47836 */ /* 0x002fc60000000000 */
[----:B------:R-:W-:Y:S02]  /*cdc0*/  LEA.HI.X.SX32 R161, R140, R126, 0x1, P1 ;  /* 0x0000007e8ca17211 */ /* 0x000fe400008f0eff */
        /* <DEDUP_REMOVED lines=14> */
[----:B------:R-:W-:Y:S04]  /*ceb0*/  STL [R1+0x228], R167 ;  /* 0x000228a701007387 */ /* 0x000fe80000100800 */
[C---:B------:R-:W-:Y:S01]  /*cec0*/  IADD3 R159, P1, PT, R140.reuse, R127, RZ ;  /* 0x0000007f8c9f7210 */ /* 0x040fe20007f3e0ff */
[----:B------:R0:W-:Y:S04]  /*ced0*/  STS.U8 [R110+UR13+0x3f80], R4 ;  /* 0x003f80046e007988 */ /* 0x0001e8000800000d */
[----:B------:R1:W2:Y:S04]  /*cee0*/  @P0 LDG.E.U8 R146, desc[UR26][R160.64] ;  /* 0x0000001aa0920981 */ /* 0x0002a8000c1e1100 */
[----:B0-----:R-:W5:Y:S04]  /*cef0*/  LDL.LU R4, [R1+0x3d4] ;  /* 0x0003d40001047983 */ /* 0x001f680000300800 */
[----:B------:R1:W-:Y:S04]  /*cf00*/  STL [R1+0xb0], R160 ;  /* 0x0000b0a001007387 */ /* 0x0003e80000100800 */
[----:B------:R0:W-:Y:S01]  /*cf10*/  STL [R1+0xac], R161 ;  /* 0x0000aca101007387 */ /* 0x0001e20000100800 */
[----:B-1----:R-:W-:-:S03]  /*cf20*/  LEA.HI.X.SX32 R160, R140, R126, 0x1, P1 ;  /* 0x0000007e8ca07211 */ /* 0x002fc600008f0eff */
[----:B------:R-:W-:Y:S04]  /*cf30*/  STL [R1+0x1d8], R164 ;  /* 0x0001d8a401007387 */ /* 0x000fe80000100800 */
[----:B------:R-:W-:Y:S01]  /*cf40*/  STL [R1+0xd0], R159 ;  /* 0x0000d09f01007387 */ /* 0x000fe20000100800 */
[----:B0-----:R-:W-:-:S03]  /*cf50*/  @P0 IMAD.MOV.U32 R161, RZ, RZ, R160 ;  /* 0x000000ffffa10224 */ /* 0x001fc600078e00a0 */
[----:B------:R0:W-:Y:S02]  /*cf60*/  STL [R1+0xcc], R160 ;  /* 0x0000cca001007387 */ /* 0x0001e40000100800 */
[----:B0-----:R-:W-:Y:S01]  /*cf70*/  @P0 IMAD.MOV.U32 R160, RZ, RZ, R159 ;  /* 0x000000ffffa00224 */ /* 0x001fe200078e009f */
[----:B------:R-:W-:-:S04]  /*cf80*/  LOP3.LUT R159, R0, 0xc6, RZ, 0xfc, !PT ;  /* 0x000000c6009f7812 */ /* 0x000fc800078efcff */
        /* <DEDUP_REMOVED lines=14> */
[C---:B------:R-:W-:Y:S01]  /*d070*/  IADD3 R158, P1, PT, R140.reuse, R127, RZ ;  /* 0x0000007f8c9e7210 */ /* 0x040fe20007f3e0ff */
[----:B------:R1:W-:Y:S04]  /*d080*/  STS.U8 [R110+UR13+0x1180], R156 ;  /* 0x0011809c6e007988 */ /* 0x0003e8000800000d */
[----:B------:R3:W-:Y:S01]  /*d090*/  STL [R1+0xf0], R158 ;  /* 0x0000f09e01007387 */ /* 0x0007e20000100800 */
[----:B0-----:R-:W-:Y:S01]  /*d0a0*/  LEA.HI.X.SX32 R159, R140, R126, 0x1, P1 ;  /* 0x0000007e8c9f7211 */ /* 0x001fe200008f0eff */
[----:B-1----:R-:W-:-:S02]  /*d0b0*/  @P0 IMAD.MOV.U32 R156, RZ, RZ, R158 ;  /* 0x000000ffff9c0224 */ /* 0x002fc400078e009e */
[----:B---3--:R-:W-:Y:S01]  /*d0c0*/  VIADD R158, R175, 0xce ;  /* 0x000000ceaf9e7836 */ /* 0x008fe20000000000 */
[----:B------:R0:W-:Y:S04]  /*d0d0*/  STS.U8 [R110+UR13+0x1580], R155 ;  /* 0x0015809b6e007988 */ /* 0x0001e8000800000d */
[----:B------:R-:W-:-:S05]  /*d0e0*/  IABS R140, R158 ;  /* 0x0000009e008c7213 */ /* 0x000fca0000000000 */
        /* <DEDUP_REMOVED lines=13> */
[----:B0-----:R-:W-:-:S03]  /*d1c0*/  PRMT R144, RZ, 0x7610, R144 ;  /* 0x00007610ff907816 */ /* 0x001fc60000000090 */
[C---:B------:R-:W-:Y:S01]  /*d1d0*/  IADD3 R155, P1, PT, R140.reuse, R127, RZ ;  /* 0x0000007f8c9b7210 */ /* 0x040fe20007f3e0ff */
[----:B-1----:R-:W-:Y:S01]  /*d1e0*/  @P0 IMAD.MOV.U32 R157, RZ, RZ, R159 ;  /* 0x000000ffff9d0224 */ /* 0x002fe200078e009f */
[----:B------:R-:W-:Y:S04]  /*d1f0*/  STL [R1+0xec], R159 ;  /* 0x0000ec9f01007387 */ /* 0x000fe80000100800 */
[----:B------:R0:W3:Y:S04]  /*d200*/  @P0 LDG.E.U8 R144, desc[UR26][R156.64] ;  /* 0x0000001a9c900981 */ /* 0x0000e8000c1e1100 */
[----:B------:R-:W-:Y:S01]  /*d210*/  STL [R1+0x1d4], R158 ;  /* 0x0001d49e01007387 */ /* 0x000fe20000100800 */
[----:B0-----:R-:W-:-:S03]  /*d220*/  LEA.HI.X.SX32 R156, R140, R126, 0x1, P1 ;  /* 0x0000007e8c9c7211 */ /* 0x001fc600008f0eff */
[----:B------:R0:W-:Y:S04]  /*d230*/  STS.U8 [R110+UR13+0x1780], R154 ;  /* 0x0017809a6e007988 */ /* 0x0001e8000800000d */
[----:B------:R1:W-:Y:S04]  /*d240*/  STS.U8 [R110+UR13+0x1b80], R141 ;  /* 0x001b808d6e007988 */ /* 0x0003e8000800000d */
[----:B------:R4:W-:Y:S01]  /*d250*/  STS.U8 [R110+UR13+0xb80], R145 ;  /* 0x000b80916e007988 */ /* 0x0009e2000800000d */
[----:B0-----:R-:W-:-:S03]  /*d260*/  @P0 IMAD.MOV.U32 R154, RZ, RZ, R155 ;  /* 0x000000ffff9a0224 */ /* 0x001fc600078e009b */
[----:B------:R0:W-:Y:S01]  /*d270*/  STL [R1+0x110], R155 ;  /* 0x0001109b01007387 */ /* 0x0001e20000100800 */
[----:B-1----:R-:W-:Y:S02]  /*d280*/  PRMT R141, RZ, 0x7610, R141 ;  /* 0x00007610ff8d7816 */ /* 0x002fe4000000008d */
[----:B----4-:R-:W-:Y:S01]  /*d290*/  PRMT R145, RZ, 0x7610, R145 ;  /* 0x00007610ff917816 */ /* 0x010fe20000000091 */
[----:B0-----:R-:W-:-:S05]  /*d2a0*/  @P0 IMAD.MOV.U32 R155, RZ, RZ, R156 ;  /* 0x000000ffff9b0224 */ /* 0x001fca00078e009c */
[----:B------:R-:W4:Y:S04]  /*d2b0*/  @P0 LDG.E.U8 R145, desc[UR26][R160.64] ;  /* 0x0000001aa0910981 */ /* 0x000f28000c1e1100 */
[----:B------:R-:W3:Y:S04]  /*d2c0*/  @P0 LDG.E.U8 R141, desc[UR26][R154.64] ;  /* 0x0000001a9a8d0981 */ /* 0x000ee8000c1e1100 */
[----:B------:R0:W-:Y:S02]  /*d2d0*/  STS.U8 [R110+UR13+0x1980], R153 ;  /* 0x001980996e007988 */ /* 0x0001e4000800000d */
[----:B0-----:R-:W-:-:S04]  /*d2e0*/  LOP3.LUT R153, R0, 0xd6, RZ, 0xfc, !PT ;  /* 0x000000d600997812 */ /* 0x001fc800078efcff */
        /* <DEDUP_REMOVED lines=13> */
[----:B------:R-:W-:Y:S04]  /*d3c0*/  STL [R1+0x10c], R156 ;  /* 0x00010c9c01007387 */ /* 0x000fe80000100800 */
[----:B------:R-:W-:Y:S01]  /*d3d0*/  IADD3 R152, P1, PT, R140, R127, RZ ;  /* 0x0000007f8c987210 */ /* 0x000fe20007f3e0ff */
[----:B------:R-:W-:Y:S04]  /*d3e0*/  STL [R1+0x210], R153 ;  /* 0x0002109901007387 */ /* 0x000fe80000100800 */
[----:B------:R0:W-:Y:S04]  /*d3f0*/  STS.U8 [R110+UR13+0x2180], R150 ;  /* 0x002180966e007988 */ /* 0x0001e8000800000d */
[----:B------:R1:W-:Y:S01]  /*d400*/  STL [R1+0x130], R152 ;  /* 0x0001309801007387 */ /* 0x0003e20000100800 */
[----:B0-----:R-:W-:-:S02]  /*d410*/  @P0 IMAD.MOV.U32 R150, RZ, RZ, R152 ;  /* 0x000000ffff960224 */ /* 0x001fc400078e0098 */
[----:B-1----:R-:W-:Y:S01]  /*d420*/  VIADD R152, R175, 0xde ;  /* 0x000000deaf987836 */ /* 0x002fe20000000000 */
[----:B------:R-:W-:-:S04]  /*d430*/  LEA.HI.X.SX32 R153, R140, R126, 0x1, P1 ;  /* 0x0000007e8c997211 */ /* 0x000fc800008f0eff */
[----:B------:R-:W-:Y:S01]  /*d440*/  IABS R140, R152 ;  /* 0x00000098008c7213 */ /* 0x000fe20000000000 */
[----:B--2---:R0:W-:Y:S04]  /*d450*/  STS.U8 [R110+UR13+0x2580], R149 ;  /* 0x002580956e007988 */ /* 0x0041e8000800000d */
        /* <DEDUP_REMOVED lines=17> */
[----:B------:R0:W2:Y:S04]  /*d570*/  @P0 LDG.E.U8 R143, desc[UR26][R150.64] ;  /* 0x0000001a968f0981 */ /* 0x0000a8000c1e1100 */
        /* <DEDUP_REMOVED lines=8> */
[----:B------:R-:W-:Y:S01]  /*d600*/  LOP3.LUT R147, R0, 0xe6, RZ, 0xfc, !PT ;  /* 0x000000e600937812 */ /* 0x000fe200078efcff */
[----:B0-----:R-:W-:-:S03]  /*d610*/  @P0 IMAD.MOV.U32 R149, RZ, RZ, R150 ;  /* 0x000000ffff950224 */ /* 0x001fc600078e0096 */
[----:B------:R-:W-:Y:S01]  /*d620*/  IABS R140, R147 ;  /* 0x00000093008c7213 */ /* 0x000fe20000000000 */
[----:B------:R0:W-:Y:S04]  /*d630*/  STS.U8 [R110+UR13+0x2d80], R146 ;  /* 0x002d80926e007988 */ /* 0x0001e8000800000d */
[----:B------:R-:W2:Y:S01]  /*d640*/  @P0 LDG.E.U8 R142, desc[UR26][R148.64] ;  /* 0x0000001a948e0981 */ /* 0x000ea2000c1e1100 */
        /* <DEDUP_REMOVED lines=12> */
[C---:B------:R-:W-:Y:S01]  /*d710*/  IADD3 R146, P1, PT, R140.reuse, R127, RZ ;  /* 0x0000007f8c927210 */ /* 0x040fe20007f3e0ff */
[----:B------:R0:W-:Y:S04]  /*d720*/  STL [R1+0x200], R147 ;  /* 0x0002009301007387 */ /* 0x0001e80000100800 */
[----:B---3--:R1:W-:Y:S01]  /*d730*/  STS.U8 [R110+UR13+0x3380], R141 ;  /* 0x0033808d6e007988 */ /* 0x0083e2000800000d */
[----:B0-----:R-:W-:-:S03]  /*d740*/  LEA.HI.X.SX32 R147, R140, R126, 0x1, P1 ;  /* 0x0000007e8c937211 */ /* 0x001fc600008f0eff */
[----:B----4-:R0:W-:Y:S01]  /*d750*/  STS.U8 [R110+UR13+0x2f80], R145 ;  /* 0x002f80916e007988 */ /* 0x0101e2000800000d */
[----:B-1----:R-:W-:-:S03]  /*d760*/  PRMT R141, RZ, 0x7610, R141 ;  /* 0x00007610ff8d7816 */ /* 0x002fc6000000008d */
[----:B------:R1:W-:Y:S01]  /*d770*/  STS.U8 [R110+UR13+0x3180], R144 ;  /* 0x003180906e007988 */ /* 0x0003e2000800000d */
[----:B0-----:R-:W-:Y:S02]  /*d780*/  @P0 IMAD.MOV.U32 R145, RZ, RZ, R147 ;  /* 0x000000ffff910224 */ /* 0x001fe400078e0093 */
[----:B-1----:R-:W-:-:S05]  /*d790*/  @P0 IMAD.MOV.U32 R144, RZ, RZ, R146 ;  /* 0x000000ffff900224 */ /* 0x002fca00078e0092 */
[----:B------:R0:W3:Y:S04]  /*d7a0*/  @P0 LDG.E.U8 R141, desc[UR26][R144.64] ;  /* 0x0000001a908d0981 */ /* 0x0000e8000c1e1100 */
[----:B------:R1:W-:Y:S02]  /*d7b0*/  STL [R1+0x14c], R146 ;  /* 0x00014c9201007387 */ /* 0x0003e40000100800 */
[----:B-1----:R-:W-:-:S05]  /*d7c0*/  VIADD R146, R175, 0xee ;  /* 0x000000eeaf927836 */ /* 0x002fca0000000000 */
        /* <DEDUP_REMOVED lines=14> */
[----:B------:R-:W-:Y:S04]  /*d8b0*/  STL [R1+0x1cc], R146 ;  /* 0x0001cc9201007387 */ /* 0x000fe80000100800 */
[----:B------:R-:W-:Y:S01]  /*d8c0*/  STL [R1+0x154], R144 ;  /* 0x0001549001007387 */ /* 0x000fe20000100800 */
[----:B------:R-:W-:-:S03]  /*d8d0*/  LEA.HI.X.SX32 R145, R140, R126, 0x1, P1 ;  /* 0x0000007e8c917211 */ /* 0x000fc600008f0eff */
[----:B--2---:R0:W-:Y:S02]  /*d8e0*/  STS.U8 [R110+UR13+0x3780], R142 ;  /* 0x0037808e6e007988 */ /* 0x0041e4000800000d */
[----:B0-----:R-:W-:Y:S01]  /*d8f0*/  @P0 IMAD.MOV.U32 R142, RZ, RZ, R144 ;  /* 0x000000ffff8e0224 */ /* 0x001fe200078e0090 */
[----:B------:R-:W-:-:S04]  /*d900*/  LOP3.LUT R144, R0, 0xf6, RZ, 0xfc, !PT ;  /* 0x000000f600907812 */ /* 0x000fc800078efcff */
[----:B------:R-:W-:-:S05]  /*d910*/  IABS R140, R144 ;  /* 0x00000090008c7213 */ /* 0x000fca0000000000 */
        /* <DEDUP_REMOVED lines=13> */
[----:B------:R0:W-:Y:S01]  /*d9f0*/  STS.U8 [R110+UR13+0x3580], R143 ;  /* 0x0035808f6e007988 */ /* 0x0001e2000800000d */
[----:B------:R-:W-:Y:S01]  /*da00*/  PRMT R126, RZ, 0x7610, R126 ;  /* 0x00007610ff7e7816 */ /* 0x000fe2000000007e */
[----:B------:R-:W-:Y:S02]  /*da10*/  @P0 IMAD.MOV.U32 R138, RZ, RZ, R127 ;  /* 0x000000ffff8a0224 */ /* 0x000fe400078e007f */
[----:B------:R-:W-:-:S05]  /*da20*/  @P0 IMAD.MOV.U32 R139, RZ, RZ, R140 ;  /* 0x000000ffff8b0224 */ /* 0x000fca00078e008c */
[----:B------:R-:W2:Y:S01]  /*da30*/  @P0 LDG.E.U8 R126, desc[UR26][R138.64] ;  /* 0x0000001a8a7e0981 */ /* 0x000ea2000c1e1100 */
[----:B0-----:R-:W-:-:S03]  /*da40*/  @P0 IMAD.MOV.U32 R143, RZ, RZ, R145 ;  /* 0x000000ffff8f0224 */ /* 0x001fc600078e0091 */
[----:B---3--:R0:W-:Y:S02]  /*da50*/  STS.U8 [R110+UR13+0x3980], R141 ;  /* 0x0039808d6e007988 */ /* 0x0081e4000800000d */
[----:B0-----:R-:W-:-:S06]  /*da60*/  PRMT R141, RZ, 0x7610, R141 ;  /* 0x00007610ff8d7816 */ /* 0x001fcc000000008d */
[----:B------:R-:W3:Y:S04]  /*da70*/  @P0 LDG.E.U8 R141, desc[UR26][R142.64] ;  /* 0x0000001a8e8d0981 */ /* 0x000ee8000c1e1100 */
[----:B------:R0:W-:Y:S04]  /*da80*/  STS.U8 [R110+UR13+0x180], R165 ;  /* 0x000180a56e007988 */ /* 0x0001e8000800000d */
[----:B------:R0:W-:Y:S04]  /*da90*/  STS.U8 [R110+UR13+0x780], R163 ;  /* 0x000780a36e007988 */ /* 0x0001e8000800000d */
[----:B------:R0:W-:Y:S04]  /*daa0*/  STS.U8 [R110+UR13+0x980], R162 ;  /* 0x000980a26e007988 */ /* 0x0001e8000800000d */
[----:B------:R0:W-:Y:S04]  /*dab0*/  STL [R1+0x150], R145 ;  /* 0x0001509101007387 */ /* 0x0001e80000100800 */
[----:B------:R0:W-:Y:S04]  /*dac0*/  STL [R1+0x1f4], R144 ;  /* 0x0001f49001007387 */ /* 0x0001e80000100800 */
[----:B------:R0:W-:Y:S04]  /*dad0*/  STL [R1+0xa0], R127 ;  /* 0x0000a07f01007387 */ /* 0x0001e80000100800 */
[----:B------:R0:W-:Y:S01]  /*dae0*/  STL [R1+0x9c], R140 ;  /* 0x00009c8c01007387 */ /* 0x0001e20000100800 */
[----:B------:R-:W-:-:S04]  /*daf0*/  UISETP.NE.U32.AND UP1, UPT, UR6, URZ, UPT ;  /* 0x000000ff0600728c */ /* 0x000fc8000bf25070 */
[----:B------:R-:W-:Y:S02]  /*db00*/  UISETP.LT.OR UP2, UPT, UR33, 0x40, UP1 ;  /* 0x000000402100788c */ /* 0x000fe40008f41670 */
[----:B------:R-:W-:Y:S01]  /*db10*/  UISETP.GE.AND UP3, UPT, UR33, 0x80, UPT ;  /* 0x000000802100788c */ /* 0x000fe2000bf66270 */
[----:B--2---:R0:W-:Y:S04]  /*db20*/  STS.U8 [R110+UR13+0x3d80], R126 ;  /* 0x003d807e6e007988 */ /* 0x0041e8000800000d */
[----:B---3--:R0:W-:Y:S01]  /*db30*/  STS.U8 [R110+UR13+0x3b80], R141 ;  /* 0x003b808d6e007988 */ /* 0x0081e2000800000d */
[----:B------:R1:W-:Y:S06]  /*db40*/  MEMBAR.ALL.CTA ;  /* 0x0000000000007992 */ /* 0x0003ec0000008000 */
[----:B-1----:R-:W1:Y:S02]  /*db50*/  FENCE.VIEW.ASYNC.S ;  /* 0x00000000000073c6 */ /* 0x002e640000000000 */
[----:B-1----:R-:W-:Y:S06]  /*db60*/  BAR.SYNC.DEFER_BLOCKING 0x0 ;  /* 0x0000000000007b1d */ /* 0x002fec0000010000 */
[----:B------:R-:W-:Y:S05]  /*db70*/  BRA.U UP2, `(.L_x_6) ;  /* 0x0000000102687547 */ /* 0x000fea000b800000 */
[----:B------:R-:W-:Y:S02]  /*db80*/  UIADD3 UR4, UPT, UPT, UR13, 0x8000, URZ ;  /* 0x000080000d047890 */ /* 0x000fe4000fffe0ff */
[----:B------:R-:W-:Y:S02]  /*db90*/  USHF.R.U32.HI UR8, URZ, 0x4, UR13 ;  /* 0x00000004ff087899 */ /* 0x000fe4000801160d */
[----:B------:R-:W-:Y:S02]  /*dba0*/  USHF.R.U32.HI UR4, URZ, 0x4, UR4 ;  /* 0x00000004ff047899 */ /* 0x000fe40008011604 */
[----:B------:R-:W-:Y:S02]  /*dbb0*/  USGXT.U32 UR8, UR8, 0xe ;  /* 0x0000000e0808789a */ /* 0x000fe40008000000 */
[----:B------:R-:W-:Y:S01]  /*dbc0*/  USGXT.U32 UR6, UR4, 0xe ;  /* 0x0000000e0406789a */ /* 0x000fe20008000000 */
[----:B------:R-:W-:Y:S01]  /*dbd0*/  UMOV UR16, 0xffffff80 ;  /* 0xffffff8000107882 */ /* 0x000fe20000000000 */
[----:B------:R-:W-:Y:S01]  /*dbe0*/  UMOV UR17, 0x7fffbfdf ;  /* 0x7fffbfdf00117882 */ /* 0x000fe20000000000 */
[----:B------:R-:W-:Y:S01]  /*dbf0*/  UMOV UR18, 0xfffffffe ;  /* 0xfffffffe00127882 */ /* 0x000fe20000000000 */
[----:B------:R-:W-:Y:S01]  /*dc00*/  UMOV UR19, 0x7fffbfdf ;  /* 0x7fffbfdf00137882 */ /* 0x000fe20000000000 */
[----:B------:R-:W-:Y:S01]  /*dc10*/  UMOV UR9, URZ ;  /* 0x000000ff00097c82 */ /* 0x000fe20008000000 */
[----:B------:R-:W-:Y:S01]  /*dc20*/  UMOV UR7, URZ ;  /* 0x000000ff00077c82 */ /* 0x000fe20008000000 */
[----:B------:R-:W-:-:S02]  /*dc30*/  UIADD3.64 UR18, UPT, UPT, UR8, -UR18, URZ ;  /* 0x8000001208127297 */ /* 0x000fc4000fffe0ff */
[----:B------:R-:W-:Y:S01]  /*dc40*/  UIADD3.64 UR16, UPT, UPT, UR6, -UR16, URZ ;  /* 0x8000001006107297 */ /* 0x000fe2000fffe0ff */
[----:B------:R-:W-:Y:S01]  /*dc50*/  UMOV UR20, 0x0 ;  /* 0x0000000000147882 */ /* 0x000fe20000000000 */
[----:B------:R-:W-:Y:S01]  /*dc60*/  UMOV UR21, 0x4408010 ;  /* 0x0440801000157882 */ /* 0x000fe20000000000 */
[----:B------:R-:W-:Y:S01]  /*dc70*/  UMOV UR4, UR15 ;  /* 0x0000000f00047c82 */ /* 0x000fe20008000000 */
[----:B------:R-:W-:Y:S01]  /*dc80*/  UMOV UR5, URZ ;  /* 0x000000ff00057c82 */ /* 0x000fe20008000000 */
[----:B------:R-:W-:Y:S01]  /*dc90*/  UMOV UR9, 0x80004020 ;  /* 0x8000402000097882 */ /* 0x000fe20000000000 */
[----:B------:R-:W-:Y:S01]  /*dca0*/  UMOV UR7, 0x80004020 ;  /* 0x8000402000077882 */ /* 0x000fe20000000000 */
[----:B------:R-:W-:Y:S01]  /*dcb0*/  UMOV UR22, 0x0 ;  /* 0x0000000000167882 */ /* 0x000fe20000000000 */
[----:B------:R-:W-:Y:S01]  /*dcc0*/  UMOV UR23, 0x4408010 ;  /* 0x0440801000177882 */ /* 0x000fe20000000000 */
[----:B------:R-:W-:Y:S01]  /*dcd0*/  UMOV UR4, UR4 ;  /* 0x0000000400047c82 */ /* 0x000fe20008000000 */
[----:B------:R1:W-:Y:S01]  /*dce0*/  UTCQMMA gdesc[UR6], gdesc[UR8], tmem[UR12], tmem[UR20], idesc[UR21], !UPT ;  /* 0x00ff1408060075ea */ /* 0x0003e2000f80030c */
[----:B------:R1:W-:Y:S01]  /*dcf0*/  UTCQMMA gdesc[UR16], gdesc[UR18], tmem[UR12], tmem[UR22], idesc[UR23], UPT ;  /* 0x00ff1612100075ea */ /* 0x0003e2000b80030c */
[----:B------:R1:W-:Y:S01]  /*dd00*/  UTCBAR [UR4], URZ ;  /* 0x000000ff040073e9 */ /* 0x0003e200080000ff */
[----:B------:R-:W-:Y:S01]  /*dd10*/  NOP ;  /* 0x0000000000007918 */ /* 0x000fe20000000000 */
.L_x_6:
[----:B-1----:R-:W-:Y:S01]  /*dd20*/  UMOV UR4, URZ ;  /* 0x000000ff00047c82 */ /* 0x002fe20008000000 */
[----:B------:R-:W-:Y:S05]  /*dd30*/  BRA.U !UP3, `(.L_x_7) ;  /* 0x000000690b147547 */ /* 0x000fea000b800000 */
[----:B------:R-:W-:Y:S01]  /*dd40*/  USHF.R.S32.HI UR4, URZ, 0x1f, UR33 ;  /* 0x0000001fff047899 */ /* 0x000fe20008011421 */
[----:B0-----:R-:W-:Y:S01]  /*dd50*/  IMAD.MOV.U32 R126, RZ, RZ, RZ ;  /* 0x000000ffff7e7224 */ /* 0x001fe200078e00ff */
[----:B------:R-:W-:Y:S02]  /*dd60*/  UIADD3 UR5, UPT, UPT, UR13, 0x9000, URZ ;  /* 0x000090000d057890 */ /* 0x000fe4000fffe0ff */
[----:B------:R-:W-:Y:S02]  /*dd70*/  ULEA.HI UR4, UR4, UR33, URZ, 0x6 ;  /* 0x0000002104047291 */ /* 0x000fe4000f8f30ff */
[----:B------:R-:W-:Y:S02]  /*dd80*/  UIADD3 UR6, UPT, UPT, UR13, 0x4000, URZ ;  /* 0x000040000d067890 */ /* 0x000fe4000fffe0ff */
[----:B------:R-:W-:Y:S02]  /*dd90*/  USHF.R.S32.HI UR4, URZ, 0x6, UR4 ;  /* 0x00000006ff047899 */ /* 0x000fe40008011404 */
[----:B------:R-:W-:-:S02]  /*dda0*/  USHF.R.U32.HI UR5, URZ, 0x4, UR5 ;  /* 0x00000004ff057899 */ /* 0x000fc40008011605 */
[----:B------:R-:W-:Y:S02]  /*ddb0*/  USHF.R.U32.HI UR8, URZ, 0x4, UR6 ;  /* 0x00000004ff087899 */ /* 0x000fe40008011606 */
[----:B------:R-:W-:Y:S02]  /*ddc0*/  UISETP.LT.AND UP2, UPT, UR4, 0x2, UPT ;  /* 0x000000020400788c */ /* 0x000fe4000bf41270 */
[----:B------:R-:W-:Y:S02]  /*ddd0*/  USHF.L.U32 UR28, UR10, 0x6, URZ ;  /* 0x000000060a1c7899 */ /* 0x000fe400080006ff */
[----:B------:R-:W-:Y:S02]  /*dde0*/  USHF.L.U32 UR29, UR11, 0x6, URZ ;  /* 0x000000060b1d7899 */ /* 0x000fe400080006ff */
[----:B------:R-:W-:Y:S02]  /*ddf0*/  USGXT.U32 UR6, UR5, 0xe ;  /* 0x0000000e0506789a */ /* 0x000fe40008000000 */
[----:B------:R-:W-:-:S02]  /*de00*/  USGXT.U32 UR8, UR8, 0xe ;  /* 0x0000000e0808789a */ /* 0x000fc40008000000 */
[----:B------:R-:W-:Y:S01]  /*de10*/  USEL UR4, UR4, 0x2, !UP2 ;  /* 0x0000000204047887 */ /* 0x000fe2000d000000 */
[----:B------:R-:W-:Y:S01]  /*de20*/  UMOV UR16, 0xffffff80 ;  /* 0xffffff8000107882 */ /* 0x000fe20000000000 */
[----:B------:R-:W-:Y:S01]  /*de30*/  UMOV UR17, 0x7fffbfdf ;  /* 0x7fffbfdf00117882 */ /* 0x000fe20000000000 */
[----:B------:R-:W-:Y:S01]  /*de40*/  UMOV UR18, 0xfffffffe ;  /* 0xfffffffe00127882 */ /* 0x000fe20000000000 */
[----:B------:R-:W-:Y:S01]  /*de50*/  UMOV UR19, 0x7fffbfdf ;  /* 0x7fffbfdf00137882 */ /* 0x000fe20000000000 */
[----:B------:R-:W-:Y:S01]  /*de60*/  UMOV UR7, URZ ;  /* 0x000000ff00077c82 */ /* 0x000fe20008000000 */
[----:B------:R-:W-:Y:S01]  /*de70*/  UMOV UR9, URZ ;  /* 0x000000ff00097c82 */ /* 0x000fe20008000000 */
[----:B------:R-:W-:Y:S02]  /*de80*/  UIADD3 UR31, UPT, UPT, UR31, -0x40, URZ ;  /* 0xffffffc01f1f7890 */ /* 0x000fe4000fffe0ff */
[----:B------:R-:W-:Y:S02]  /*de90*/  USHF.R.S32.HI UR34, URZ, 0x1f, UR28 ;  /* 0x0000001fff227899 */ /* 0x000fe4000801141c */
[----:B------:R-:W-:-:S02]  /*dea0*/  USHF.R.S32.HI UR35, URZ, 0x1f, UR29 ;  /* 0x0000001fff237899 */ /* 0x000fc4000801141d */
[----:B------:R-:W-:Y:S02]  /*deb0*/  UIADD3.64 UR16, UPT, UPT, UR6, -UR16, URZ ;  /* 0x8000001006107297 */ /* 0x000fe4000fffe0ff */
[----:B------:R-:W-:Y:S02]  /*dec0*/  UIADD3.64 UR18, UPT, UPT, UR8, -UR18, URZ ;  /* 0x8000001208127297 */ /* 0x000fe4000fffe0ff */
[----:B------:R-:W-:Y:S01]  /*ded0*/  UIADD3 UR30, UPT, UPT, UR4, -0x1, URZ ;  /* 0xffffffff041e7890 */ /* 0x000fe2000fffe0ff */
[----:B------:R-:W-:Y:S01]  /*dee0*/  UMOV UR32, 0x1 ;  /* 0x0000000100207882 */ /* 0x000fe20000000000 */
[----:B------:R-:W-:-:S10]  /*def0*/  UMOV UR5, URZ ;  /* 0x000000ff00057c82 */ /* 0x000fd40008000000 */
.L_x_10:
[----:B0-----:R-:W2:Y:S04]  /*df00*/  LDL.LU R161, [R1+0x1c8] ;  /* 0x0001c80001a17983 */ /* 0x001ea80000300800 */
[----:B------:R-:W3:Y:S04]  /*df10*/  LDL.LU R160, [R1+0x1c0] ;  /* 0x0001c00001a07983 */ /* 0x000ee80000300800 */
[----:B------:R-:W4:Y:S04]  /*df20*/  LDL.LU R159, [R1+0x1b8] ;  /* 0x0001b800019f7983 */ /* 0x000f280000300800 */
        /* <DEDUP_REMOVED lines=12> */
[----:B------:R-:W4:Y:S01]  /*dff0*/  LDL.LU R146, [R1+0x1a4] ;  /* 0x0001a40001927983 */ /* 0x000f220000300800 */
[----:B------:R-:W0:Y:S03]  /*e000*/  S2R R138, SR_TID.X ;  /* 0x00000000008a7919 */ /* 0x000e260000002100 */
[----:B------:R-:W4:Y:S04]  /*e010*/  LDL.LU R145, [R1+0x188] ;  /* 0x0001880001917983 */ /* 0x000f280000300800 */
[----:B------:R-:W4:Y:S04]  /*e020*/  LDL.LU R143, [R1+0x19c] ;  /* 0x00019c00018f7983 */ /* 0x000f280000300800 */
[----:B------:R-:W4:Y:S04]  /*e030*/  LDL.LU R142, [R1+0x180] ;  /* 0x00018000018e7983 */ /* 0x000f280000300800 */
[----:B------:R-:W4:Y:S04]  /*e040*/  LDL.LU R141, [R1+0x194] ;  /* 0x00019400018d7983 */ /* 0x000f280000300800 */
[----:B------:R-:W4:Y:S04]  /*e050*/  LDL.LU R140, [R1+0x14c] ;  /* 0x00014c00018c7983 */ /* 0x000f280000300800 */
[----:B------:R-:W4:Y:S01]  /*e060*/  LDL.LU R139, [R1+0x150] ;  /* 0x00015000018b7983 */ /* 0x000f220000300800 */
[----:B------:R-:W-:Y:S01]  /*e070*/  IMAD.U32 R126, R126, -0x80000000, RZ ;  /* 0x800000007e7e7824 */ /* 0x000fe200078e00ff */
[----:B0-----:R-:W-:-:S04]  /*e080*/  SHF.R.U32.HI R127, RZ, 0x6, R138 ;  /* 0x00000006ff7f7819 */ /* 0x001fc8000001168a */
[----:B------:R-:W-:-:S04]  /*e090*/  SGXT.U32 R127, R127, 0x1 ;  /* 0x000000017f7f781a */ /* 0x000fc80000000000 */
[----:B------:R-:W-:Y:S02]  /*e0a0*/  ISETP.GE.AND P0, PT, R127, UR31, PT ;  /* 0x0000001f7f007c0c */ /* 0x000fe4000bf06270 */
[----:B--2---:R-:W-:Y:S02]  /*e0b0*/  IADD3 R161, P2, PT, R161, UR29, RZ ;  /* 0x0000001da1a17c10 */ /* 0x004fe4000ff5e0ff */
[----:B---3--:R-:W-:-:S03]  /*e0c0*/  IADD3 R160, P4, PT, R160, UR29, RZ ;  /* 0x0000001da0a07c10 */ /* 0x008fc6000ff9e0ff */
[----:B------:R-:W-:Y:S01]  /*e0d0*/  STL [R1+0x1c8], R161 ;  /* 0x0001c8a101007387 */ /* 0x000fe20000100800 */
[----:B----4-:R-:W-:-:S03]  /*e0e0*/  IADD3 R159, P5, PT, R159, UR29, RZ ;  /* 0x0000001d9f9f7c10 */ /* 0x010fc6000ffbe0ff */
[----:B------:R-:W-:Y:S01]  /*e0f0*/  STL [R1+0x1c0], R160 ;  /* 0x0001c0a001007387 */ /* 0x000fe20000100800 */
[----:B------:R-:W-:-:S03]  /*e100*/  IADD3 R158, P6, PT, R158, UR29, RZ ;  /* 0x0000001d9e9e7c10 */ /* 0x000fc6000ffde0ff */
[----:B------:R-:W-:Y:S01]  /*e110*/  STL [R1+0x1b8], R159 ;  /* 0x0001b89f01007387 */ /* 0x000fe20000100800 */
[----:B------:R-:W-:-:S03]  /*e120*/  IADD3 R157, P1, PT, R157, UR29, RZ ;  /* 0x0000001d9d9d7c10 */ /* 0x000fc6000ff3e0ff */
[----:B------:R-:W-:Y:S01]  /*e130*/  STL [R1+0x1b0], R158 ;  /* 0x0001b09e01007387 */ /* 0x000fe20000100800 */
[----:B------:R-:W-:-:S03]  /*e140*/  IADD3.X R156, PT, PT, R156, UR35, RZ, P2, !PT ;  /* 0x000000239c9c7c10 */ /* 0x000fc600097fe4ff */
        /* <DEDUP_REMOVED lines=20> */
[----:B------:R-:W-:Y:S04]  /*e290*/  STL [R1+0x190], R147 ;  /* 0x0001909301007387 */ /* 0x000fe80000100800 */
[----:B------:R-:W-:Y:S01]  /*e2a0*/  STL [R1+0x1a4], R146 ;  /* 0x0001a49201007387 */ /* 0x000fe20000100800 */
[----:B------:R-:W-:-:S03]  /*e2b0*/  IADD3 R145, P2, PT, R145, UR29, RZ ;  /* 0x0000001d91917c10 */ /* 0x000fc6000ff5e0ff */
[----:B------:R-:W2:Y:S01]  /*e2c0*/  LDL.LU R127, [R1+0x178] ;  /* 0x00017800017f7983 */ /* 0x000ea20000300800 */
[----:B------:R-:W-:-:S03]  /*e2d0*/  IADD3.X R143, PT, PT, R143, UR35, RZ, P4, !PT ;  /* 0x000000238f8f7c10 */ /* 0x000fc6000a7fe4ff */
[----:B------:R-:W-:Y:S01]  /*e2e0*/  STL [R1+0x188], R145 ;  /* 0x0001889101007387 */ /* 0x000fe20000100800 */
[----:B------:R-:W-:Y:S02]  /*e2f0*/  IADD3 R142, P4, PT, R142, UR29, RZ ;  /* 0x0000001d8e8e7c10 */ /* 0x000fe4000ff9e0ff */
[----:B------:R-:W-:Y:S01]  /*e300*/  IADD3.X R141, PT, PT, R141, UR35, RZ, P5, !PT ;  /* 0x000000238d8d7c10 */ /* 0x000fe2000affe4ff */
[----:B------:R-:W-:Y:S01]  /*e310*/  STL [R1+0x19c], R143 ;  /* 0x00019c8f01007387 */ /* 0x000fe20000100800 */
[----:B------:R-:W-:-:S03]  /*e320*/  IADD3 R140, P5, PT, R140, UR29, RZ ;  /* 0x0000001d8c8c7c10 */ /* 0x000fc6000ffbe0ff */
[----:B------:R0:W-:Y:S04]  /*e330*/  STL [R1+0x194], R141 ;  /* 0x0001948d01007387 */ /* 0x0001e80000100800 */
[----:B------:R-:W-:Y:S01]  /*e340*/  STL [R1+0x180], R142 ;  /* 0x0001808e01007387 */ /* 0x000fe20000100800 */
[----:B------:R-:W-:-:S03]  /*e350*/  IADD3.X R139, PT, PT, R139, UR35, RZ, P6, !PT ;  /* 0x000000238b8b7c10 */ /* 0x000fc6000b7fe4ff */
[----:B0-----:R-:W3:Y:S04]  /*e360*/  LDL.LU R141, [R1+0x18c] ;  /* 0x00018c00018d7983 */ /* 0x001ee80000300800 */
[----:B------:R0:W-:Y:S04]  /*e370*/  STL [R1+0x14c], R140 ;  /* 0x00014c8c01007387 */ /* 0x0001e80000100800 */
[----:B0-----:R-:W4:Y:S04]  /*e380*/  LDL.LU R140, [R1+0x170] ;  /* 0x00017000018c7983 */ /* 0x001f280000300800 */
[----:B------:R-:W4:Y:S04]  /*e390*/  LDL.LU R166, [R1+0x184] ;  /* 0x0001840001a67983 */ /* 0x000f280000300800 */
[----:B------:R-:W4:Y:S04]  /*e3a0*/  LDL.LU R165, [R1+0x168] ;  /* 0x0001680001a57983 */ /* 0x000f280000300800 */
[----:B------:R-:W4:Y:S04]  /*e3b0*/  LDL.LU R164, [R1+0x17c] ;  /* 0x00017c0001a47983 */ /* 0x000f280000300800 */
[----:B------:R0:W-:Y:S04]  /*e3c0*/  STL [R1+0x150], R139 ;  /* 0x0001508b01007387 */ /* 0x0001e80000100800 */
        /* <DEDUP_REMOVED lines=21> */
[----:B0-----:R-:W4:Y:S01]  /*e520*/  LDL.LU R139, [R1+0x11c] ;  /* 0x00011c00018b7983 */ /* 0x001f220000300800 */
[----:B--2---:R-:W-:-:S05]  /*e530*/  IADD3 R127, P6, PT, R127, UR29, RZ ;  /* 0x0000001d7f7f7c10 */ /* 0x004fca000ffde0ff */
[----:B------:R0:W-:Y:S04]  /*e540*/  STL [R1+0x178], R127 ;  /* 0x0001787f01007387 */ /* 0x0001e80000100800 */
[----:B0-----:R-:W2:Y:S01]  /*e550*/  LDL.LU R127, [R1+0xf8] ;  /* 0x0000f800017f7983 */ /* 0x001ea20000300800 */
[----:B---3--:R-:W-:-:S05]  /*e560*/  IADD3.X R141, PT, PT, R141, UR35, RZ, P1, !PT ;  /* 0x000000238d8d7c10 */ /* 0x008fca0008ffe4ff */
[----:B------:R0:W-:Y:S01]  /*e570*/  STL [R1+0x18c], R141 ;  /* 0x00018c8d01007387 */ /* 0x0001e20000100800 */
[----:B----4-:R-:W-:-:S03]  /*e580*/  IADD3 R140, P1, PT, R140, UR29, RZ ;  /* 0x0000001d8c8c7c10 */ /* 0x010fc6000ff3e0ff */
[----:B0-----:R-:W3:Y:S01]  /*e590*/  LDL.LU R141, [R1+0x114] ;  /* 0x00011400018d7983 */ /* 0x001ee20000300800 */
[----:B------:R-:W-:-:S03]  /*e5a0*/  IADD3.X R166, PT, PT, R166, UR35, RZ, P2, !PT ;  /* 0x00000023a6a67c10 */ /* 0x000fc600097fe4ff */
[----:B------:R0:W-:Y:S01]  /*e5b0*/  STL [R1+0x170], R140 ;  /* 0x0001708c01007387 */ /* 0x0001e20000100800 */
[----:B------:R-:W-:Y:S02]  /*e5c0*/  IADD3 R165, P2, PT, R165, UR29, RZ ;  /* 0x0000001da5a57c10 */ /* 0x000fe4000ff5e0ff */
[----:B------:R-:W-:Y:S01]  /*e5d0*/  IADD3.X R164, PT, PT, R164, UR35, RZ, P4, !PT ;  /* 0x00000023a4a47c10 */ /* 0x000fe2000a7fe4ff */
[----:B0-----:R-:W4:Y:S01]  /*e5e0*/  LDL.LU R140, [R1+0xf0] ;  /* 0x0000f000018c7983 */ /* 0x001f220000300800 */
        /* <DEDUP_REMOVED lines=44> */
[----:B------:R0:W-:Y:S04]  /*e8b0*/  STL [R1+0x11c], R139 ;  /* 0x00011c8b01007387 */ /* 0x0001e80000100800 */
[----:B------:R-:W-:Y:S04]  /*e8c0*/  STL [R1+0x124], R143 ;  /* 0x0001248f01007387 */ /* 0x000fe80000100800 */
[----:B0-----:R-:W4:Y:S04]  /*e8d0*/  LDL.LU R139, [R1+0x10c] ;  /* 0x00010c00018b7983 */ /* 0x001f280000300800 */
[----:B------:R-:W-:Y:S01]  /*e8e0*/  STL [R1+0x100], R142 ;  /* 0x0001008e01007387 */ /* 0x000fe20000100800 */
[----:B--2---:R-:W-:-:S05]  /*e8f0*/  IADD3 R127, P5, PT, R127, UR29, RZ ;  /* 0x0000001d7f7f7c10 */ /* 0x004fca000ffbe0ff */
[----:B------:R0:W-:Y:S04]  /*e900*/  STL [R1+0xf8], R127 ;  /* 0x0000f87f01007387 */ /* 0x0001e80000100800 */
[----:B0-----:R-:W2:Y:S01]  /*e910*/  LDL.LU R127, [R1+0xe8] ;  /* 0x0000e800017f7983 */ /* 0x001ea20000300800 */
[----:B---3--:R-:W-:-:S05]  /*e920*/  IADD3.X R141, PT, PT, R141, UR35, RZ, P6, !PT ;  /* 0x000000238d8d7c10 */ /* 0x008fca000b7fe4ff */
[----:B------:R0:W-:Y:S01]  /*e930*/  STL [R1+0x114], R141 ;  /* 0x0001148d01007387 */ /* 0x0001e20000100800 */
[----:B----4-:R-:W-:-:S03]  /*e940*/  IADD3 R140, P6, PT, R140, UR29, RZ ;  /* 0x0000001d8c8c7c10 */ /* 0x010fc6000ffde0ff */
[----:B0-----:R-:W3:Y:S04]  /*e950*/  LDL.LU R141, [R1+0x104] ;  /* 0x00010400018d7983 */ /* 0x001ee80000300800 */
        /* <DEDUP_REMOVED lines=25> */
[----:B------:R-:W-:-:S03]  /*eaf0*/  IADD3.X R139, PT, PT, R139, UR35, RZ, P1, !PT ;  /* 0x000000238b8b7c10 */ /* 0x000fc60008ffe4ff */
[----:B0-----:R-:W4:Y:S04]  /*eb00*/  LDL.LU R140, [R1+0x78] ;  /* 0x00007800018c7983 */ /* 0x001f280000300800 */
[----:B------:R0:W-:Y:S04]  /*eb10*/  STL [R1+0x10c], R139 ;  /* 0x00010c8b01007387 */ /* 0x0001e80000100800 */
[----:B0-----:R-:W4:Y:S01]  /*eb20*/  LDL.LU R139, [R1+0x94] ;  /* 0x00009400018b7983 */ /* 0x001f220000300800 */
[----:B--2---:R-:W-:-:S05]  /*eb30*/  IADD3 R127, P1, PT, R127, UR29, RZ ;  /* 0x0000001d7f7f7c10 */ /* 0x004fca000ff3e0ff */
[----:B------:R0:W-:Y:S04]  /*eb40*/  STL [R1+0xe8], R127 ;  /* 0x0000e87f01007387 */ /* 0x0001e80000100800 */
[----:B0-----:R-:W2:Y:S01]  /*eb50*/  LDL.LU R127, [R1+0x70] ;  /* 0x00007000017f7983 */ /* 0x001ea20000300800 */
[----:B---3--:R-:W-:Y:S02]  /*eb60*/  IADD3.X R141, PT, PT, R141, UR35, RZ, P2, !PT ;  /* 0x000000238d8d7c10 */ /* 0x008fe400097fe4ff */
[----:B----4-:R-:W-:-:S03]  /*eb70*/  IADD3 R166, P2, PT, R166, UR29, RZ ;  /* 0x0000001da6a67c10 */ /* 0x010fc6000ff5e0ff */
[----:B------:R0:W-:Y:S01]  /*eb80*/  STL [R1+0x104], R141 ;  /* 0x0001048d01007387 */ /* 0x0001e20000100800 */
[----:B------:R-:W-:Y:S02]  /*eb90*/  IADD3.X R165, PT, PT, R165, UR35, RZ, P4, !PT ;  /* 0x00000023a5a57c10 */ /* 0x000fe4000a7fe4ff */
[----:B------:R-:W-:Y:S01]  /*eba0*/  IADD3 R164, P4, PT, R164, UR29, RZ ;  /* 0x0000001da4a47c10 */ /* 0x000fe2000ff9e0ff */
[----:B0-----:R-:W3:Y:S01]  /*ebb0*/  LDL.LU R141, [R1+0x8c] ;  /* 0x00008c00018d7983 */ /* 0x001ee20000300800 */
        /* <DEDUP_REMOVED lines=43> */
[----:B------:R-:W-:Y:S04]  /*ee70*/  STL [R1+0xac], R145 ;  /* 0x0000ac9101007387 */ /* 0x000fe80000100800 */
[----:B------:R0:W-:Y:S04]  /*ee80*/  STL [R1+0x78], R140 ;  /* 0x0000788c01007387 */ /* 0x0001e80000100800 */
[----:B------:R-:W-:Y:S01]  /*ee90*/  STL [R1+0x80], R143 ;  /* 0x0000808f01007387 */ /* 0x000fe20000100800 */
[----:B------:R-:W-:-:S03]  /*eea0*/  IADD3.X R139, PT, PT, R139, UR35, RZ, P6, !PT ;  /* 0x000000238b8b7c10 */ /* 0x000fc6000b7fe4ff */
[----:B0-----:R-:W4:Y:S04]  /*eeb0*/  LDL.LU R140, [R1+0x68] ;  /* 0x00006800018c7983 */ /* 0x001f280000300800 */
[----:B------:R-:W-:Y:S04]  /*eec0*/  STL [R1+0xa4], R142 ;  /* 0x0000a48e01007387 */ /* 0x000fe80000100800 */
[----:B------:R0:W-:Y:S04]  /*eed0*/  STL [R1+0x94], R139 ;  /* 0x0000948b01007387 */ /* 0x0001e80000100800 */
[----:B0-----:R-:W4:Y:S01]  /*eee0*/  LDL.LU R139, [R1+0x84] ;  /* 0x00008400018b7983 */ /* 0x001f220000300800 */
[----:B--2---:R-:W-:-:S05]  /*eef0*/  IADD3 R127, P6, PT, R127, UR29, RZ ;  /* 0x0000001d7f7f7c10 */ /* 0x004fca000ffde0ff */
[----:B------:R0:W-:Y:S04]  /*ef00*/  STL [R1+0x70], R127 ;  /* 0x0000707f01007387 */ /* 0x0001e80000100800 */
[----:B0-----:R-:W2:Y:S04]  /*ef10*/  LDL.LU R127, [R1+0x60] ;  /* 0x00006000017f7983 */ /* 0x001ea80000300800 */
[----:B------:R-:W2:Y:S04]  /*ef20*/  LDL.LU R166, [R1+0x7c] ;  /* 0x00007c0001a67983 */ /* 0x000ea80000300800 */
[----:B------:R-:W2:Y:S01]  /*ef30*/  LDL.LU R165, [R1+0x58] ;  /* 0x0000580001a57983 */ /* 0x000ea20000300800 */
[----:B---3--:R-:W-:-:S03]  /*ef40*/  IADD3.X R141, PT, PT, R141, UR35, RZ, P1, !PT ;  /* 0x000000238d8d7c10 */ /* 0x008fc60008ffe4ff */
[----:B------:R-:W3:Y:S04]  /*ef50*/  LDL.LU R164, [R1+0x74] ;  /* 0x0000740001a47983 */ /* 0x000ee80000300800 */
[----:B------:R0:W-:Y:S04]  /*ef60*/  STL [R1+0x8c], R141 ;  /* 0x00008c8d01007387 */ /* 0x0001e80000100800 */
[----:B------:R-:W3:Y:S04]  /*ef70*/  LDL.LU R163, [R1+0x50] ;  /* 0x0000500001a37983 */ /* 0x000ee80000300800 */
        /* <DEDUP_REMOVED lines=19> */
[----:B------:R-:W3:Y:S04]  /*f0b0*/  LDL.LU R142, [R1] ;  /* 0x00000000018e7983 */ /* 0x000ee80000300800 */
[----:B0-----:R-:W3:Y:S01]  /*f0c0*/  LDL.LU R141, [R1+0x1c] ;  /* 0x00001c00018d7983 */ /* 0x001ee20000300800 */
[----:B----4-:R-:W-:-:S05]  /*f0d0*/  IADD3 R140, P1, PT, R140, UR29, RZ ;  /* 0x0000001d8c8c7c10 */ /* 0x010fca000ff3e0ff */
[----:B------:R0:W-:Y:S04]  /*f0e0*/  STL [R1+0x68], R140 ;  /* 0x0000688c01007387 */ /* 0x0001e80000100800 */
[----:B0-----:R-:W4:Y:S01]  /*f0f0*/  LDL.LU R140, [R1+0x14] ;  /* 0x00001400018c7983 */ /* 0x001f220000300800 */
[----:B------:R-:W-:-:S05]  /*f100*/  IADD3.X R139, PT, PT, R139, UR35, RZ, P2, !PT ;  /* 0x000000238b8b7c10 */ /* 0x000fca00097fe4ff */
[----:B------:R0:W-:Y:S04]  /*f110*/  STL [R1+0x84], R139 ;  /* 0x0000848b01007387 */ /* 0x0001e80000100800 */
[----:B0-----:R-:W4:Y:S01]  /*f120*/  LDL.LU R139, [R1+0xc] ;  /* 0x00000c00018b7983 */ /* 0x001f220000300800 */
[----:B--2---:R-:W-:-:S05]  /*f130*/  IADD3 R127, P2, PT, R127, UR29, RZ ;  /* 0x0000001d7f7f7c10 */ /* 0x004fca000ff5e0ff */
[----:B------:R0:W-:Y:S04]  /*f140*/  STL [R1+0x60], R127 ;  /* 0x0000607f01007387 */ /* 0x0001e80000100800 */
[----:B0-----:R-:W2:Y:S01]  /*f150*/  LDL.LU R127, [R1+0x4] ;  /* 0x00000400017f7983 */ /* 0x001ea20000300800 */
[----:B------:R-:W-:Y:S02]  /*f160*/  IADD3.X R166, PT, PT, R166, UR35, RZ, P4, !PT ;  /* 0x00000023a6a67c10 */ /* 0x000fe4000a7fe4ff */
[----:B------:R-:W-:Y:S02]  /*f170*/  IADD3 R165, P4, PT, R165, UR29, RZ ;  /* 0x0000001da5a57c10 */ /* 0x000fe4000ff9e0ff */
[----:B---3--:R-:W-:Y:S02]  /*f180*/  IADD3.X R164, PT, PT, R164, UR35, RZ, P5, !PT ;  /* 0x00000023a4a47c10 */ /* 0x008fe4000affe4ff */
[----:B------:R-:W-:-:S02]  /*f190*/  IADD3 R163, P5, PT, R163, UR29, RZ ;  /* 0x0000001da3a37c10 */ /* 0x000fc4000ffbe0ff */
[----:B------:R-:W-:Y:S02]  /*f1a0*/  IADD3.X R156, PT, PT, R156, UR35, RZ, P4, !PT ;  /* 0x000000239c9c7c10 */ /* 0x000fe4000a7fe4ff */
[----:B------:R-:W-:Y:S02]  /*f1b0*/  IADD3 R155, P4, PT, R155, UR29, RZ ;  /* 0x0000001d9b9b7c10 */ /* 0x000fe4000ff9e0ff */
[----:B------:R-:W-:Y:S02]  /*f1c0*/  IADD3.X R160, PT, PT, R160, UR35, RZ, P1, !PT ;  /* 0x00000023a0a07c10 */ /* 0x000fe40008ffe4ff */
[----:B------:R-:W-:Y:S02]  /*f1d0*/  IADD3 R159, P1, PT, R159, UR29, RZ ;  /* 0x0000001d9f9f7c10 */ /* 0x000fe4000ff3e0ff */
[----:B------:R-:W-:Y:S02]  /*f1e0*/  IADD3.X R162, PT, PT, R162, UR35, RZ, P6, !PT ;  /* 0x00000023a2a27c10 */ /* 0x000fe4000b7fe4ff */
[----:B------:R-:W-:-:S02]  /*f1f0*/  IADD3 R161, P6, PT, R161, UR29, RZ ;  /* 0x0000001da1a17c10 */ /* 0x000fc4000ffde0ff */
[----:B------:R-:W-:Y:S02]  /*f200*/  IADD3.X R158, PT, PT, R158, UR35, RZ, P2, !PT ;  /* 0x000000239e9e7c10 */ /* 0x000fe400097fe4ff */
[----:B------:R-:W-:Y:S02]  /*f210*/  IADD3.X R154, PT, PT, R154, UR35, RZ, P5, !PT ;  /* 0x000000239a9a7c10 */ /* 0x000fe4000affe4ff */
[----:B------:R-:W-:Y:S02]  /*f220*/  IADD3.X R146, PT, PT, R146, UR35, RZ, P4, !PT ;  /* 0x0000002392927c10 */ /* 0x000fe4000a7fe4ff */
[----:B------:R-:W-:Y:S02]  /*f230*/  IADD3 R145, P4, PT, R145, UR29, RZ ;  /* 0x0000001d91917c10 */ /* 0x000fe4000ff9e0ff */
[----:B------:R-:W-:Y:S02]  /*f240*/  IADD3.X R150, PT, PT, R150, UR35, RZ, P1, !PT ;  /* 0x0000002396967c10 */ /* 0x000fe40008ffe4ff */
[----:B------:R-:W-:-:S02]  /*f250*/  IADD3 R157, P2, PT, R157, UR29, RZ ;  /* 0x0000001d9d9d7c10 */ /* 0x000fc4000ff5e0ff */
[----:B------:R-:W-:Y:S02]  /*f260*/  IADD3 R153, P5, PT, R153, UR29, RZ ;  /* 0x0000001d99997c10 */ /* 0x000fe4000ffbe0ff */
[----:B------:R-:W-:Y:S02]  /*f270*/  IADD3 R149, P1, PT, R149, UR29, RZ ;  /* 0x0000001d95957c10 */ /* 0x000fe4000ff3e0ff */
[----:B------:R-:W-:Y:S02]  /*f280*/  IADD3.X R152, PT, PT, R152, UR35, RZ, P6, !PT ;  /* 0x0000002398987c10 */ /* 0x000fe4000b7fe4ff */
[----:B------:R-:W-:Y:S02]  /*f290*/  IADD3 R151, P6, PT, R151, UR29, RZ ;  /* 0x0000001d97977c10 */ /* 0x000fe4000ffde0ff */
[----:B------:R-:W-:Y:S02]  /*f2a0*/  IADD3.X R148, PT, PT, R148, UR35, RZ, P2, !PT ;  /* 0x0000002394947c10 */ /* 0x000fe400097fe4ff */
[----:B------:R-:W-:-:S02]  /*f2b0*/  IADD3.X R143, PT, PT, R143, UR35, RZ, P5, !PT ;  /* 0x000000238f8f7c10 */ /* 0x000fc4000affe4ff */
[----:B------:R-:W-:Y:S02]  /*f2c0*/  IADD3 R147, P2, PT, R147, UR29, RZ ;  /* 0x0000001d93937c10 */ /* 0x000fe4000ff5e0ff */
[----:B------:R-:W-:Y:S02]  /*f2d0*/  IADD3 R142, P5, PT, R142, UR29, RZ ;  /* 0x0000001d8e8e7c10 */ /* 0x000fe4000ffbe0ff */
[----:B------:R-:W-:Y:S02]  /*f2e0*/  IADD3.X R141, PT, PT, R141, UR35, RZ, P6, !PT ;  /* 0x000000238d8d7c10 */ /* 0x000fe4000b7fe4ff */
[----:B------:R-:W-:Y:S02]  /*f2f0*/  IADD3 R251, P6, PT, R251, UR29, RZ ;  /* 0x0000001dfbfb7c10 */ /* 0x000fe4000ffde0ff */
[----:B------:R-:W-:Y:S02]  /*f300*/  IADD3.X R252, PT, PT, R252, UR35, RZ, P5, !PT ;  /* 0x00000023fcfc7c10 */ /* 0x000fe4000affe4ff */
[----:B------:R-:W-:-:S02]  /*f310*/  IADD3 R243, P5, PT, R243, UR29, RZ ;  /* 0x0000001df3f37c10 */ /* 0x000fc4000ffbe0ff */
[----:B----4-:R-:W-:Y:S02]  /*f320*/  IADD3.X R140, PT, PT, R140, UR35, RZ, P1, !PT ;  /* 0x000000238c8c7c10 */ /* 0x010fe40008ffe4ff */
[----:B-----5:R-:W-:-:S04]  /*f330*/  IADD3 R249, P1, PT, R249, UR29, RZ ;  /* 0x0000001df9f97c10 */ /* 0x020fc8000ff3e0ff */
        /* <DEDUP_REMOVED lines=10> */
[----:B------:R-:W-:Y:S02]  /*f3e0*/  IADD3 R233, P5, PT, R233, UR29, RZ ;  /* 0x0000001de9e97c10 */ /* 0x000fe4000ffbe0ff */
[----:B------:R-:W-:-:S02]  /*f3f0*/  IADD3 R229, P1, PT, R229, UR29, RZ ;  /* 0x0000001de5e57c10 */ /* 0x000fc4000ff3e0ff */
[----:B------:R-:W-:Y:S02]  /*f400*/  IADD3.X R240, PT, PT, R240, UR35, RZ, P6, !PT ;  /* 0x00000023f0f07c10 */ /* 0x000fe4000b7fe4ff */
[----:B------:R-:W-:Y:S02]  /*f410*/  IADD3 R231, P6, PT, R231, UR29, RZ ;  /* 0x0000001de7e77c10 */ /* 0x000fe4000ffde0ff */
[----:B------:R-:W-:Y:S02]  /*f420*/  IADD3.X R236, PT, PT, R236, UR35, RZ, P2, !PT ;  /* 0x00000023ecec7c10 */ /* 0x000fe400097fe4ff */
[----:B------:R-:W-:Y:S02]  /*f430*/  IADD3.X R232, PT, PT, R232, UR35, RZ, P5, !PT ;  /* 0x00000023e8e87c10 */ /* 0x000fe4000affe4ff */
        /* <DEDUP_REMOVED lines=8> */
[----:B------:R-:W-:Y:S02]  /*f4c0*/  IADD3.X R218, PT, PT, R218, UR35, RZ, P1, !PT ;  /* 0x00000023dada7c10 */ /* 0x000fe40008ffe4ff */
[----:B------:R-:W-:Y:S02]  /*f4d0*/  IADD3 R217, P2, PT, R217, UR29, RZ ;  /* 0x0000001dd9d97c10 */ /* 0x000fe4000ff5e0ff */
[----:B------:R-:W-:Y:S02]  /*f4e0*/  IADD3 R213, P5, PT, R213, UR29, RZ ;  /* 0x0000001dd5d57c10 */ /* 0x000fe4000ffbe0ff */
        /* <DEDUP_REMOVED lines=30> */
[----:B--2---:R-:W-:Y:S02]  /*f6d0*/  IADD3.X R127, PT, PT, R127, UR35, RZ, P4, !PT ;  /* 0x000000237f7f7c10 */ /* 0x004fe4000a7fe4ff */
[----:B------:R-:W-:-:S04]  /*f6e0*/  IADD3 R245, P4, PT, R245, UR29, RZ ;  /* 0x0000001df5f57c10 */ /* 0x000fc8000ff9e0ff */
[----:B------:R-:W-:Y:S02]  /*f6f0*/  IADD3.X R244, PT, PT, R244, UR35, RZ, P4, !PT ;  /* 0x00000023f4f47c10 */ /* 0x000fe4000a7fe4ff */
        /* <DEDUP_REMOVED lines=22> */
[----:B------:R-:W-:Y:S02]  /*f860*/  IADD3 R31, P4, PT, R31, UR29, RZ ;  /* 0x0000001d1f1f7c10 */ /* 0x000fe4000ff9e0ff */
[----:B------:R-:W-:Y:S02]  /*f870*/  IADD3 R136, P2, PT, R136, UR29, RZ ;  /* 0x0000001d88887c10 */ /* 0x000fe4000ff5e0ff */
[----:B------:R-:W-:Y:S02]  /*f880*/  IADD3 R132, P5, PT, R132, UR29, RZ ;  /* 0x0000001d84847c10 */ /* 0x000fe4000ffbe0ff */
[----:B------:R-:W-:Y:S02]  /*f890*/  IADD3 R128, P1, PT, R128, UR29, RZ ;  /* 0x0000001d80807c10 */ /* 0x000fe4000ff3e0ff */
[----:B------:R-:W-:-:S02]  /*f8a0*/  IADD3.X R34, PT, PT, R34, UR35, RZ, P4, !PT ;  /* 0x0000002322227c10 */ /* 0x000fc4000a7fe4ff */
[----:B------:R-:W-:Y:S02]  /*f8b0*/  IADD3.X R180, PT, PT, R180, UR35, RZ, P6, !PT ;  /* 0x00000023b4b47c10 */ /* 0x000fe4000b7fe4ff */
[----:B------:R-:W-:Y:S02]  /*f8c0*/  IADD3 R16, P4, PT, R16, UR29, RZ ;  /* 0x0000001d10107c10 */ /* 0x000fe4000ff9e0ff */
[----:B------:R-:W-:Y:S02]  /*f8d0*/  IADD3 R130, P6, PT, R130, UR29, RZ ;  /* 0x0000001d82827c10 */ /* 0x000fe4000ffde0ff */
[----:B------:R-:W-:Y:S02]  /*f8e0*/  IADD3.X R135, PT, PT, R135, UR35, RZ, P2, !PT ;  /* 0x0000002387877c10 */ /* 0x000fe400097fe4ff */
[----:B------:R-:W-:Y:S02]  /*f8f0*/  IADD3.X R131, PT, PT, R131, UR35, RZ, P5, !PT ;  /* 0x0000002383837c10 */ /* 0x000fe4000affe4ff */
[----:B------:R-:W-:-:S02]  /*f900*/  IADD3.X R125, PT, PT, R125, UR35, RZ, P1, !PT ;  /* 0x000000237d7d7c10 */ /* 0x000fc40008ffe4ff */
[----:B------:R-:W-:Y:S02]  /*f910*/  IADD3 R123, P2, PT, R123, UR29, RZ ;  /* 0x0000001d7b7b7c10 */ /* 0x000fe4000ff5e0ff */
[----:B------:R-:W-:Y:S02]  /*f920*/  IADD3 R27, P5, PT, R27, UR29, RZ ;  /* 0x0000001d1b1b7c10 */ /* 0x000fe4000ffbe0ff */
[----:B------:R-:W-:Y:S02]  /*f930*/  IADD3 R121, P1, PT, R121, UR29, RZ ;  /* 0x0000001d79797c10 */ /* 0x000fe4000ff3e0ff */
[----:B------:R-:W-:Y:S02]  /*f940*/  IADD3.X R18, PT, PT, R18, UR35, RZ, P4, !PT ;  /* 0x0000002312127c10 */ /* 0x000fe4000a7fe4ff */
[----:B------:R-:W-:Y:S02]  /*f950*/  IADD3.X R129, PT, PT, R129, UR35, RZ, P6, !PT ;  /* 0x0000002381817c10 */ /* 0x000fe4000b7fe4ff */
[----:B------:R-:W-:-:S02]  /*f960*/  IADD3 R58, P4, PT, R58, UR28, RZ ;  /* 0x0000001c3a3a7c10 */ /* 0x000fc4000ff9e0ff */
[----:B------:R-:W-:Y:S02]  /*f970*/  IADD3 R13, P6, PT, R13, UR29, RZ ;  /* 0x0000001d0d0d7c10 */ /* 0x000fe4000ffde0ff */
[----:B------:R-:W-:Y:S02]  /*f980*/  IADD3.X R124, PT, PT, R124, UR35, RZ, P2, !PT ;  /* 0x000000237c7c7c10 */ /* 0x000fe400097fe4ff */
[----:B------:R-:W-:Y:S02]  /*f990*/  IADD3.X R29, PT, PT, R29, UR35, RZ, P5, !PT ;  /* 0x000000231d1d7c10 */ /* 0x000fe4000affe4ff */
[----:B------:R-:W-:Y:S02]  /*f9a0*/  IADD3.X R122, PT, PT, R122, UR35, RZ, P1, !PT ;  /* 0x000000237a7a7c10 */ /* 0x000fe40008ffe4ff */
[----:B------:R-:W-:Y:S02]  /*f9b0*/  IADD3 R39, P2, PT, R39, UR29, RZ ;  /* 0x0000001d27277c10 */ /* 0x000fe4000ff5e0ff */
[----:B------:R-:W-:-:S02]  /*f9c0*/  IADD3 R11, P5, PT, R11, UR29, RZ ;  /* 0x0000001d0b0b7c10 */ /* 0x000fc4000ffbe0ff */
[----:B------:R-:W-:Y:S02]  /*f9d0*/  IADD3 R37, P1, PT, R37, UR29, RZ ;  /* 0x0000001d25257c10 */ /* 0x000fe4000ff3e0ff */
[----:B------:R-:W-:Y:S02]  /*f9e0*/  IADD3.X R59, PT, PT, R59, UR34, RZ, P4, !PT ;  /* 0x000000223b3b7c10 */ /* 0x000fe4000a7fe4ff */
[----:B------:R-:W-:Y:S02]  /*f9f0*/  IADD3.X R15, PT, PT, R15, UR35, RZ, P6, !PT ;  /* 0x000000230f0f7c10 */ /* 0x000fe4000b7fe4ff */
[----:B------:R-:W-:Y:S02]  /*fa00*/  IADD3 R104, P4, PT, R104, UR28, RZ ;  /* 0x0000001c68687c10 */ /* 0x000fe4000ff9e0ff */
[----:B------:R-:W-:Y:S02]  /*fa10*/  IADD3 R119, P6, PT, R119, UR29, RZ ;  /* 0x0000001d77777c10 */ /* 0x000fe4000ffde0ff */
[----:B------:R-:W-:-:S02]  /*fa20*/  IADD3.X R42, PT, PT, R42, UR35, RZ, P2, !PT ;  /* 0x000000232a2a7c10 */ /* 0x000fc400097fe4ff */
[----:B------:R-:W-:Y:S02]  /*fa30*/  IADD3.X R14, PT, PT, R14, UR35, RZ, P5, !PT ;  /* 0x000000230e0e7c10 */ /* 0x000fe4000affe4ff */
[----:B------:R-:W-:Y:S02]  /*fa40*/  IADD3.X R40, PT, PT, R40, UR35, RZ, P1, !PT ;  /* 0x0000002328287c10 */ /* 0x000fe40008ffe4ff */
        /* <DEDUP_REMOVED lines=14> */
[----:B------:R-:W-:Y:S02]  /*fb30*/  IADD3 R19, P6, PT, R19, UR29, RZ ;  /* 0x0000001d13137c10 */ /* 0x000fe4000ffde0ff */
[----:B------:R-:W-:-:S02]  /*fb40*/  IADD3.X R10, PT, PT, R10, UR35, RZ, P2, !PT ;  /* 0x000000230a0a7c10 */ /* 0x000fc400097fe4ff */
[----:B------:R-:W-:Y:S02]  /*fb50*/  IADD3.X R36, PT, PT, R36, UR35, RZ, P5, !PT ;  /* 0x0000002324247c10 */ /* 0x000fe4000affe4ff */
[----:B------:R-:W-:Y:S02]  /*fb60*/  IADD3.X R8, PT, PT, R8, UR35, RZ, P1, !PT ;  /* 0x0000002308087c10 */ /* 0x000fe40008ffe4ff */
[----:B------:R-:W-:Y:S02]  /*fb70*/  IADD3 R113, P2, PT, R113, UR29, RZ ;  /* 0x0000001d71717c10 */ /* 0x000fe4000ff5e0ff */
[----:B------:R-:W-:Y:S02]  /*fb80*/  IADD3 R17, P5, PT, R17, UR29, RZ ;  /* 0x0000001d11117c10 */ /* 0x000fe4000ffbe0ff */
[----:B------:R-:W-:Y:S01]  /*fb90*/  IADD3 R111, P1, PT, R111, UR29, RZ ;  /* 0x0000001d6f6f7c10 */ /* 0x000fe2000ff3e0ff */
[----:B------:R-:W-:Y:S01]  /*fba0*/  STL [R1+0x7c], R166 ;  /* 0x00007ca601007387 */ /* 0x000fe20000100800 */
[----:B------:R-:W-:-:S02]  /*fbb0*/  IADD3.X R22, PT, PT, R22, UR35, RZ, P6, !PT ;  /* 0x0000002316167c10 */ /* 0x000fc4000b7fe4ff */
[----:B------:R-:W-:Y:S01]  /*fbc0*/  IADD3 R3, P6, PT, R3, UR29, RZ ;  /* 0x0000001d03037c10 */ /* 0x000fe2000ffde0ff */
[----:B------:R-:W-:Y:S01]  /*fbd0*/  STL [R1+0x58], R165 ;  /* 0x000058a501007387 */ /* 0x000fe20000100800 */
[----:B------:R-:W-:Y:S02]  /*fbe0*/  IADD3.X R114, PT, PT, R114, UR35, RZ, P2, !PT ;  /* 0x0000002372727c10 */ /* 0x000fe400097fe4ff */
[----:B------:R-:W-:Y:S02]  /*fbf0*/  IADD3.X R20, PT, PT, R20, UR35, RZ, P5, !PT ;  /* 0x0000002314147c10 */ /* 0x000fe4000affe4ff */
[----:B------:R-:W-:Y:S02]  /*fc00*/  IADD3.X R112, PT, PT, R112, UR35, RZ, P1, !PT ;  /* 0x0000002370707c10 */ /* 0x000fe40008ffe4ff */
[----:B------:R-:W-:Y:S01]  /*fc10*/  IADD3.X R85, PT, PT, R85, UR34, RZ, P4, !PT ;  /* 0x0000002255557c10 */ /* 0x000fe2000a7fe4ff */
[----:B------:R-:W0:Y:S01]  /*fc20*/  SYNCS.PHASECHK.TRANS64.TRYWAIT P4, [UR15], R126 ;  /* 0x0000007eff0075a7 */ /* 0x000e22000808110f */
[----:B------:R-:W-:Y:S01]  /*fc30*/  IADD3 R30, P2, PT, R30, UR29, RZ ;  /* 0x0000001d1e1e7c10 */ /* 0x000fe2000ff5e0ff */
[----:B------:R-:W-:Y:S01]  /*fc40*/  STL [R1+0x74], R164 ;  /* 0x000074a401007387 */ /* 0x000fe20000100800 */
[----:B------:R-:W-:-:S02]  /*fc50*/  IADD3 R2, P5, PT, R2, UR29, RZ ;  /* 0x0000001d02027c10 */ /* 0x000fc4000ffbe0ff */
[----:B------:R-:W-:Y:S01]  /*fc60*/  IADD3 R90, P1, PT, R90, UR28, RZ ;  /* 0x0000001c5a5a7c10 */ /* 0x000fe2000ff3e0ff */
[----:B------:R-:W-:Y:S01]  /*fc70*/  STL [R1+0x50], R163 ;  /* 0x000050a301007387 */ /* 0x000fe20000100800 */
[----:B------:R-:W-:Y:S02]  /*fc80*/  IADD3.X R6, PT, PT, R6, UR35, RZ, P6, !PT ;  /* 0x0000002306067c10 */ /* 0x000fe4000b7fe4ff */
[----:B------:R-:W-:Y:S01]  /*fc90*/  IADD3 R106, P6, PT, R106, UR28, RZ ;  /* 0x0000001c6a6a7c10 */ /* 0x000fe2000ffde0ff */
[----:B------:R-:W-:Y:S01]  /*fca0*/  STL [R1+0x6c], R162 ;  /* 0x00006ca201007387 */ /* 0x000fe20000100800 */
[----:B------:R-:W-:Y:S02]  /*fcb0*/  IADD3.X R32, PT, PT, R32, UR35, RZ, P2, !PT ;  /* 0x0000002320207c10 */ /* 0x000fe400097fe4ff */
[----:B------:R-:W-:Y:S01]  /*fcc0*/  IADD3.X R4, PT, PT, R4, UR35, RZ, P5, !PT ;  /* 0x0000002304047c10 */ /* 0x000fe2000affe4ff */
[----:B------:R-:W-:Y:S01]  /*fcd0*/  STL [R1+0x48], R161 ;  /* 0x000048a101007387 */ /* 0x000fe20000100800 */
[----:B------:R-:W-:-:S02]  /*fce0*/  IADD3.X R91, PT, PT, R91, UR34, RZ, P1, !PT ;  /* 0x000000225b5b7c10 */ /* 0x000fc40008ffe4ff */
[----:B------:R-:W-:Y:S01]  /*fcf0*/  IADD3 R74, P2, PT, R74, UR28, RZ ;  /* 0x0000001c4a4a7c10 */ /* 0x000fe2000ff5e0ff */
[----:B------:R-:W-:Y:S01]  /*fd00*/  STL [R1+0x64], R160 ;  /* 0x000064a001007387 */ /* 0x000fe20000100800 */
[----:B------:R-:W-:Y:S02]  /*fd10*/  IADD3 R98, P5, PT, R98, UR28, RZ ;  /* 0x0000001c62627c10 */ /* 0x000fe4000ffbe0ff */
[----:B------:R-:W-:Y:S01]  /*fd20*/  IADD3 R72, P1, PT, R72, UR28, RZ ;  /* 0x0000001c48487c10 */ /* 0x000fe2000ff3e0ff */
[----:B------:R-:W-:Y:S01]  /*fd30*/  STL [R1+0x40], R159 ;  /* 0x0000409f01007387 */ /* 0x000fe20000100800 */
[----:B------:R-:W-:-:S03]  /*fd40*/  IADD3.X R107, PT, PT, R107, UR34, RZ, P6, !PT ;  /* 0x000000226b6b7c10 */ /* 0x000fc6000b7fe4ff */
[----:B------:R-:W-:Y:S01]  /*fd50*/  STL [R1+0x5c], R158 ;  /* 0x00005c9e01007387 */ /* 0x000fe20000100800 */
[----:B------:R-:W-:Y:S02]  /*fd60*/  IADD3 R88, P6, PT, R88, UR28, RZ ;  /* 0x0000001c58587c10 */ /* 0x000fe4000ffde0ff */
[----:B------:R-:W-:Y:S01]  /*fd70*/  IADD3.X R76, PT, PT, R76, UR34, RZ, P2, !PT ;  /* 0x000000224c4c7c10 */ /* 0x000fe200097fe4ff */
[----:B------:R-:W-:Y:S01]  /*fd80*/  STL [R1+0x38], R157 ;  /* 0x0000389d01007387 */ /* 0x000fe20000100800 */
[----:B------:R-:W-:Y:S02]  /*fd90*/  IADD3.X R99, PT, PT, R99, UR34, RZ, P5, !PT ;  /* 0x0000002263637c10 */ /* 0x000fe4000affe4ff */
[----:B------:R-:W-:Y:S01]  /*fda0*/  IADD3.X R73, PT, PT, R73, UR34, RZ, P1, !PT ;  /* 0x0000002249497c10 */ /* 0x000fe20008ffe4ff */
[----:B------:R-:W-:Y:S01]  /*fdb0*/  STL [R1+0x54], R156 ;  /* 0x0000549c01007387 */ /* 0x000fe20000100800 */
[----:B------:R-:W-:Y:S02]  /*fdc0*/  IADD3 R56, P2, PT, R56, UR28, RZ ;  /* 0x0000001c38387c10 */ /* 0x000fe4000ff5e0ff */
[----:B------:R-:W-:Y:S01]  /*fdd0*/  IADD3 R86, P5, PT, R86, UR28, RZ ;  /* 0x0000001c56567c10 */ /* 0x000fe2000ffbe0ff */
[----:B------:R-:W-:Y:S01]  /*fde0*/  STL [R1+0x30], R155 ;  /* 0x0000309b01007387 */ /* 0x000fe20000100800 */
[----:B------:R-:W-:-:S03]  /*fdf0*/  IADD3 R54, P1, PT, R54, UR28, RZ ;  /* 0x0000001c36367c10 */ /* 0x000fc6000ff3e0ff */
        /* <DEDUP_REMOVED lines=28> */
[----:B------:R-:W-:Y:S01]  /*ffc0*/  STL [R1], R142 ;  /* 0x0000008e01007387 */ /* 0x000fe20000100800 */
        /* <DEDUP_REMOVED lines=10> */
[----:B------:R1:W-:Y:S01]  /*10070*/  STL [R1+0x4], R127 ;  /* 0x0000047f01007387 */ /* 0x0003e20000100800 */
[----:B------:R-:W-:Y:S02]  /*10080*/  IADD3.X R51, PT, PT, R51, UR34, RZ, P6, !PT ;  /* 0x0000002233337c10 */ /* 0x000fe4000b7fe4ff */
[----:B------:R-:W-:Y:S02]  /*10090*/  IADD3 R48, P6, PT, R48, UR28, RZ ;  /* 0x0000001c30307c10 */ /* 0x000fe4000ffde0ff */
[----:B------:R-:W-:Y:S02]  /*100a0*/  IADD3.X R82, PT, PT, R82, UR34, RZ, P2, !PT ;  /* 0x0000002252527c10 */ /* 0x000fe400097fe4ff */
[----:B------:R-:W-:Y:S02]  /*100b0*/  IADD3.X R65, PT, PT, R65, UR34, RZ, P5, !PT ;  /* 0x0000002241417c10 */ /* 0x000fe4000affe4ff */
[----:B-1----:R-:W-:Y:S02]  /*100c0*/  SHF.R.U32.HI R127, RZ, 0x6, R138 ;  /* 0x00000006ff7f7819 */ /* 0x002fe4000001168a */
[----:B------:R-:W-:-:S02]  /*100d0*/  IADD3.X R101, PT, PT, R101, UR34, RZ, P1, !PT ;  /* 0x0000002265657c10 */ /* 0x000fc40008ffe4ff */
[----:B------:R-:W-:Y:S02]  /*100e0*/  IADD3 R78, P2, PT, R78, UR28, RZ ;  /* 0x0000001c4e4e7c10 */ /* 0x000fe4000ff5e0ff */
[----:B------:R-:W-:Y:S02]  /*100f0*/  IADD3 R62, P5, PT, R62, UR28, RZ ;  /* 0x0000001c3e3e7c10 */ /* 0x000fe4000ffbe0ff */
[----:B------:R-:W-:Y:S02]  /*10100*/  IADD3 R92, P1, PT, R92, UR28, RZ ;  /* 0x0000001c5c5c7c10 */ /* 0x000fe4000ff3e0ff */
[----:B------:R-:W-:Y:S02]  /*10110*/  SGXT.U32 R127, R127, 0x1 ;  /* 0x000000017f7f781a */ /* 0x000fe40000000000 */
[----:B------:R-:W-:Y:S02]  /*10120*/  IADD3.X R49, PT, PT, R49, UR34, RZ, P6, !PT ;  /* 0x0000002231317c10 */ /* 0x000fe4000b7fe4ff */
[----:B------:R-:W-:-:S02]  /*10130*/  IADD3 R46, P6, PT, R46, UR28, RZ ;  /* 0x0000001c2e2e7c10 */ /* 0x000fc4000ffde0ff */
[----:B------:R-:W-:Y:S02]  /*10140*/  IADD3.X R79, PT, PT, R79, UR34, RZ, P2, !PT ;  /* 0x000000224f4f7c10 */ /* 0x000fe400097fe4ff */
[----:B------:R-:W-:Y:S02]  /*10150*/  IADD3.X R64, PT, PT, R64, UR34, RZ, P5, !PT ;  /* 0x0000002240407c10 */ /* 0x000fe4000affe4ff */
[----:B------:R-:W-:Y:S02]  /*10160*/  IADD3.X R93, PT, PT, R93, UR34, RZ, P1, !PT ;  /* 0x000000225d5d7c10 */ /* 0x000fe40008ffe4ff */
[----:B------:R-:W-:Y:S02]  /*10170*/  IADD3 R75, P2, PT, R75, UR28, RZ ;  /* 0x0000001c4b4b7c10 */ /* 0x000fe4000ff5e0ff */
[----:B------:R-:W-:Y:S02]  /*10180*/  LOP3.LUT R127, R127, 0x8, RZ, 0xfc, !PT ;  /* 0x000000087f7f7812 */ /* 0x000fe400078efcff */
[----:B------:R-:W-:-:S02]  /*10190*/  IADD3 R60, P5, PT, R60, UR28, RZ ;  /* 0x0000001c3c3c7c10 */ /* 0x000fc4000ffbe0ff */
[----:B------:R-:W-:Y:S02]  /*101a0*/  IADD3 R44, P1, PT, R44, UR28, RZ ;  /* 0x0000001c2c2c7c10 */ /* 0x000fe4000ff3e0ff */
[----:B------:R-:W-:Y:S02]  /*101b0*/  IADD3.X R47, PT, PT, R47, UR34, RZ, P6, !PT ;  /* 0x000000222f2f7c10 */ /* 0x000fe4000b7fe4ff */
[----:B------:R-:W-:Y:S02]  /*101c0*/  ISETP.GE.AND P6, PT, R127, UR31, PT ;  /* 0x0000001f7f007c0c */ /* 0x000fe4000bfc6270 */
[----:B------:R-:W-:Y:S02]  /*101d0*/  IADD3.X R77, PT, PT, R77, UR34, RZ, P2, !PT ;  /* 0x000000224d4d7c10 */ /* 0x000fe400097fe4ff */
[----:B------:R-:W-:Y:S02]  /*101e0*/  IADD3.X R61, PT, PT, R61, UR34, RZ, P5, !PT ;  /* 0x000000223d3d7c10 */ /* 0x000fe4000affe4ff */
[----:B------:R-:W-:-:S02]  /*101f0*/  IADD3.X R45, PT, PT, R45, UR34, RZ, P1, !PT ;  /* 0x000000222d2d7c10 */ /* 0x000fc40008ffe4ff */
[----:B------:R-:W-:Y:S01]  /*10200*/  PRMT R144, RZ, 0x7610, R144 ;  /* 0x00007610ff907816 */ /* 0x000fe20000000090 */
[----:B0-----:R-:W-:Y:S06]  /*10210*/  @!P4 BRA `(.L_x_8) ;  /* 0x0000009c00a0c947 */ /* 0x001fec0003800000 */
.L_x_16:
[----:B------:R-:W0:Y:S01]  /*10220*/  S2R R127, SR_TID.X ;  /* 0x00000000007f7919 */ /* 0x000e220000002100 */
[----:B------:R-:W2:Y:S01]  /*10230*/  @!P0 LDG.E.U8 R144, desc[UR26][R44.64] ;  /* 0x0000001a2c908981 */ /* 0x000ea2000c1e1100 */
[--C-:B0-----:R-:W-:Y:S02]  /*10240*/  SHF.R.U32.HI R126, RZ, 0x6, R127.reuse ;  /* 0x00000006ff7e7819 */ /* 0x101fe4000001167f */
[----:B------:R-:W-:Y:S02]  /*10250*/  SHF.R.U32.HI R127, RZ, 0x6, R127 ;  /* 0x00000006ff7f7819 */ /* 0x000fe4000001167f */
[----:B------:R-:W-:Y:S02]  /*10260*/  SGXT.U32 R126, R126, 0x1 ;  /* 0x000000017e7e781a */ /* 0x000fe40000000000 */
[----:B------:R-:W-:Y:S02]  /*10270*/  SGXT.U32 R127, R127, 0x1 ;  /* 0x000000017f7f781a */ /* 0x000fe40000000000 */
[----:B------:R-:W-:-:S02]  /*10280*/  LOP3.LUT R126, R126, 0x10, RZ, 0xfc, !PT ;  /* 0x000000107e7e7812 */ /* 0x000fc400078efcff */
[----:B------:R-:W-:-:S04]  /*10290*/  LOP3.LUT R127, R127, 0x18, RZ, 0xfc, !PT ;  /* 0x000000187f7f7812 */ /* 0x000fc800078efcff */
[----:B------:R-:W-:Y:S02]  /*102a0*/  ISETP.GE.AND P1, PT, R127, UR31, PT ;  /* 0x0000001f7f007c0c */ /* 0x000fe4000bf26270 */
[----:B------:R-:W0:Y:S01]  /*102b0*/  S2R R127, SR_TID.X ;  /* 0x00000000007f7919 */ /* 0x000e220000002100 */
[----:B------:R-:W-:Y:S02]  /*102c0*/  ISETP.GE.AND P0, PT, R126, UR31, PT ;  /* 0x0000001f7e007c0c */ /* 0x000fe4000bf06270 */
[----:B------:R-:W-:-:S11]  /*102d0*/  PRMT R142, RZ, 0x7610, R142 ;  /* 0x00007610ff8e7816 */ /* 0x000fd6000000008e */
[----:B------:R-:W3:Y:S01]  /*102e0*/  @!P0 LDG.E.U8 R142, desc[UR26][R48.64] ;  /* 0x0000001a308e8981 */ /* 0x000ee2000c1e1100 */
[--C-:B0-----:R-:W-:Y:S02]  /*102f0*/  SHF.R.U32.HI R126, RZ, 0x6, R127.reuse ;  /* 0x00000006ff7e7819 */ /* 0x101fe4000001167f */
[--C-:B------:R-:W-:Y:S02]  /*10300*/  SHF.R.U32.HI R108, RZ, 0x6, R127.reuse ;  /* 0x00000006ff6c7819 */ /* 0x100fe4000001167f */
[----:B------:R-:W-:-:S04]  /*10310*/  SHF.R.U32.HI R127, RZ, 0x6, R127 ;  /* 0x00000006ff7f7819 */ /* 0x000fc8000001167f */
[----:B------:R-:W-:-:S04]  /*10320*/  SGXT.U32 R127, R127, 0x1 ;  /* 0x000000017f7f781a */ /* 0x000fc80000000000 */
[----:B------:R-:W-:-:S04]  /*10330*/  LOP3.LUT R127, R127, 0x2, RZ, 0xfc, !PT ;  /* 0x000000027f7f7812 */ /* 0x000fc800078efcff */
[----:B------:R-:W-:Y:S02]  /*10340*/  ISETP.GE.AND P0, PT, R127, UR31, PT ;  /* 0x0000001f7f007c0c */ /* 0x000fe4000bf06270 */
[----:B------:R-:W0:Y:S01]  /*10350*/  S2R R127, SR_TID.X ;  /* 0x00000000007f7919 */ /* 0x000e220000002100 */
[----:B------:R-:W-:-:S04]  /*10360*/  SGXT.U32 R126, R126, 0x1 ;  /* 0x000000017e7e781a */ /* 0x000fc80000000000 */
[----:B------:R-:W-:-:S04]  /*10370*/  LOP3.LUT R126, R126, 0x28, RZ, 0xfc, !PT ;  /* 0x000000287e7e7812 */ /* 0x000fc800078efcff */
[----:B------:R-:W-:Y:S02]  /*10380*/  ISETP.GE.AND P2, PT, R126, UR31, PT ;  /* 0x0000001f7e007c0c */ /* 0x000fe4000bf46270 */
[----:B------:R-:W-:Y:S02]  /*10390*/  SGXT.U32 R108, R108, 0x1 ;  /* 0x000000016c6c781a */ /* 0x000fe40000000000 */
[----:B------:R-:W-:Y:S02]  /*103a0*/  PRMT R141, RZ, 0x7610, R141 ;  /* 0x00007610ff8d7816 */ /* 0x000fe4000000008d */
[----:B------:R-:W-:Y:S02]  /*103b0*/  PRMT R139, RZ, 0x7610, R139 ;  /* 0x00007610ff8b7816 */ /* 0x000fe4000000008b */
[----:B------:R-:W-:Y:S02]  /*103c0*/  LOP3.LUT R108, R108, 0x20, RZ, 0xfc, !PT ;  /* 0x000000206c6c7812 */ /* 0x000fe400078efcff */
[----:B------:R-:W4:Y:S02]  /*103d0*/  @!P1 LDG.E.U8 R141, desc[UR26][R50.64] ;  /* 0x0000001a328d9981 */ /* 0x000f24000c1e1100 */
[----:B------:R-:W-:-:S02]  /*103e0*/  ISETP.GE.AND P1, PT, R108, UR31, PT ;  /* 0x0000001f6c007c0c */ /* 0x000fc4000bf26270 */
[----:B------:R-:W5:Y:S01]  /*103f0*/  @!P0 LDG.E.U8 R139, desc[UR26][R60.64] ;  /* 0x0000001a3c8b8981 */ /* 0x000f62000c1e1100 */
[----:B0-----:R-:W-:-:S04]  /*10400*/  SHF.R.U32.HI R126, RZ, 0x6, R127 ;  /* 0x00000006ff7e7819 */ /* 0x001fc8000001167f */
[----:B------:R-:W-:-:S04]  /*10410*/  SGXT.U32 R126, R126, 0x1 ;  /* 0x000000017e7e781a */ /* 0x000fc80000000000 */
[----:B------:R-:W-:-:S04]  /*10420*/  LOP3.LUT R126, R126, 0x30, RZ, 0xfc, !PT ;  /* 0x000000307e7e7812 */ /* 0x000fc800078efcff */
[----:B------:R-:W-:Y:S02]  /*10430*/  ISETP.GE.AND P0, PT, R126, UR31, PT ;  /* 0x0000001f7e007c0c */ /* 0x000fe4000bf06270 */
[----:B------:R-:W-:Y:S02]  /*10440*/  SHF.R.U32.HI R126, RZ, 0x6, R127 ;  /* 0x00000006ff7e7819 */ /* 0x000fe4000001167f */
[----:B------:R-:W-:Y:S02]  /*10450*/  PRMT R178, RZ, 0x7610, R178 ;  /* 0x00007610ffb27816 */ /* 0x000fe400000000b2 */
[----:B------:R-:W-:-:S04]  /*10460*/  SGXT.U32 R126, R126, 0x1 ;  /* 0x000000017e7e781a */ /* 0x000fc80000000000 */
[----:B------:R-:W-:Y:S01]  /*10470*/  LOP3.LUT R126, R126, 0x38, RZ, 0xfc, !PT ;  /* 0x000000387e7e7812 */ /* 0x000fe200078efcff */
[----:B------:R-:W2:Y:S03]  /*10480*/  @!P1 LDG.E.U8 R178, desc[UR26][R52.64] ;  /* 0x0000001a34b29981 */ /* 0x000ea6000c1e1100 */
        /* <DEDUP_REMOVED lines=11> */
[----:B------:R-:W2:Y:S01]  /*10540*/  @!P1 LDG.E.U8 R169, desc[UR26][R58.64] ;  /* 0x0000001a3aa99981 */ /* 0x000ea2000c1e1100 */
[----:B------:R-:W-:Y:S01]  /*10550*/  PRMT R138, RZ, 0x7610, R138 ;  /* 0x00007610ff8a7816 */ /* 0x000fe2000000008a */
[----:B------:R-:W-:Y:S01]  /*10560*/  @!P0 IMAD.MOV.U32 R127, RZ, RZ, R77 ;  /* 0x000000ffff7f8224 */ /* 0x000fe200078e004d */
[----:B------:R-:W-:Y:S01]  /*10570*/  ISETP.GE.AND P1, PT, R126, UR31, PT ;  /* 0x0000001f7e007c0c */ /* 0x000fe2000bf26270 */
[----:B------:R-:W-:-:S05]  /*10580*/  @!P0 IMAD.MOV.U32 R126, RZ, RZ, R75 ;  /* 0x000000ffff7e8224 */ /* 0x000fca00078e004b */
[----:B------:R0:W2:Y:S02]  /*10590*/  @!P0 LDG.E.U8 R138, desc[UR26][R126.64] ;  /* 0x0000001a7e8a8981 */ /* 0x0000a4000c1e1100 */
[----:B0-----:R-:W0:Y:S01]  /*105a0*/  S2R R127, SR_TID.X ;  /* 0x00000000007f7919 */ /* 0x001e220000002100 */
[----:B------:R-:W-:-:S04]  /*105b0*/  PRMT R175, RZ, 0x7610, R175 ;  /* 0x00007610ffaf7816 */ /* 0x000fc800000000af */
[----:B------:R-:W-:Y:S01]  /*105c0*/  @!P1 IMAD.MOV.U32 R126, RZ, RZ, R62 ;  /* 0x000000ffff7e9224 */ /* 0x000fe200078e003e */
[----:B0-----:R-:W-:-:S04]  /*105d0*/  SHF.R.U32.HI R127, RZ, 0x6, R127 ;  /* 0x00000006ff7f7819 */ /* 0x001fc8000001167f */
[----:B------:R-:W-:-:S04]  /*105e0*/  SGXT.U32 R127, R127, 0x1 ;  /* 0x000000017f7f781a */ /* 0x000fc80000000000 */
[----:B------:R-:W-:-:S04]  /*105f0*/  LOP3.LUT R127, R127, 0x12, RZ, 0xfc, !PT ;  /* 0x000000127f7f7812 */ /* 0x000fc800078efcff */
        /* <DEDUP_REMOVED lines=13> */
[----:B------:R-:W-:Y:S02]  /*106d0*/  PRMT R173, RZ, 0x7610, R173 ;  /* 0x00007610ffad7816 */ /* 0x000fe400000000ad */
[----:B------:R-:W-:-:S04]  /*106e0*/  PRMT R172, RZ, 0x7610, R172 ;  /* 0x00007610ffac7816 */ /* 0x000fc800000000ac */
[----:B------:R-:W2:Y:S01]  /*106f0*/  @!P1 LDG.E.U8 R173, desc[UR26][R66.64] ;  /* 0x0000001a42ad9981 */ /* 0x000ea2000c1e1100 */
[----:B0-----:R-:W-:-:S04]  /*10700*/  SHF.R.U32.HI R126, RZ, 0x6, R127 ;  /* 0x00000006ff7e7819 */ /* 0x001fc8000001167f */
[----:B------:R-:W-:-:S04]  /*10710*/  SGXT.U32 R126, R126, 0x1 ;  /* 0x000000017e7e781a */ /* 0x000fc80000000000 */
[----:B------:R-:W-:Y:S02]  /*10720*/  LOP3.LUT R126, R126, 0x22, RZ, 0xfc, !PT ;  /* 0x000000227e7e7812 */ /* 0x000fe400078efcff */
[----:B------:R-:W-:Y:S02]  /*10730*/  SHF.R.U32.HI R127, RZ, 0x6, R127 ;  /* 0x00000006ff7f7819 */ /* 0x000fe4000001167f */
[----:B------:R-:W-:Y:S02]  /*10740*/  ISETP.GE.AND P0, PT, R126, UR31, PT ;  /* 0x0000001f7e007c0c */ /* 0x000fe4000bf06270 */
[----:B------:R-:W-:-:S04]  /*10750*/  SGXT.U32 R127, R127, 0x1 ;  /* 0x000000017f7f781a */ /* 0x000fc80000000000 */
[----:B------:R-:W-:-:S04]  /*10760*/  LOP3.LUT R127, R127, 0x2a, RZ, 0xfc, !PT ;  /* 0x0000002a7f7f7812 */ /* 0x000fc800078efcff */
[----:B------:R-:W-:-:S03]  /*10770*/  ISETP.GE.AND P1, PT, R127, UR31, PT ;  /* 0x0000001f7f007c0c */ /* 0x000fc6000bf26270 */
[----:B------:R-:W-:Y:S02]  /*10780*/  @!P0 IMAD.MOV.U32 R126, RZ, RZ, R68 ;  /* 0x000000ffff7e8224 */ /* 0x000fe400078e0044 */
[----:B------:R-:W-:-:S05]  /*10790*/  @!P0 IMAD.MOV.U32 R127, RZ, RZ, R70 ;  /* 0x000000ffff7f8224 */ /* 0x000fca00078e0046 */
[----:B------:R0:W2:Y:S02]  /*107a0*/  @!P0 LDG.E.U8 R172, desc[UR26][R126.64] ;  /* 0x0000001a7eac8981 */ /* 0x0000a4000c1e1100 */
[----:B0-----:R-:W0:Y:S01]  /*107b0*/  S2R R127, SR_TID.X ;  /* 0x00000000007f7919 */ /* 0x001e220000002100 */
[----:B------:R-:W-:Y:S01]  /*107c0*/  PRMT R171, RZ, 0x7610, R171 ;  /* 0x00007610ffab7816 */ /* 0x000fe200000000ab */
        /* <DEDUP_REMOVED lines=40> */
[----:B------:R-:W-:-:S04]  /*10a50*/  PRMT R166, RZ, 0x7610, R166 ;  /* 0x00007610ffa67816 */ /* 0x000fc800000000a6 */
[----:B------:R-:W2:Y:S01]  /*10a60*/  @!P6 LDG.E.U8 R143, desc[UR26][R46.64] ;  /* 0x0000001a2e8fe981 */ /* 0x000ea2000c1e1100 */
[----:B0-----:R-:W-:-:S04]  /*10a70*/  SHF.R.U32.HI R127, RZ, 0x6, R127 ;  /* 0x00000006ff7f7819 */ /* 0x001fc8000001167f */
[----:B------:R-:W-:-:S04]  /*10a80*/  SGXT.U32 R127, R127, 0x1 ;  /* 0x000000017f7f781a */ /* 0x000fc80000000000 */
[----:B------:R-:W-:-:S04]  /*10a90*/  LOP3.LUT R127, R127, 0x24, RZ, 0xfc, !PT ;  /* 0x000000247f7f7812 */ /* 0x000fc800078efcff */
[----:B------:R-:W-:Y:S01]  /*10aa0*/  ISETP.GE.AND P1, PT, R127, UR31, PT ;  /* 0x0000001f7f007c0c */ /* 0x000fe2000bf26270 */
[----:B------:R-:W-:-:S05]  /*10ab0*/  @!P0 IMAD.MOV.U32 R127, RZ, RZ, R83 ;  /* 0x000000ffff7f8224 */ /* 0x000fca00078e0053 */
[----:B------:R0:W2:Y:S02]  /*10ac0*/  @!P0 LDG.E.U8 R166, desc[UR26][R126.64] ;  /* 0x0000001a7ea68981 */ /* 0x0000a4000c1e1100 */
[----:B0-----:R-:W0:Y:S01]  /*10ad0*/  S2R R127, SR_TID.X ;  /* 0x00000000007f7919 */ /* 0x001e220000002100 */
[----:B------:R-:W-:-:S06]  /*10ae0*/  PRMT R165, RZ, 0x7610, R165 ;  /* 0x00007610ffa57816 */ /* 0x000fcc00000000a5 */
[----:B------:R-:W2:Y:S01]  /*10af0*/  @!P1 LDG.E.U8 R165, desc[UR26][R84.64] ;  /* 0x0000001a54a59981 */ /* 0x000ea2000c1e1100 */
[----:B0-----:R-:W-:-:S04]  /*10b00*/  SHF.R.U32.HI R126, RZ, 0x6, R127 ;  /* 0x00000006ff7e7819 */ /* 0x001fc8000001167f */
[----:B------:R-:W-:-:S04]  /*10b10*/  SGXT.U32 R126, R126, 0x1 ;  /* 0x000000017e7e781a */ /* 0x000fc80000000000 */
[----:B------:R-:W-:-:S04]  /*10b20*/  LOP3.LUT R126, R126, 0x2c, RZ, 0xfc, !PT ;  /* 0x0000002c7e7e7812 */ /* 0x000fc800078efcff */
[----:B------:R-:W-:Y:S02]  /*10b30*/  ISETP.GE.AND P0, PT, R126, UR31, PT ;  /* 0x0000001f7e007c0c */ /* 0x000fe4000bf06270 */
[----:B------:R-:W-:-:S04]  /*10b40*/  SHF.R.U32.HI R126, RZ, 0x6, R127 ;  /* 0x00000006ff7e7819 */ /* 0x000fc8000001167f */
[----:B------:R-:W-:-:S04]  /*10b50*/  SGXT.U32 R126, R126, 0x1 ;  /* 0x000000017e7e781a */ /* 0x000fc80000000000 */
[----:B------:R-:W-:-:S04]  /*10b60*/  LOP3.LUT R126, R126, 0x34, RZ, 0xfc, !PT ;  /* 0x000000347e7e7812 */ /* 0x000fc800078efcff */
[----:B------:R-:W-:Y:S02]  /*10b70*/  ISETP.GE.AND P1, PT, R126, UR31, PT ;  /* 0x0000001f7e007c0c */ /* 0x000fe4000bf26270 */
[----:B------:R-:W-:Y:S02]  /*10b80*/  SHF.R.U32.HI R126, RZ, 0x6, R127 ;  /* 0x00000006ff7e7819 */ /* 0x000fe4000001167f */
[----:B------:R-:W-:Y:S02]  /*10b90*/  PRMT R140, RZ, 0x7610, R140 ;  /* 0x00007610ff8c7816 */ /* 0x000fe4000000008c */
[----:B------:R-:W-:-:S04]  /*10ba0*/  SGXT.U32 R126, R126, 0x1 ;  /* 0x000000017e7e781a */ /* 0x000fc80000000000 */
[----:B------:R-:W-:Y:S01]  /*10bb0*/  LOP3.LUT R126, R126, 0x3c, RZ, 0xfc, !PT ;  /* 0x0000003c7e7e7812 */ /* 0x000fe200078efcff */
[----:B------:R-:W3:Y:S03]  /*10bc0*/  @!P2 LDG.E.U8 R140, desc[UR26][R54.64] ;  /* 0x0000001a368ca981 */ /* 0x000ee6000c1e1100 */
[----:B------:R-:W-:Y:S02]  /*10bd0*/  ISETP.GE.AND P2, PT, R126, UR31, PT ;  /* 0x0000001f7e007c0c */ /* 0x000fe4000bf46270 */
[----:B------:R-:W-:Y:S02]  /*10be0*/  SHF.R.U32.HI R126, RZ, 0x6, R127 ;  /* 0x00000006ff7e7819 */ /* 0x000fe4000001167f */
[----:B------:R-:W-:Y:S02]  /*10bf0*/  PRMT R164, RZ, 0x7610, R164 ;  /* 0x00007610ffa47816 */ /* 0x000fe400000000a4 */
[----:B------:R-:W-:-:S02]  /*10c00*/  SGXT.U32 R126, R126, 0x1 ;  /* 0x000000017e7e781a */ /* 0x000fc40000000000 */
[----:B------:R-:W-:Y:S02]  /*10c10*/  PRMT R163, RZ, 0x7610, R163 ;  /* 0x00007610ffa37816 */ /* 0x000fe400000000a3 */
[----:B------:R-:W-:Y:S01]  /*10c20*/  LOP3.LUT R126, R126, 0x6, RZ, 0xfc, !PT ;  /* 0x000000067e7e7812 */ /* 0x000fe200078efcff */
[----:B------:R-:W3:Y:S03]  /*10c30*/  @!P0 LDG.E.U8 R164, desc[UR26][R86.64] ;  /* 0x0000001a56a48981 */ /* 0x000ee6000c1e1100 */
[----:B------:R-:W-:Y:S01]  /*10c40*/  ISETP.GE.AND P0, PT, R126, UR31, PT ;  /* 0x0000001f7e007c0c */ /* 0x000fe2000bf06270 */
[----:B------:R-:W3:Y:S01]  /*10c50*/  @!P1 LDG.E.U8 R163, desc[UR26][R88.64] ;  /* 0x0000001a58a39981 */ /* 0x000ee2000c1e1100 */
[----:B------:R-:W-:-:S04]  /*10c60*/  LEA.HI R126, R127, 0xe, RZ, 0x1a ;  /* 0x0000000e7f7e7811 */ /* 0x000fc800078fd0ff */
[----:B------:R-:W-:Y:S02]  /*10c70*/  ISETP.GE.AND P1, PT, R126, UR31, PT ;  /* 0x0000001f7e007c0c */ /* 0x000fe4000bf26270 */
[----:B------:R-:W-:Y:S02]  /*10c80*/  SHF.R.U32.HI R126, RZ, 0x6, R127 ;  /* 0x00000006ff7e7819 */ /* 0x000fe4000001167f */
[----:B------:R-:W-:Y:S02]  /*10c90*/  PRMT R161, RZ, 0x7610, R161 ;  /* 0x00007610ffa17816 */ /* 0x000fe400000000a1 */
[----:B------:R-:W-:Y:S02]  /*10ca0*/  SGXT.U32 R126, R126, 0x1 ;  /* 0x000000017e7e781a */ /* 0x000fe40000000000 */
        /* <DEDUP_REMOVED lines=27> */
[----:B------:R-:W-:Y:S02]  /*10e60*/  PRMT R162, RZ, 0x7610, R162 ;  /* 0x00007610ffa27816 */ /* 0x000fe400000000a2 */
[----:B------:R-:W-:Y:S02]  /*10e70*/  PRMT R155, RZ, 0x7610, R155 ;  /* 0x00007610ff9b7816 */ /* 0x000fe4000000009b */
[----:B------:R-:W-:Y:S02]  /*10e80*/  PRMT R154, RZ, 0x7610, R154 ;  /* 0x00007610ff9a7816 */ /* 0x000fe4000000009a */
[----:B------:R-:W3:Y:S01]  /*10e90*/  @!P2 LDG.E.U8 R162, desc[UR26][R90.64] ;  /* 0x0000001a5aa2a981 */ /* 0x000ee2000c1e1100 */
[----:B------:R-:W-:-:S03]  /*10ea0*/  LOP3.LUT R126, R127, 0x3f, RZ, 0xc0, !PT ;  /* 0x0000003f7f7e7812 */ /* 0x000fc600078ec0ff */
[----:B------:R-:W3:Y:S04]  /*10eb0*/  @!P0 LDG.E.U8 R155, desc[UR26][R98.64] ;  /* 0x0000001a629b8981 */ /* 0x000ee8000c1e1100 */
[----:B------:R-:W4:Y:S01]  /*10ec0*/  @!P1 LDG.E.U8 R154, desc[UR26][R106.64] ;  /* 0x0000001a6a9a9981 */ /* 0x000f22000c1e1100 */
[----:B------:R-:W-:Y:S02]  /*10ed0*/  ISETP.GE.AND P0, PT, R126, UR31, PT ;  /* 0x0000001f7e007c0c */ /* 0x000fe4000bf06270 */
[----:B------:R-:W-:Y:S02]  /*10ee0*/  PRMT R153, RZ, 0x7610, R153 ;  /* 0x00007610ff997816 */ /* 0x000fe40000000099 */
[----:B------:R-:W-:-:S09]  /*10ef0*/  PRMT R152, RZ, 0x7610, R152 ;  /* 0x00007610ff987816 */ /* 0x000fd20000000098 */
[----:B------:R-:W-:Y:S02]  /*10f00*/  @!P0 IMAD.MOV.U32 R126, RZ, RZ, R2 ;  /* 0x000000ffff7e8224 */ /* 0x000fe400078e0002 */
[----:B------:R-:W-:Y:S01]  /*10f10*/  @!P0 IMAD.MOV.U32 R127, RZ, RZ, R4 ;  /* 0x000000ffff7f8224 */ /* 0x000fe200078e0004 */
[----:B------:R-:W-:Y:S01]  /*10f20*/  BAR.SYNC.DEFER_BLOCKING 0x0 ;  /* 0x0000000000007b1d */ /* 0x000fe20000010000 */
[----:B------:R-:W-:Y:S02]  /*10f30*/  PRMT R151, RZ, 0x7610, R151 ;  /* 0x00007610ff977816 */ /* 0x000fe40000000097 */
[----:B------:R-:W-:Y:S02]  /*10f40*/  PRMT R150, RZ, 0x7610, R150 ;  /* 0x00007610ff967816 */ /* 0x000fe40000000096 */
[----:B------:R-:W-:Y:S01]  /*10f50*/  PRMT R149, RZ, 0x7610, R149 ;  /* 0x00007610ff957816 */ /* 0x000fe20000000095 */
[----:B------:R0:W4:Y:S02]  /*10f60*/  @!P0 LDG.E.U8 R153, desc[UR26][R126.64] ;  /* 0x0000001a7e998981 */ /* 0x000124000c1e1100 */
[----:B0-----:R-:W-:-:S02]  /*10f70*/  @!P0 IMAD.MOV.U32 R126, RZ, RZ, R3 ;  /* 0x000000ffff7e8224 */ /* 0x001fc400078e0003 */
[----:B------:R-:W-:-:S05]  /*10f80*/  @!P0 IMAD.MOV.U32 R127, RZ, RZ, R6 ;  /* 0x000000ffff7f8224 */ /* 0x000fca00078e0006 */
[----:B------:R0:W4:Y:S02]  /*10f90*/  @!P0 LDG.E.U8 R152, desc[UR26][R126.64] ;  /* 0x0000001a7e988981 */ /* 0x000124000c1e1100 */
[----:B0-----:R-:W-:Y:S02]  /*10fa0*/  @!P0 IMAD.MOV.U32 R126, RZ, RZ, R5 ;  /* 0x000000ffff7e8224 */ /* 0x001fe400078e0005 */
[----:B------:R-:W-:-:S05]  /*10fb0*/  @!P0 IMAD.MOV.U32 R127, RZ, RZ, R8 ;  /* 0x000000ffff7f8224 */ /* 0x000fca00078e0008 */
[----:B------:R0:W4:Y:S02]  /*10fc0*/  @!P0 LDG.E.U8 R151, desc[UR26][R126.64] ;  /* 0x0000001a7e978981 */ /* 0x000124000c1e1100 */
[----:B0-----:R-:W-:Y:S02]  /*10fd0*/  @!P0 IMAD.MOV.U32 R126, RZ, RZ, R7 ;  /* 0x000000ffff7e8224 */ /* 0x001fe400078e0007 */
[----:B------:R-:W-:-:S05]  /*10fe0*/  @!P0 IMAD.MOV.U32 R127, RZ, RZ, R10 ;  /* 0x000000ffff7f8224 */ /* 0x000fca00078e000a */
[----:B------:R0:W5:Y:S01]  /*10ff0*/  @!P0 LDG.E.U8 R150, desc[UR26][R126.64] ;  /* 0x0000001a7e968981 */ /* 0x000162000c1e1100 */
[----:B------:R-:W-:Y:S01]  /*11000*/  PRMT R148, RZ, 0x7610, R148 ;  /* 0x00007610ff947816 */ /* 0x000fe20000000094 */
[----:B0-----:R-:W-:Y:S02]  /*11010*/  @!P0 IMAD.MOV.U32 R126, RZ, RZ, R9 ;  /* 0x000000ffff7e8224 */ /* 0x001fe400078e0009 */
[----:B------:R-:W-:-:S05]  /*11020*/  @!P0 IMAD.MOV.U32 R127, RZ, RZ, R12 ;  /* 0x000000ffff7f8224 */ /* 0x000fca00078e000c */
[----:B------:R0:W5:Y:S01]  /*11030*/  @!P0 LDG.E.U8 R149, desc[UR26][R126.64] ;  /* 0x0000001a7e958981 */ /* 0x000162000c1e1100 */
[----:B------:R-:W-:Y:S01]  /*11040*/  PRMT R147, RZ, 0x7610, R147 ;  /* 0x00007610ff937816 */ /* 0x000fe20000000093 */
[----:B0-----:R-:W-:Y:S02]  /*11050*/  @!P0 IMAD.MOV.U32 R126, RZ, RZ, R11 ;  /* 0x000000ffff7e8224 */ /* 0x001fe400078e000b */
[----:B------:R-:W-:-:S05]  /*11060*/  @!P0 IMAD.MOV.U32 R127, RZ, RZ, R14 ;  /* 0x000000ffff7f8224 */ /* 0x000fca00078e000e */
[----:B------:R0:W5:Y:S02]  /*11070*/  @!P0 LDG.E.U8 R148, desc[UR26][R126.64] ;  /* 0x0000001a7e948981 */ /* 0x000164000c1e1100 */
[----:B0-----:R-:W-:Y:S02]  /*11080*/  @!P0 IMAD.MOV.U32 R126, RZ, RZ, R13 ;  /* 0x000000ffff7e8224 */ /* 0x001fe400078e000d */
[----:B------:R-:W-:-:S05]  /*11090*/  @!P0 IMAD.MOV.U32 R127, RZ, RZ, R15 ;  /* 0x000000ffff7f8224 */ /* 0x000fca00078e000f */
[----:B------:R0:W5:Y:S02]  /*110a0*/  @!P0 LDG.E.U8 R147, desc[UR26][R126.64] ;  /* 0x0000001a7e938981 */ /* 0x000164000c1e1100 */
[----:B0-----:R-:W0:Y:S01]  /*110b0*/  S2R R127, SR_TID.X ;  /* 0x00000000007f7919 */ /* 0x001e220000002100 */
[----:B------:R-:W-:Y:S01]  /*110c0*/  PRMT R146, RZ, 0x7610, R146 ;  /* 0x00007610ff927816 */ /* 0x000fe20000000092 */
[----:B------:R-:W-:Y:S01]  /*110d0*/  @!P0 IMAD.MOV.U32 R126, RZ, RZ, R128 ;  /* 0x000000ffff7e8224 */ /* 0x000fe200078e0080 */
[----:B0-----:R-:W-:-:S05]  /*110e0*/  LOP3.LUT R127, R127, 0x7f, RZ, 0xc0, !PT ;  /* 0x0000007f7f7f7812 */ /* 0x001fca00078ec0ff */
[----:B--2---:R0:W-:Y:S02]  /*110f0*/  STS.U8 [R127+UR13+0x9000], R144 ;  /* 0x009000907f007988 */ /* 0x0041e4000800000d */
[----:B0-----:R-:W-:-:S05]  /*11100*/  @!P0 IMAD.MOV.U32 R127, RZ, RZ, R125 ;  /* 0x000000ffff7f8224 */ /* 0x001fca00078e007d */
[----:B------:R0:W2:Y:S02]  /*11110*/  @!P0 LDG.E.U8 R146, desc[UR26][R126.64] ;  /* 0x0000001a7e928981 */ /* 0x0000a4000c1e1100 */
[----:B0-----:R-:W0:Y:S01]  /*11120*/  S2R R127, SR_TID.X ;  /* 0x00000000007f7919 */ /* 0x001e220000002100 */
[----:B------:R-:W-:Y:S01]  /*11130*/  PRMT R145, RZ, 0x7610, R145 ;  /* 0x00007610ff917816 */ /* 0x000fe20000000091 */
[----:B------:R-:W-:Y:S01]  /*11140*/  @!P0 IMAD.MOV.U32 R126, RZ, RZ, R136 ;  /* 0x000000ffff7e8224 */ /* 0x000fe200078e0088 */
[----:B0-----:R-:W-:-:S05]  /*11150*/  LOP3.LUT R127, R127, 0x7f, RZ, 0xc0, !PT ;  /* 0x0000007f7f7f7812 */ /* 0x001fca00078ec0ff */
[----:B------:R0:W-:Y:S02]  /*11160*/  STS.U8 [R127+UR13+0x9200], R143 ;  /* 0x0092008f7f007988 */ /* 0x0001e4000800000d */
[----:B0-----:R-:W-:-:S05]  /*11170*/  @!P0 IMAD.MOV.U32 R127, RZ, RZ, R135 ;  /* 0x000000ffff7f8224 */ /* 0x001fca00078e0087 */
[----:B------:R0:W2:Y:S02]  /*11180*/  @!P0 LDG.E.U8 R145, desc[UR26][R126.64] ;  /* 0x0000001a7e918981 */ /* 0x0000a4000c1e1100 */
[----:B0-----:R-:W0:Y:S01]  /*11190*/  S2R R127, SR_TID.X ;  /* 0x00000000007f7919 */ /* 0x001e220000002100 */
[----:B------:R-:W-:Y:S01]  /*111a0*/  PRMT R144, RZ, 0x7610, R144 ;  /* 0x00007610ff907816 */ /* 0x000fe20000000090 */
[----:B------:R-:W-:Y:S01]  /*111b0*/  @!P0 IMAD.MOV.U32 R126, RZ, RZ, R185 ;  /* 0x000000ffff7e8224 */ /* 0x000fe200078e00b9 */
[----:B0-----:R-:W-:-:S05]  /*111c0*/  LOP3.LUT R127, R127, 0x7f, RZ, 0xc0, !PT ;  /* 0x0000007f7f7f7812 */ /* 0x001fca00078ec0ff */
[----:B---3--:R0:W-:Y:S02]  /*111d0*/  STS.U8 [R127+UR13+0x9400], R142 ;  /* 0x0094008e7f007988 */ /* 0x0081e4000800000d */
[----:B0-----:R-:W-:-:S05]  /*111e0*/  @!P0 IMAD.MOV.U32 R127, RZ, RZ, R184 ;  /* 0x000000ffff7f8224 */ /* 0x001fca00078e00b8 */
[----:B------:R0:W3:Y:S02]  /*111f0*/  @!P0 LDG.E.U8 R144, desc[UR26][R126.64] ;  /* 0x0000001a7e908981 */ /* 0x0000e4000c1e1100 */
[----:B0-----:R-:W0:Y:S01]  /*11200*/  S2R R127, SR_TID.X ;  /* 0x00000000007f7919 */ /* 0x001e220000002100 */
[----:B------:R-:W-:Y:S01]  /*11210*/  PRMT R143, RZ, 0x7610, R143 ;  /* 0x00007610ff8f7816 */ /* 0x000fe2000000008f */
[----:B------:R-:W-:Y:S01]  /*11220*/  @!P0 IMAD.MOV.U32 R126, RZ, RZ, R193 ;  /* 0x000000ffff7e8224 */ /* 0x000fe200078e00c1 */
[----:B0-----:R-:W-:-:S05]  /*11230*/  LOP3.LUT R127, R127, 0x7f, RZ, 0xc0, !PT ;  /* 0x0000007f7f7f7812 */ /* 0x001fca00078ec0ff */
[----:B----4-:R0:W-:Y:S02]  /*11240*/  STS.U8 [R127+UR13+0x9600], R141 ;  /* 0x0096008d7f007988 */ /* 0x0101e4000800000d */
[----:B0-----:R-:W-:-:S05]  /*11250*/  @!P0 IMAD.MOV.U32 R127, RZ, RZ, R192 ;  /* 0x000000ffff7f8224 */ /* 0x001fca00078e00c0 */
[----:B------:R0:W4:Y:S02]  /*11260*/  @!P0 LDG.E.U8 R143, desc[UR26][R126.64] ;  /* 0x0000001a7e8f8981 */ /* 0x000124000c1e1100 */
[----:B0-----:R-:W0:Y:S01]  /*11270*/  S2R R127, SR_TID.X ;  /* 0x00000000007f7919 */ /* 0x001e220000002100 */
[----:B------:R-:W1:Y:S01]  /*11280*/  S2R R108, SR_TID.X ;  /* 0x00000000006c7919 */ /* 0x000e620000002100 */
[----:B------:R-:W-:Y:S02]  /*11290*/  PRMT R142, RZ, 0x7610, R142 ;  /* 0x00007610ff8e7816 */ /* 0x000fe4000000008e */
[----:B------:R-:W-:Y:S02]  /*112a0*/  PRMT R141, RZ, 0x7610, R141 ;  /* 0x00007610ff8d7816 */ /* 0x000fe4000000008d */
[----:B0-----:R-:W-:-:S05]  /*112b0*/  LOP3.LUT R126, R127, 0x7f, RZ, 0xc0, !PT ;  /* 0x0000007f7f7e7812 */ /* 0x001fca00078ec0ff */
[----:B------:R0:W-:Y:S02]  /*112c0*/  STS.U8 [R126+UR13+0x9800], R178 ;  /* 0x009800b27e007988 */ /* 0x0001e4000800000d */
[----:B0-----:R-:W-:Y:S01]  /*112d0*/  LOP3.LUT R178, R127, 0x7f, RZ, 0xc0, !PT ;  /* 0x0000007f7fb27812 */ /* 0x001fe200078ec0ff */
[----:B------:R-:W-:Y:S02]  /*112e0*/  @!P0 IMAD.MOV.U32 R126, RZ, RZ, R201 ;  /* 0x000000ffff7e8224 */ /* 0x000fe400078e00c9 */
[----:B------:R-:W-:-:S05]  /*112f0*/  @!P0 IMAD.MOV.U32 R127, RZ, RZ, R200 ;  /* 0x000000ffff7f8224 */ /* 0x000fca00078e00c8 */
[----:B------:R0:W2:Y:S04]  /*11300*/  @!P0 LDG.E.U8 R142, desc[UR26][R126.64] ;  /* 0x0000001a7e8e8981 */ /* 0x0000a8000c1e1100 */
[----:B------:R1:W-:Y:S01]  /*11310*/  STS.U8 [R178+UR13+0x9a00], R140 ;  /* 0x009a008cb2007988 */ /* 0x0003e2000800000d */
[----:B0-----:R-:W-:Y:S02]  /*11320*/  @!P0 IMAD.MOV.U32 R126, RZ, RZ, R209 ;  /* 0x000000ffff7e8224 */ /* 0x001fe400078e00d1 */
[----:B------:R-:W-:Y:S01]  /*11330*/  @!P0 IMAD.MOV.U32 R127, RZ, RZ, R208 ;  /* 0x000000ffff7f8224 */ /* 0x000fe200078e00d0 */
[----:B-1----:R-:W-:-:S04]  /*11340*/  PRMT R140, RZ, 0x7610, R140 ;  /* 0x00007610ff8c7816 */ /* 0x002fc8000000008c */
[----:B------:R0:W2:Y:S04]  /*11350*/  @!P0 LDG.E.U8 R141, desc[UR26][R126.64] ;  /* 0x0000001a7e8d8981 */ /* 0x0000a8000c1e1100 */
[----:B------:R-:W-:Y:S01]  /*11360*/  STS.U8 [R178+UR13+0x9c00], R176 ;  /* 0x009c00b0b2007988 */ /* 0x000fe2000800000d */
[----:B0-----:R-:W-:Y:S02]  /*11370*/  @!P0 IMAD.MOV.U32 R126, RZ, RZ, R217 ;  /* 0x000000ffff7e8224 */ /* 0x001fe400078e00d9 */
[----:B------:R-:W-:Y:S01]  /*11380*/  @!P0 IMAD.MOV.U32 R127, RZ, RZ, R216 ;  /* 0x000000ffff7f8224 */ /* 0x000fe200078e00d8 */
[----:B------:R0:W-:Y:S01]  /*11390*/  STS.U8 [R178+UR13+0x9e00], R169 ;  /* 0x009e00a9b2007988 */ /* 0x0001e2000800000d */
[----:B------:R-:W-:-:S03]  /*113a0*/  LOP3.LUT R108, R108, 0x7f, RZ, 0xc0, !PT ;  /* 0x0000007f6c6c7812 */ /* 0x000fc600078ec0ff */
[----:B------:R1:W2:Y:S01]  /*113b0*/  @!P0 LDG.E.U8 R140, desc[UR26][R126.64] ;  /* 0x0000001a7e8c8981 */ /* 0x0002a2000c1e1100 */
[----:B0-----:R-:W-:Y:S01]  /*113c0*/  PRMT R169, RZ, 0x7610, R169 ;  /* 0x00007610ffa97816 */ /* 0x001fe200000000a9 */
[----:B-1----:R-:W-:Y:S02]  /*113d0*/  @!P0 IMAD.MOV.U32 R126, RZ, RZ, R225 ;  /* 0x000000ffff7e8224 */ /* 0x002fe400078e00e1 */
[----:B------:R-:W-:Y:S01]  /*113e0*/  @!P0 IMAD.MOV.U32 R127, RZ, RZ, R224 ;  /* 0x000000ffff7f8224 */ /* 0x000fe200078e00e0 */
[----:B------:R-:W-:Y:S02]  /*113f0*/  LOP3.LUT R108, R108, 0x10, RZ, 0x3c, !PT ;  /* 0x000000106c6c7812 */ /* 0x000fe400078e3cff */
[----:B------:R-:W-:Y:S02]  /*11400*/  PRMT R176, RZ, 0x7610, R176 ;  /* 0x00007610ffb07816 */ /* 0x000fe400000000b0 */
[----:B------:R0:W2:Y:S04]  /*11410*/  @!P0 LDG.E.U8 R169, desc[UR26][R126.64] ;  /* 0x0000001a7ea98981 */ /* 0x0000a8000c1e1100 */
[----:B------:R1:W-:Y:S01]  /*11420*/  STS.U8 [R108+UR13+0x9280], R175 ;  /* 0x009280af6c007988 */ /* 0x0003e2000800000d */
[----:B0-----:R-:W-:-:S02]  /*11430*/  @!P0 IMAD.MOV.U32 R126, RZ, RZ, R233 ;  /* 0x000000ffff7e8224 */ /* 0x001fc400078e00e9 */
[----:B------:R-:W-:Y:S01]  /*11440*/  @!P0 IMAD.MOV.U32 R127, RZ, RZ, R232 ;  /* 0x000000ffff7f8224 */ /* 0x000fe200078e00e8 */
[----:B-1----:R-:W-:-:S04]  /*11450*/  PRMT R175, RZ, 0x7610, R175 ;  /* 0x00007610ffaf7816 */ /* 0x002fc800000000af */
[----:B------:R0:W2:Y:S04]  /*11460*/  @!P0 LDG.E.U8 R176, desc[UR26][R126.64] ;  /* 0x0000001a7eb08981 */ /* 0x0000a8000c1e1100 */
[----:B------:R1:W-:Y:S01]  /*11470*/  STS.U8 [R108+UR13+0x9480], R174 ;  /* 0x009480ae6c007988 */ /* 0x0003e2000800000d */
[----:B0-----:R-:W-:Y:S02]  /*11480*/  @!P0 IMAD.MOV.U32 R126, RZ, RZ, R241 ;  /* 0x000000ffff7e8224 */ /* 0x001fe400078e00f1 */
[----:B------:R-:W-:Y:S01]  /*11490*/  @!P0 IMAD.MOV.U32 R127, RZ, RZ, R240 ;  /* 0x000000ffff7f8224 */ /* 0x000fe200078e00f0 */
[----:B-1----:R-:W-:-:S04]  /*114a0*/  PRMT R174, RZ, 0x7610, R174 ;  /* 0x00007610ffae7816 */ /* 0x002fc800000000ae */
[----:B------:R0:W2:Y:S02]  /*114b0*/  @!P0 LDG.E.U8 R175, desc[UR26][R126.64] ;  /* 0x0000001a7eaf8981 */ /* 0x0000a4000c1e1100 */
[----:B0-----:R-:W-:Y:S02]  /*114c0*/  @!P0 IMAD.MOV.U32 R126, RZ, RZ, R249 ;  /* 0x000000ffff7e8224 */ /* 0x001fe400078e00f9 */
[----:B------:R-:W-:-:S05]  /*114d0*/  @!P0 IMAD.MOV.U32 R127, RZ, RZ, R248 ;  /* 0x000000ffff7f8224 */ /* 0x000fca00078e00f8 */
[----:B------:R0:W2:Y:S04]  /*114e0*/  @!P0 LDG.E.U8 R174, desc[UR26][R126.64] ;  /* 0x0000001a7eae8981 */ /* 0x0000a8000c1e1100 */
[----:B------:R-:W0:Y:S04]  /*114f0*/  LDL R126, [R1+0xc] ;  /* 0x00000c00017e7983 */ /* 0x000e280000100800 */
[----:B------:R-:W0:Y:S04]  /*11500*/  LDL R127, [R1+0x10] ;  /* 0x00001000017f7983 */ /* 0x000e280000100800 */
[----:B------:R1:W-:Y:S02]  /*11510*/  STS.U8 [R108+UR13+0x9680], R173 ;  /* 0x009680ad6c007988 */ /* 0x0003e4000800000d */
[----:B-1----:R-:W-:-:S02]  /*11520*/  PRMT R173, RZ, 0x7610, R173 ;  /* 0x00007610ffad7816 */ /* 0x002fc400000000ad */
[----:B0-----:R-:W-:-:S04]  /*11530*/  @!P0 LOP3.LUT R127, R127, R126, RZ, 0x3c, !PT ;  /* 0x0000007e7f7f8212 */ /* 0x001fc800078e3cff */
[----:B------:R-:W-:-:S04]  /*11540*/  @!P0 LOP3.LUT R126, R127, R126, RZ, 0x3c, !PT ;  /* 0x0000007e7f7e8212 */ /* 0x000fc800078e3cff */
[----:B------:R-:W-:-:S05]  /*11550*/  @!P0 LOP3.LUT R127, R127, R126, RZ, 0x3c, !PT ;  /* 0x0000007e7f7f8212 */ /* 0x000fca00078e3cff */
        /* <DEDUP_REMOVED lines=27> */
[----:B-----5:R1:W-:Y:S02]  /*11710*/  STS.U8 [R108+UR13+0x9080], R139 ;  /* 0x0090808b6c007988 */ /* 0x0203e4000800000d */
[----:B-1----:R-:W-:-:S02]  /*11720*/  PRMT R139, RZ, 0x7610, R139 ;  /* 0x00007610ff8b7816 */ /* 0x002fc4000000008b */
[----:B0-----:R-:W-:-:S04]  /*11730*/  @!P0 LOP3.LUT R127, R127, R126, RZ, 0x3c, !PT ;  /* 0x0000007e7f7f8212 */ /* 0x001fc800078e3cff */
[----:B------:R-:W-:-:S04]  /*11740*/  @!P0 LOP3.LUT R126, R127, R126, RZ, 0x3c, !PT ;  /* 0x0000007e7f7e8212 */ /* 0x000fc800078e3cff */
[----:B------:R-:W-:-:S05]  /*11750*/  @!P0 LOP3.LUT R127, R127, R126, RZ, 0x3c, !PT ;  /* 0x0000007e7f7f8212 */ /* 0x000fca00078e3cff */
[----:B------:R0:W5:Y:S04]  /*11760*/  @!P0 LDG.E.U8 R139, desc[UR26][R126.64] ;  /* 0x0000001a7e8b8981 */ /* 0x000168000c1e1100 */
[----:B------:R-:W0:Y:S04]  /*11770*/  LDL R126, [R1+0xb4] ;  /* 0x0000b400017e7983 */ /* 0x000e280000100800 */
[----:B------:R-:W0:Y:S04]  /*11780*/  LDL R127, [R1+0xb8] ;  /* 0x0000b800017f7983 */ /* 0x000e280000100800 */
[----:B------:R1:W-:Y:S04]  /*11790*/  STS.U8 [R108+UR13+0x9e80], R177 ;  /* 0x009e80b16c007988 */ /* 0x0003e8000800000d */
[----:B------:R2:W-:Y:S04]  /*117a0*/  STS.U8 [R109+UR13+0x9100], R138 ;  /* 0x0091008a6d007988 */ /* 0x0005e8000800000d */
[----:B-1----:R-:W3:Y:S01]  /*117b0*/  LDL R177, [R1+0x118] ;  /* 0x0001180001b17983 */ /* 0x002ee20000100800 */
[----:B--2---:R-:W-:-:S02]  /*117c0*/  PRMT R138, RZ, 0x7610, R138 ;  /* 0x00007610ff8a7816 */ /* 0x004fc4000000008a */
        /* <DEDUP_REMOVED lines=20> */
[----:B------:R-:W2:Y:S01]  /*11910*/  LDL R127, [R1+0x114] ;  /* 0x00011400017f7983 */ /* 0x000ea20000100800 */
[----:B---3--:R-:W-:-:S03]  /*11920*/  @!P0 IMAD.MOV.U32 R126, RZ, RZ, R177 ;  /* 0x000000ffff7e8224 */ /* 0x008fc600078e00b1 */
[----:B------:R0:W-:Y:S04]  /*11930*/  STS.U8 [R109+UR13+0x9700], R166 ;  /* 0x009700a66d007988 */ /* 0x0001e8000800000d */
[----:B------:R1:W-:Y:S04]  /*11940*/  STS.U8 [R109+UR13+0x9900], R165 ;  /* 0x009900a56d007988 */ /* 0x0003e8000800000d */
[----:B------:R3:W-:Y:S01]  /*11950*/  STS.U8 [R109+UR13+0x9b00], R164 ;  /* 0x009b00a46d007988 */ /* 0x0007e2000800000d */
[----:B0-----:R-:W-:-:S03]  /*11960*/  PRMT R166, RZ, 0x7610, R166 ;  /* 0x00007610ffa67816 */ /* 0x001fc600000000a6 */
[----:B------:R0:W-:Y:S04]  /*11970*/  STS.U8 [R109+UR13+0x9d00], R163 ;  /* 0x009d00a36d007988 */ /* 0x0001e8000800000d */
[----:B------:R0:W-:Y:S04]  /*11980*/  STS.U8 [R109+UR13+0x9f00], R162 ;  /* 0x009f00a26d007988 */ /* 0x0001e8000800000d */
[----:B------:R-:W3:Y:S04]  /*11990*/  LDL R177, [R1+0x1b0] ;  /* 0x0001b00001b17983 */ /* 0x000ee80000100800 */
[----:B--2---:R2:W2:Y:S04]  /*119a0*/  @!P0 LDG.E.U8 R166, desc[UR26][R126.64] ;  /* 0x0000001a7ea68981 */ /* 0x0044a8000c1e1100 */
[----:B------:R-:W2:Y:S04]  /*119b0*/  LDL R126, [R1+0x134] ;  /* 0x00013400017e7983 */ /* 0x000ea80000100800 */
[----:B------:R-:W2:Y:S01]  /*119c0*/  LDL R127, [R1+0x138] ;  /* 0x00013800017f7983 */ /* 0x000ea20000100800 */
[----:B-1----:R-:W-:-:S02]  /*119d0*/  PRMT R165, RZ, 0x7610, R165 ;  /* 0x00007610ffa57816 */ /* 0x002fc400000000a5 */
[----:B--2---:R-:W-:-:S04]  /*119e0*/  @!P0 LOP3.LUT R127, R127, R126, RZ, 0x3c, !PT ;  /* 0x0000007e7f7f8212 */ /* 0x004fc800078e3cff */
[----:B------:R-:W-:-:S04]  /*119f0*/  @!P0 LOP3.LUT R126, R127, R126, RZ, 0x3c, !PT ;  /* 0x0000007e7f7e8212 */ /* 0x000fc800078e3cff */
[----:B------:R-:W-:-:S05]  /*11a00*/  @!P0 LOP3.LUT R127, R127, R126, RZ, 0x3c, !PT ;  /* 0x0000007e7f7f8212 */ /* 0x000fca00078e3cff */
[----:B------:R1:W2:Y:S04]  /*11a10*/  @!P0 LDG.E.U8 R165, desc[UR26][R126.64] ;  /* 0x0000001a7ea58981 */ /* 0x0002a8000c1e1100 */
[----:B------:R-:W1:Y:S04]  /*11a20*/  LDL R126, [R1+0x164] ;  /* 0x00016400017e7983 */ /* 0x000e680000100800 */
[----:B------:R-:W1:Y:S01]  /*11a30*/  LDL R127, [R1+0x168] ;  /* 0x00016800017f7983 */ /* 0x000e620000100800 */
[----:B---3--:R-:W-:Y:S02]  /*11a40*/  PRMT R164, RZ, 0x7610, R164 ;  /* 0x00007610ffa47816 */ /* 0x008fe400000000a4 */
[----:B-1----:R-:W-:-:S04]  /*11a50*/  @!P0 LOP3.LUT R127, R127, R126, RZ, 0x3c, !PT ;  /* 0x0000007e7f7f8212 */ /* 0x002fc800078e3cff */
[----:B------:R-:W-:-:S04]  /*11a60*/  @!P0 LOP3.LUT R126, R127, R126, RZ, 0x3c, !PT ;  /* 0x0000007e7f7e8212 */ /* 0x000fc800078e3cff */
[----:B------:R-:W-:-:S05]  /*11a70*/  @!P0 LOP3.LUT R127, R127, R126, RZ, 0x3c, !PT ;  /* 0x0000007e7f7f8212 */ /* 0x000fca00078e3cff */
[----:B------:R1:W3:Y:S04]  /*11a80*/  @!P0 LDG.E.U8 R164, desc[UR26][R126.64] ;  /* 0x0000001a7ea48981 */ /* 0x0002e8000c1e1100 */
[----:B------:R-:W1:Y:S04]  /*11a90*/  LDL R126, [R1+0x17c] ;  /* 0x00017c00017e7983 */ /* 0x000e680000100800 */
[----:B------:R-:W1:Y:S01]  /*11aa0*/  LDL R127, [R1+0x180] ;  /* 0x00018000017f7983 */ /* 0x000e620000100800 */
[----:B0-----:R-:W-:Y:S02]  /*11ab0*/  PRMT R163, RZ, 0x7610, R163 ;  /* 0x00007610ffa37816 */ /* 0x001fe400000000a3 */
[----:B-1----:R-:W-:-:S04]  /*11ac0*/  @!P0 LOP3.LUT R127, R127, R126, RZ, 0x3c, !PT ;  /* 0x0000007e7f7f8212 */ /* 0x002fc800078e3cff */
[----:B------:R-:W-:-:S04]  /*11ad0*/  @!P0 LOP3.LUT R126, R127, R126, RZ, 0x3c, !PT ;  /* 0x0000007e7f7e8212 */ /* 0x000fc800078e3cff */
[----:B------:R-:W-:-:S05]  /*11ae0*/  @!P0 LOP3.LUT R127, R127, R126, RZ, 0x3c, !PT ;  /* 0x0000007e7f7f8212 */ /* 0x000fca00078e3cff */
[----:B------:R0:W2:Y:S04]  /*11af0*/  @!P0 LDG.E.U8 R163, desc[UR26][R126.64] ;  /* 0x0000001a7ea38981 */ /* 0x0000a8000c1e1100 */
[----:B------:R-:W0:Y:S04]  /*11b00*/  LDL R126, [R1+0x194] ;  /* 0x00019400017e7983 */ /* 0x000e280000100800 */
[----:B------:R-:W0:Y:S01]  /*11b10*/  LDL R127, [R1+0x198] ;  /* 0x00019800017f7983 */ /* 0x000e220000100800 */
[----:B------:R-:W-:Y:S02]  /*11b20*/  PRMT R162, RZ, 0x7610, R162 ;  /* 0x00007610ffa27816 */ /* 0x000fe400000000a2 */
[----:B0-----:R-:W-:-:S04]  /*11b30*/  @!P0 LOP3.LUT R127, R127, R126, RZ, 0x3c, !PT ;  /* 0x0000007e7f7f8212 */ /* 0x001fc800078e3cff */
[----:B------:R-:W-:-:S04]  /*11b40*/  @!P0 LOP3.LUT R126, R127, R126, RZ, 0x3c, !PT ;  /* 0x0000007e7f7e8212 */ /* 0x000fc800078e3cff */
[----:B------:R-:W-:-:S05]  /*11b50*/  @!P0 LOP3.LUT R127, R127, R126, RZ, 0x3c, !PT ;  /* 0x0000007e7f7f8212 */ /* 0x000fca00078e3cff */
[----:B------:R0:W2:Y:S04]  /*11b60*/  @!P0 LDG.E.U8 R162, desc[UR26][R126.64] ;  /* 0x0000001a7ea28981 */ /* 0x0000a8000c1e1100 */
[----:B------:R-:W2:Y:S01]  /*11b70*/  LDL R127, [R1+0x1ac] ;  /* 0x0001ac00017f7983 */ /* 0x000ea20000100800 */
[----:B0-----:R-:W-:-:S03]  /*11b80*/  @!P0 IMAD.MOV.U32 R126, RZ, RZ, R177 ;  /* 0x000000ffff7e8224 */ /* 0x001fc600078e00b1 */
[----:B------:R0:W-:Y:S04]  /*11b90*/  STS.U8 [R110+UR13+0x9180], R161 ;  /* 0x009180a16e007988 */ /* 0x0001e8000800000d */
[----:B------:R1:W-:Y:S04]  /*11ba0*/  STS.U8 [R110+UR13+0x9380], R160 ;  /* 0x009380a06e007988 */ /* 0x0003e8000800000d */
[----:B------:R3:W-:Y:S01]  /*11bb0*/  STS.U8 [R110+UR13+0x9580], R159 ;  /* 0x0095809f6e007988 */ /* 0x0007e2000800000d */
[----:B0-----:R-:W-:-:S03]  /*11bc0*/  PRMT R161, RZ, 0x7610, R161 ;  /* 0x00007610ffa17816 */ /* 0x001fc600000000a1 */
[----:B------:R0:W-:Y:S01]  /*11bd0*/  STS.U8 [R110+UR13+0x9780], R158 ;  /* 0x0097809e6e007988 */ /* 0x0001e2000800000d */
[----:B-1----:R-:W-:-:S03]  /*11be0*/  PRMT R160, RZ, 0x7610, R160 ;  /* 0x00007610ffa07816 */ /* 0x002fc600000000a0 */
[----:B------:R1:W-:Y:S01]  /*11bf0*/  STS.U8 [R110+UR13+0x9980], R157 ;  /* 0x0099809d6e007988 */ /* 0x0003e2000800000d */
[----:B---3--:R-:W-:-:S03]  /*11c00*/  PRMT R159, RZ, 0x7610, R159 ;  /* 0x00007610ff9f7816 */ /* 0x008fc6000000009f */
[----:B------:R3:W-:Y:S01]  /*11c10*/  STS.U8 [R110+UR13+0x9b80], R156 ;  /* 0x009b809c6e007988 */ /* 0x0007e2000800000d */
[----:B0-----:R-:W-:-:S03]  /*11c20*/  PRMT R158, RZ, 0x7610, R158 ;  /* 0x00007610ff9e7816 */ /* 0x001fc6000000009e */
[----:B------:R0:W-:Y:S01]  /*11c30*/  STS.U8 [R110+UR13+0x9d80], R155 ;  /* 0x009d809b6e007988 */ /* 0x0001e2000800000d */
[----:B-1----:R-:W-:-:S03]  /*11c40*/  PRMT R157, RZ, 0x7610, R157 ;  /* 0x00007610ff9d7816 */ /* 0x002fc6000000009d */
[----:B------:R1:W-:Y:S01]  /*11c50*/  STS.U8 [R110+UR13+0x9f80], R154 ;  /* 0x009f809a6e007988 */ /* 0x0003e2000800000d */
[----:B---3--:R-:W-:-:S03]  /*11c60*/  PRMT R156, RZ, 0x7610, R156 ;  /* 0x00007610ff9c7816 */ /* 0x008fc6000000009c */
[----:B------:R-:W3:Y:S01]  /*11c70*/  LDL R177, [R1+0x78] ;  /* 0x0000780001b17983 */ /* 0x000ee20000100800 */
[----:B0-----:R-:W-:Y:S02]  /*11c80*/  PRMT R155, RZ, 0x7610, R155 ;  /* 0x00007610ff9b7816 */ /* 0x001fe4000000009b */
[----:B-1----:R-:W-:Y:S01]  /*11c90*/  PRMT R154, RZ, 0x7610, R154 ;  /* 0x00007610ff9a7816 */ /* 0x002fe2000000009a */
[----:B------:R0:W-:Y:S04]  /*11ca0*/  STS.U8 [R178+UR13+0x4000], R153 ;  /* 0x00400099b2007988 */ /* 0x0001e8000800000d */
[----:B------:R1:W-:Y:S01]  /*11cb0*/  STS.U8 [R178+UR13+0x4200], R152 ;  /* 0x00420098b2007988 */ /* 0x0003e2000800000d */
[----:B0-----:R-:W-:Y:S02]  /*11cc0*/  PRMT R153, RZ, 0x7610, R153 ;  /* 0x00007610ff997816 */ /* 0x001fe40000000099 */
[----:B-1----:R-:W-:Y:S01]  /*11cd0*/  PRMT R152, RZ, 0x7610, R152 ;  /* 0x00007610ff987816 */ /* 0x002fe20000000098 */
[----:B------:R0:W-:Y:S04]  /*11ce0*/  STS.U8 [R178+UR13+0x4400], R151 ;  /* 0x00440097b2007988 */ /* 0x0001e8000800000d */
[----:B------:R1:W-:Y:S01]  /*11cf0*/  STS.U8 [R178+UR13+0x4600], R150 ;  /* 0x00460096b2007988 */ /* 0x0003e2000800000d */
[----:B0-----:R-:W-:-:S02]  /*11d00*/  PRMT R151, RZ, 0x7610, R151 ;  /* 0x00007610ff977816 */ /* 0x001fc40000000097 */
        /* <DEDUP_REMOVED lines=13> */
[----:B----4-:R0:W-:Y:S02]  /*11de0*/  STS.U8 [R178+UR13+0x5400], R143 ;  /* 0x0054008fb2007988 */ /* 0x0101e4000800000d */
[----:B0-----:R-:W-:-:S02]  /*11df0*/  PRMT R143, RZ, 0x7610, R143 ;  /* 0x00007610ff8f7816 */ /* 0x001fc4000000008f */
[----:B--2---:R0:W2:Y:S02]  /*11e00*/  @!P0 LDG.E.U8 R161, desc[UR26][R126.64] ;  /* 0x0000001a7ea18981 */ /* 0x0040a4000c1e1100 */
[----:B0-----:R-:W-:Y:S02]  /*11e10*/  @!P0 IMAD.MOV.U32 R126, RZ, RZ, R16 ;  /* 0x000000ffff7e8224 */ /* 0x001fe400078e0010 */
[----:B------:R-:W-:-:S05]  /*11e20*/  @!P0 IMAD.MOV.U32 R127, RZ, RZ, R18 ;  /* 0x000000ffff7f8224 */ /* 0x000fca00078e0012 */
[----:B------:R0:W4:Y:S02]  /*11e30*/  @!P0 LDG.E.U8 R160, desc[UR26][R126.64] ;  /* 0x0000001a7ea08981 */ /* 0x000124000c1e1100 */
[----:B0-----:R-:W-:Y:S02]  /*11e40*/  @!P0 IMAD.MOV.U32 R126, RZ, RZ, R17 ;  /* 0x000000ffff7e8224 */ /* 0x001fe400078e0011 */
[----:B------:R-:W-:-:S05]  /*11e50*/  @!P0 IMAD.MOV.U32 R127, RZ, RZ, R20 ;  /* 0x000000ffff7f8224 */ /* 0x000fca00078e0014 */
[----:B------:R0:W2:Y:S02]  /*11e60*/  @!P0 LDG.E.U8 R159, desc[UR26][R126.64] ;  /* 0x0000001a7e9f8981 */ /* 0x0000a4000c1e1100 */
        /* <DEDUP_REMOVED lines=75> */
[----:B------:R-:W3:Y:S01]  /*12320*/  LDL R177, [R1+0x120] ;  /* 0x0001200001b17983 */ /* 0x000ee20000100800 */
[----:B0-----:R-:W-:-:S06]  /*12330*/  PRMT R169, RZ, 0x7610, R169 ;  /* 0x00007610ffa97816 */ /* 0x001fcc00000000a9 */
[----:B--2---:R0:W2:Y:S04]  /*12340*/  @!P0 LDG.E.U8 R169, desc[UR26][R126.64] ;  /* 0x0000001a7ea98981 */ /* 0x0040a8000c1e1100 */
        /* <DEDUP_REMOVED lines=74> */
[----:B------:R-:W3:Y:S01]  /*127f0*/  LDL R177, [R1+0x80] ;  /* 0x0000800001b17983 */ /* 0x000ee20000100800 */
        /* <DEDUP_REMOVED lines=14> */
[----:B----4-:R0:W-:Y:S04]  /*128e0*/  STS.U8 [R108+UR13+0x4080], R160 ;  /* 0x004080a06c007988 */ /* 0x0101e8000800000d */
[----:B------:R1:W-:Y:S04]  /*128f0*/  STS.U8 [R108+UR13+0x4280], R159 ;  /* 0x0042809f6c007988 */ /* 0x0003e8000800000d */
[----:B------:R-:W4:Y:S01]  /*12900*/  LDL R178, [R1+0x7c] ;  /* 0x00007c0001b27983 */ /* 0x000f220000100800 */
        /* <DEDUP_REMOVED lines=18> */
[----:B--2---:R0:W2:Y:S02]  /*12a30*/  @!P0 LDG.E.U8 R168, desc[UR26][R126.64] ;  /* 0x0000001a7ea88981 */ /* 0x0040a4000c1e1100 */
        /* <DEDUP_REMOVED lines=51> */
[----:B------:R-:W0:Y:S04]  /*12d70*/  LDL R127, [R1] ;  /* 0x00000000017f7983 */ /* 0x000e280000100800 */
[----:B------:R1:W-:Y:S02]  /*12d80*/  STS.U8 [R108+UR13+0x5480], R150 ;  /* 0x005480966c007988 */ /* 0x0003e4000800000d */
[----:B-1----:R-:W-:Y:S01]  /*12d90*/  PRMT R150, RZ, 0x7610, R150 ;  /* 0x00007610ff967816 */ /* 0x002fe20000000096 */
[----:B0-----:R-:W-:-:S02]  /*12da0*/  @!P0 IMAD.MOV.U32 R126, RZ, RZ, R127 ;  /* 0x000000ffff7e8224 */ /* 0x001fc400078e007f */
        /* <DEDUP_REMOVED lines=20> */
[----:B------:R1:W-:Y:S04]  /*12ef0*/  STS.U8 [R108+UR13+0x5a80], R147 ;  /* 0x005a80936c007988 */ /* 0x0003e8000800000d */
[----:B------:R3:W-:Y:S01]  /*12f00*/  STS.U8 [R108+UR13+0x5c80], R146 ;  /* 0x005c80926c007988 */ /* 0x0007e2000800000d */
[----:B-1----:R-:W-:-:S02]  /*12f10*/  PRMT R147, RZ, 0x7610, R147 ;  /* 0x00007610ff937816 */ /* 0x002fc40000000093 */
[----:B---3--:R-:W-:Y:S02]  /*12f20*/  PRMT R146, RZ, 0x7610, R146 ;  /* 0x00007610ff927816 */ /* 0x008fe40000000092 */
[----:B0-----:R-:W-:-:S04]  /*12f30*/  @!P0 LOP3.LUT R127, R127, R126, RZ, 0x3c, !PT ;  /* 0x0000007e7f7f8212 */ /* 0x001fc800078e3cff */
[----:B------:R-:W-:-:S04]  /*12f40*/  @!P0 LOP3.LUT R126, R127, R126, RZ, 0x3c, !PT ;  /* 0x0000007e7f7e8212 */ /* 0x000fc800078e3cff */
[----:B------:R-:W-:-:S05]  /*12f50*/  @!P0 LOP3.LUT R127, R127, R126, RZ, 0x3c, !PT ;  /* 0x0000007e7f7f8212 */ /* 0x000fca00078e3cff */
[----:B------:R0:W3:Y:S02]  /*12f60*/  @!P0 LDG.E.U8 R147, desc[UR26][R126.64] ;  /* 0x0000001a7e938981 */ /* 0x0000e4000c1e1100 */
[----:B0-----:R-:W-:Y:S02]  /*12f70*/  @!P0 IMAD.MOV.U32 R126, RZ, RZ, R177 ;  /* 0x000000ffff7e8224 */ /* 0x001fe400078e00b1 */
[----:B----4-:R-:W-:Y:S01]  /*12f80*/  @!P0 IMAD.MOV.U32 R127, RZ, RZ, R178 ;  /* 0x000000ffff7f8224 */ /* 0x010fe200078e00b2 */
[----:B------:R0:W-:Y:S04]  /*12f90*/  STS.U8 [R108+UR13+0x5e80], R145 ;  /* 0x005e80916c007988 */ /* 0x0001e8000800000d */
[----:B------:R1:W4:Y:S04]  /*12fa0*/  @!P0 LDG.E.U8 R146, desc[UR26][R126.64] ;  /* 0x0000001a7e928981 */ /* 0x000328000c1e1100 */
[----:B------:R0:W-:Y:S04]  /*12fb0*/  STS.U8 [R108+UR13+0x6080], R144 ;  /* 0x006080906c007988 */ /* 0x0001e8000800000d */
[----:B------:R1:W-:Y:S04]  /*12fc0*/  STS.U8 [R108+UR13+0x6280], R143 ;  /* 0x0062808f6c007988 */ /* 0x0003e8000800000d */
[----:B------:R-:W1:Y:S04]  /*12fd0*/  LDL R126, [R1+0xa4] ;  /* 0x0000a400017e7983 */ /* 0x000e680000100800 */
[----:B------:R-:W1:Y:S01]  /*12fe0*/  LDL R127, [R1+0xa8] ;  /* 0x0000a800017f7983 */ /* 0x000e620000100800 */
[----:B0-----:R-:W-:-:S03]  /*12ff0*/  PRMT R145, RZ, 0x7610, R145 ;  /* 0x00007610ff917816 */ /* 0x001fc60000000091 */
[----:B------:R-:W2:Y:S04]  /*13000*/  LDL R178, [R1+0x124] ;  /* 0x0001240001b27983 */ /* 0x000ea80000100800 */
[----:B------:R-:W2:Y:S01]  /*13010*/  LDL R177, [R1+0x128] ;  /* 0x0001280001b17983 */ /* 0x000ea20000100800 */
        /* <DEDUP_REMOVED lines=28> */
[----:B--2---:R-:W-:Y:S02]  /*131e0*/  @!P0 IMAD.MOV.U32 R126, RZ, RZ, R177 ;  /* 0x000000ffff7e8224 */ /* 0x004fe400078e00b1 */
[----:B------:R-:W-:Y:S01]  /*131f0*/  @!P0 IMAD.MOV.U32 R127, RZ, RZ, R178 ;  /* 0x000000ffff7f8224 */ /* 0x000fe200078e00b2 */
[----:B------:R0:W-:Y:S04]  /*13200*/  STS.U8 [R108+UR13+0x6880], R140 ;  /* 0x0068808c6c007988 */ /* 0x0001e8000800000d */
[----:B------:R1:W2:Y:S04]  /*13210*/  @!P0 LDG.E.U8 R141, desc[UR26][R126.64] ;  /* 0x0000001a7e8d8981 */ /* 0x0002a8000c1e1100 */
        /* <DEDUP_REMOVED lines=30> */
[----:B---3--:R-:W-:Y:S01]  /*13400*/  PRMT R174, RZ, 0x7610, R174 ;  /* 0x00007610ffae7816 */ /* 0x008fe200000000ae */
[----:B------:R1:W-:Y:S04]  /*13410*/  STS.U8 [R108+UR13+0x7280], R173 ;  /* 0x007280ad6c007988 */ /* 0x0003e8000800000d */
[----:B------:R3:W-:Y:S01]  /*13420*/  STS.U8 [R108+UR13+0x7480], R172 ;  /* 0x007480ac6c007988 */ /* 0x0007e2000800000d */
[----:B-1----:R-:W-:Y:S02]  /*13430*/  PRMT R173, RZ, 0x7610, R173 ;  /* 0x00007610ffad7816 */ /* 0x002fe400000000ad */
[----:B---3--:R-:W-:Y:S01]  /*13440*/  PRMT R172, RZ, 0x7610, R172 ;  /* 0x00007610ffac7816 */ /* 0x008fe200000000ac */
[----:B------:R1:W-:Y:S04]  /*13450*/  STS.U8 [R108+UR13+0x7680], R171 ;  /* 0x007680ab6c007988 */ /* 0x0003e8000800000d */
[----:B------:R3:W-:Y:S01]  /*13460*/  STS.U8 [R108+UR13+0x7880], R170 ;  /* 0x007880aa6c007988 */ /* 0x0007e2000800000d */
[----:B-1----:R-:W-:-:S02]  /*13470*/  PRMT R171, RZ, 0x7610, R171 ;  /* 0x00007610ffab7816 */ /* 0x002fc400000000ab */
[----:B---3--:R-:W-:Y:S01]  /*13480*/  PRMT R170, RZ, 0x7610, R170 ;  /* 0x00007610ffaa7816 */ /* 0x008fe200000000aa */
[----:B-----5:R1:W-:Y:S04]  /*13490*/  STS.U8 [R108+UR13+0x7a80], R139 ;  /* 0x007a808b6c007988 */ /* 0x0203e8000800000d */
[----:B------:R3:W-:Y:S01]  /*134a0*/  STS.U8 [R108+UR13+0x7c80], R138 ;  /* 0x007c808a6c007988 */ /* 0x0007e2000800000d */
[----:B-1----:R-:W-:Y:S02]  /*134b0*/  PRMT R139, RZ, 0x7610, R139 ;  /* 0x00007610ff8b7816 */ /* 0x002fe4000000008b */
[----:B---3--:R-:W-:Y:S01]  /*134c0*/  PRMT R138, RZ, 0x7610, R138 ;  /* 0x00007610ff8a7816 */ /* 0x008fe2000000008a */
        /* <DEDUP_REMOVED lines=20> */
[----:B------:R1:W-:Y:S02]  /*13610*/  STS.U8 [R109+UR13+0x5300], R158 ;  /* 0x0053009e6d007988 */ /* 0x0003e4000800000d */
[----:B-1----:R-:W-:Y:S02]  /*13620*/  PRMT R158, RZ, 0x7610, R158 ;  /* 0x00007610ff9e7816 */ /* 0x002fe4000000009e */
        /* <DEDUP_REMOVED lines=9> */
[----:B------:R0:W-:Y:S01]  /*136c0*/  STS.U8 [R109+UR13+0x5900], R155 ;  /* 0x0059009b6d007988 */ /* 0x0001e2000800000d */
[----:B-1----:R-:W-:-:S02]  /*136d0*/  @!P0 IMAD.MOV.U32 R126, RZ, RZ, R111 ;  /* 0x000000ffff7e8224 */ /* 0x002fc400078e006f */
[----:B------:R-:W-:Y:S01]  /*136e0*/  @!P0 IMAD.MOV.U32 R127, RZ, RZ, R112 ;  /* 0x000000ffff7f8224 */ /* 0x000fe200078e0070 */
[----:B------:R-:W2:Y:S04]  /*136f0*/  LDL R178, [R1+0x84] ;  /* 0x0000840001b27983 */ /* 0x000ea80000100800 */
[----:B------:R1:W2:Y:S04]  /*13700*/  @!P0 LDG.E.U8 R173, desc[UR26][R126.64] ;  /* 0x0000001a7ead8981 */ /* 0x0002a8000c1e1100 */
[----:B------:R-:W2:Y:S01]  /*13710*/  LDL R177, [R1+0x88] ;  /* 0x0000880001b17983 */ /* 0x000ea20000100800 */
[----:B-1----:R-:W-:-:S02]  /*13720*/  @!P0 IMAD.MOV.U32 R126, RZ, RZ, R113 ;  /* 0x000000ffff7e8224 */ /* 0x002fc400078e0071 */
[----:B------:R-:W-:-:S05]  /*13730*/  @!P0 IMAD.MOV.U32 R127, RZ, RZ, R114 ;  /* 0x000000ffff7f8224 */ /* 0x000fca00078e0072 */
[----:B------:R1:W2:Y:S02]  /*13740*/  @!P0 LDG.E.U8 R172, desc[UR26][R126.64] ;  /* 0x0000001a7eac8981 */ /* 0x0002a4000c1e1100 */
[----:B-1----:R-:W-:Y:S02]  /*13750*/  @!P0 IMAD.MOV.U32 R126, RZ, RZ, R115 ;  /* 0x000000ffff7e8224 */ /* 0x002fe400078e0073 */
        /* <DEDUP_REMOVED lines=43> */
[----:B------:R1:W2:Y:S04]  /*13a10*/  @!P0 LDG.E.U8 R158, desc[UR26][R126.64] ;  /* 0x0000001a7e9e8981 */ /* 0x0002a8000c1e1100 */
        /* <DEDUP_REMOVED lines=9> */
[----:B-----5:R-:W-:Y:S02]  /*13ab0*/  PRMT R156, RZ, 0x7610, R156 ;  /* 0x00007610ff9c7816 */ /* 0x020fe4000000009c */
[----:B0-----:R-:W-:-:S04]  /*13ac0*/  @!P0 LOP3.LUT R127, R127, R126, RZ, 0x3c, !PT ;  /* 0x0000007e7f7f8212 */ /* 0x001fc800078e3cff */
[----:B------:R-:W-:-:S04]  /*13ad0*/  @!P0 LOP3.LUT R126, R127, R126, RZ, 0x3c, !PT ;  /* 0x0000007e7f7e8212 */ /* 0x000fc800078e3cff */
[----:B------:R-:W-:-:S05]  /*13ae0*/  @!P0 LOP3.LUT R127, R127, R126, RZ, 0x3c, !PT ;  /* 0x0000007e7f7f8212 */ /* 0x000fca00078e3cff */
[----:B------:R0:W5:Y:S04]  /*13af0*/  @!P0 LDG.E.U8 R156, desc[UR26][R126.64] ;  /* 0x0000001a7e9c8981 */ /* 0x000168000c1e1100 */
        /* <DEDUP_REMOVED lines=60> */
[----:B----4-:R4:W-:Y:S04]  /*13ec0*/  STS.U8 [R109+UR13+0x6b00], R146 ;  /* 0x006b00926d007988 */ /* 0x0109e8000800000d */
        /* <DEDUP_REMOVED lines=12> */
[----:B----4-:R-:W-:Y:S02]  /*13f90*/  PRMT R146, RZ, 0x7610, R146 ;  /* 0x00007610ff927816 */ /* 0x010fe40000000092 */
[----:B0-----:R-:W-:-:S04]  /*13fa0*/  @!P0 LOP3.LUT R127, R127, R126, RZ, 0x3c, !PT ;  /* 0x0000007e7f7f8212 */ /* 0x001fc800078e3cff */
[----:B------:R-:W-:-:S04]  /*13fb0*/  @!P0 LOP3.LUT R126, R127, R126, RZ, 0x3c, !PT ;  /* 0x0000007e7f7e8212 */ /* 0x000fc800078e3cff */
[----:B------:R-:W-:-:S05]  /*13fc0*/  @!P0 LOP3.LUT R127, R127, R126, RZ, 0x3c, !PT ;  /* 0x0000007e7f7f8212 */ /* 0x000fca00078e3cff */
[----:B------:R0:W4:Y:S04]  /*13fd0*/  @!P0 LDG.E.U8 R146, desc[UR26][R126.64] ;  /* 0x0000001a7e928981 */ /* 0x000128000c1e1100 */
        /* <DEDUP_REMOVED lines=18> */
[----:B------:R-:W-:-:S05]  /*14100*/  @!P0 IMAD.MOV.U32 R127, RZ, RZ, R178 ;  /* 0x000000ffff7f8224 */ /* 0x000fca00078e00b2 */
[----:B------:R-:W2:Y:S04]  /*14110*/  @!P0 LDG.E.U8 R143, desc[UR26][R126.64] ;  /* 0x0000001a7e8f8981 */ /* 0x000ea8000c1e1100 */
[----:B------:R0:W-:Y:S04]  /*14120*/  STS.U8 [R109+UR13+0x7300], R142 ;  /* 0x0073008e6d007988 */ /* 0x0001e8000800000d */
        /* <DEDUP_REMOVED lines=24> */
[----:B-----5:R0:W-:Y:S04]  /*142b0*/  STS.U8 [R110+UR13+0x6580], R156 ;  /* 0x0065809c6e007988 */ /* 0x0201e8000800000d */
        /* <DEDUP_REMOVED lines=9> */
[----:B----4-:R0:W-:Y:S04]  /*14350*/  STS.U8 [R110+UR13+0x7980], R146 ;  /* 0x007980926e007988 */ /* 0x0101e8000800000d */
[----:B------:R0:W-:Y:S01]  /*14360*/  STS.U8 [R110+UR13+0x7b80], R145 ;  /* 0x007b80916e007988 */ /* 0x0001e2000800000d */
[----:B------:R-:W-:Y:S01]  /*14370*/  ULEA UR15, UR32, UR13, 0x3 ;  /* 0x0000000d200f7291 */ /* 0x000fe2000f8e18ff */
[----:B------:R-:W-:-:S03]  /*14380*/  UMOV UR4, UR5 ;  /* 0x0000000500047c82 */ /* 0x000fc60008000000 */
[----:B------:R-:W-:Y:S01]  /*14390*/  UIADD3 UR15, UPT, UPT, UR15, 0xa000, URZ ;  /* 0x0000a0000f0f7890 */ /* 0x000fe2000fffe0ff */
[----:B---3--:R0:W-:Y:S04]  /*143a0*/  STS.U8 [R110+UR13+0x7d80], R144 ;  /* 0x007d80906e007988 */ /* 0x0081e8000800000d */
[----:B--2---:R0:W-:Y:S01]  /*143b0*/  STS.U8 [R110+UR13+0x7f80], R143 ;  /* 0x007f808f6e007988 */ /* 0x0041e2000800000d */
[----:B------:R1:W-:Y:S06]  /*143c0*/  MEMBAR.ALL.CTA ;  /* 0x0000000000007992 */ /* 0x0003ec0000008000 */
[----:B-1----:R-:W1:Y:S02]  /*143d0*/  FENCE.VIEW.ASYNC.S ;  /* 0x00000000000073c6 */ /* 0x002e640000000000 */
[----:B-1----:R-:W-:Y:S06]  /*143e0*/  BAR.SYNC.DEFER_BLOCKING 0x0 ;  /* 0x0000000000007b1d */ /* 0x002fec0000010000 */
[----:B------:R-:W-:Y:S05]  /*143f0*/  BRA.U UP1, `(.L_x_9) ;  /* 0x00000001013c7547 */ /* 0x000fea000b800000 */
[----:B------:R-:W-:Y:S01]  /*14400*/  UMOV UR20, UR6 ;  /* 0x0000000600147c82 */ /* 0x000fe20008000000 */
[----:B------:R-:W-:Y:S01]  /*14410*/  UMOV UR21, 0x80004020 ;  /* 0x8000402000157882 */ /* 0x000fe20000000000 */
[----:B------:R-:W-:Y:S01]  /*14420*/  UMOV UR22, UR8 ;  /* 0x0000000800167c82 */ /* 0x000fe20008000000 */
[----:B------:R-:W-:Y:S01]  /*14430*/  UMOV UR23, 0x80004020 ;  /* 0x8000402000177882 */ /* 0x000fe20000000000 */
[----:B------:R-:W-:Y:S01]  /*14440*/  UMOV UR24, 0x0 ;  /* 0x0000000000187882 */ /* 0x000fe20000000000 */
[----:B------:R-:W-:Y:S01]  /*14450*/  UMOV UR25, 0x4408010 ;  /* 0x0440801000197882 */ /* 0x000fe20000000000 */
[----:B------:R-:W-:Y:S01]  /*14460*/  UMOV UR10, UR15 ;  /* 0x0000000f000a7c82 */ /* 0x000fe20008000000 */
[----:B------:R-:W-:Y:S01]  /*14470*/  UMOV UR11, URZ ;  /* 0x000000ff000b7c82 */ /* 0x000fe20008000000 */
[----:B------:R-:W-:Y:S01]  /*14480*/  UMOV UR36, 0x0 ;  /* 0x0000000000247882 */ /* 0x000fe20000000000 */
[----:B------:R-:W-:Y:S01]  /*14490*/  UMOV UR37, 0x4408010 ;  /* 0x0440801000257882 */ /* 0x000fe20000000000 */
[----:B------:R1:W-:Y:S01]  /*144a0*/  UTCQMMA gdesc[UR20], gdesc[UR22], tmem[UR12], tmem[UR24], idesc[UR25], UPT ;  /* 0x00ff1816140075ea */ /* 0x0003e2000b80030c */
[----:B------:R-:W-:Y:S01]  /*144b0*/  UMOV UR5, UR10 ;  /* 0x0000000a00057c82 */ /* 0x000fe20008000000 */
[----:B------:R1:W-:Y:S01]  /*144c0*/  UTCQMMA gdesc[UR16], gdesc[UR18], tmem[UR12], tmem[UR36], idesc[UR37], UPT ;  /* 0x00ff2412100075ea */ /* 0x0003e2000b80030c */
[----:B------:R1:W-:Y:S01]  /*144d0*/  UTCBAR [UR5], URZ ;  /* 0x000000ff050073e9 */ /* 0x0003e200080000ff */
[----:B------:R-:W-:-:S02]  /*144e0*/  NOP ;  /* 0x0000000000007918 */ /* 0x000fc40000000000 */
.L_x_9:
[----:B------:R-:W-:Y:S01]  /*144f0*/  UIADD3 UR32, UPT, UPT, UR32, 0x1, URZ ;  /* 0x0000000120207890 */ /* 0x000fe2000fffe0ff */
[----:B------:R-:W-:Y:S01]  /*14500*/  IMAD.U32 R126, RZ, RZ, UR4 ;  /* 0x00000004ff7e7e24 */ /* 0x000fe2000f8e00ff */
[----:B------:R-:W-:Y:S02]  /*14510*/  UIADD3 UR30, UPT, UPT, UR30, -0x1, URZ ;  /* 0xffffffff1e1e7890 */ /* 0x000fe4000fffe0ff */
[----:B------:R-:W-:Y:S02]  /*14520*/  UISETP.GT.AND UP2, UPT, UR32, 0x1, UPT ;  /* 0x000000012000788c */ /* 0x000fe4000bf44270 */
[----:B------:R-:W-:Y:S02]  /*14530*/  UIADD3 UR31, UPT, UPT, UR31, -0x40, URZ ;  /* 0xffffffc01f1f7890 */ /* 0x000fe4000fffe0ff */
[----:B-1----:R-:W-:Y:S02]  /*14540*/  USEL UR5, URZ, 0x1, !UP2 ;  /* 0x00000001ff057887 */ /* 0x002fe4000d000000 */
[----:B------:R-:W-:-:S02]  /*14550*/  USEL UR32, UR32, URZ, !UP2 ;  /* 0x000000ff20207287 */ /* 0x000fc4000d000000 */
[----:B------:R-:W-:Y:S02]  /*14560*/  UISETP.NE.U32.AND UP2, UPT, UR30, URZ, UPT ;  /* 0x000000ff1e00728c */ /* 0x000fe4000bf45070 */
[----:B------:R-:W-:-:S07]  /*14570*/  ULOP3.LUT UR5, UR4, UR5, URZ, 0x3c, !UPT ;  /* 0x0000000504057292 */ /* 0x000fce000f8e3cff */
[----:B------:R-:W-:Y:S05]  /*14580*/  BRA.U UP2, `(.L_x_10) ;  /* 0xffffff99025c7547 */ /* 0x000fea000b83ffff */
.L_x_7:
[----:B0-----:R-:W0:Y:S01]  /*14590*/  S2R R127, SR_TID.X ;  /* 0x00000000007f7919 */ /* 0x001e220000002100 */
[----:B------:R-:W-:Y:S01]  /*145a0*/  UISETP.GE.AND UP1, UPT, UR33, 0x40, UPT ;  /* 0x000000402100788c */ /* 0x000fe2000bf26270 */
[C---:B0----5:R-:W-:Y:S02]  /*145b0*/  IMAD.SHL.U32 R2, R127.reuse, 0x10, RZ ;  /* 0x000000107f027824 */ /* 0x061fe400078e00ff */
[C---:B------:R-:W-:Y:S02]  /*145c0*/  IMAD.SHL.U32 R4, R127.reuse, 0x80, RZ ;  /* 0x000000807f047824 */ /* 0x040fe400078e00ff */
[----:B------:R-:W-:Y:S01]  /*145d0*/  IMAD.SHL.U32 R3, R127, 0x8, RZ ;  /* 0x000000087f037824 */ /* 0x000fe200078e00ff */
[----:B------:R-:W-:Y:S02]  /*145e0*/  LOP3.LUT R2, R2, 0xf0, RZ, 0xc0, !PT ;  /* 0x000000f002027812 */ /* 0x000fe400078ec0ff */
[----:B------:R-:W-:Y:S02]  /*145f0*/  LOP3.LUT R5, R4, 0x800, RZ, 0xc0, !PT ;  /* 0x0000080004057812 */ /* 0x000fe400078ec0ff */
[----:B------:R-:W-:-:S02]  /*14600*/  LOP3.LUT R3, R3, 0x300, RZ, 0xc0, !PT ;  /* 0x0000030003037812 */ /* 0x000fc400078ec0ff */
[----:B------:R-:W-:-:S05]  /*14610*/  IADD3 R2, PT, PT, R2, UR13, R5 ;  /* 0x0000000d02027c10 */ /* 0x000fca000fffe005 */
[----:B------:R-:W-:Y:S01]  /*14620*/  IMAD.IADD R2, R3, 0x1, R2 ;  /* 0x0000000103027824 */ /* 0x000fe200078e0202 */
[----:B------:R-:W-:Y:S06]  /*14630*/  BRA.U !UP1, `(.L_x_11) ;  /* 0x0000000109107547 */ /* 0x000fec000b800000 */
[----:B------:R-:W-:-:S06]  /*14640*/  USHF.L.U32 UR4, UR4, 0x1f, URZ ;  /* 0x0000001f04047899 */ /* 0x000fcc00080006ff */
[----:B------:R-:W-:-:S04]  /*14650*/  IMAD.U32 R3, RZ, RZ, UR4 ;  /* 0x00000004ff037e24 */ /* 0x000fc8000f8e00ff */
[----:B------:R-:W0:Y:S02]  /*14660*/  SYNCS.PHASECHK.TRANS64.TRYWAIT P0, [UR15], R3 ;  /* 0x00000003ff0075a7 */ /* 0x000e24000800110f */
[----:B0-----:R-:W-:Y:S05]  /*14670*/  @!P0 BRA `(.L_x_12) ;  /* 0x0000005800948947 */ /* 0x001fea0003800000 */
.L_x_11:
[----:B------:R-:W2:Y:S01]  /*14680*/  LDL.LU R133, [R1+0x2dc] ;  /* 0x0002dc0001857983 */ /* 0x000ea20000300800 */
[----:B------:R-:W0:Y:S03]  /*14690*/  LDCU.128 UR8, c[0x0][0x390] ;  /* 0x00007200ff0877ac */ /* 0x000e260008000c00 */
[----:B------:R-:W0:Y:S01]  /*146a0*/  LDL.LU R132, [R1+0x2a4] ;  /* 0x0002a40001847983 */ /* 0x000e220000300800 */
[----:B------:R-:W2:Y:S01]  /*146b0*/  LDCU UR4, c[0x0][0x39c] ;  /* 0x00007380ff0477ac */ /* 0x000ea20008000800 */
[----:B------:R-:W-:Y:S06]  /*146c0*/  BAR.SYNC.DEFER_BLOCKING 0x0 ;  /* 0x0000000000007b1d */ /* 0x000fec0000010000 */
[----:B------:R-:W1:Y:S01]  /*146d0*/  LDCU UR5, c[0x0][0x39c] ;  /* 0x00007380ff0577ac */ /* 0x000e620008000800 */
[----:B------:R-:W3:Y:S01]  /*146e0*/  LDCU UR6, c[0x0][0x39c] ;  /* 0x00007380ff0677ac */ /* 0x000ee20008000800 */
[----:B------:R-:W4:Y:S01]  /*146f0*/  LDCU UR7, c[0x0][0x39c] ;  /* 0x00007380ff0777ac */ /* 0x000f220008000800 */
[----:B------:R-:W5:Y:S02]  /*14700*/  @!P3 SYNCS.CCTL.IV [UR13+0xa000] ;  /* 0x00a00000ff00b9b1 */ /* 0x000f64000800000d */
[----:B-----5:R-:W-:Y:S06]  /*14710*/  BAR.SYNC.DEFER_BLOCKING 0x0 ;  /* 0x0000000000007b1d */ /* 0x020fec0000010000 */
[----:B------:R-:W-:Y:S01]  /*14720*/  LDTM.16dp32bit_t0_t15.x128 R4, tmem[UR14] ;  /* 0x0000000e000479ee */ /* 0x000fe20008b80000 */
[----:B------:R-:W5:Y:S01]  /*14730*/  LDTM.16dp32bit_t16_t31.x128 R4, tmem[UR14+0x80] ;  /* 0x0000800e000479ee */ /* 0x000f620008ba0000 */
[----:B------:R-:W0:Y:S01]  /*14740*/  @!P3 SYNCS.CCTL.IV [UR13+0xa008] ;  /* 0x00a00800ff00b9b1 */ /* 0x000e22000800000d */
[----:B------:R-:W-:Y:S01]  /*14750*/  NOP ;  /* 0x0000000000007918 */ /* 0x000fe20000000000 */
[----:B-----5:R-:W-:-:S02]  /*14760*/  F2FP.SATFINITE.E4M3.F32.PACK_AB_MERGE_C R4, R5, R4, RZ ;  /* 0x000000040504723e */ /* 0x020fc400048070ff */
[----:B------:R-:W-:Y:S02]  /*14770*/  F2FP.SATFINITE.E4M3.F32.PACK_AB_MERGE_C R6, R7, R6, RZ ;  /* 0x000000060706723e */ /* 0x000fe400048070ff */
[----:B------:R-:W-:Y:S02]  /*14780*/  F2FP.SATFINITE.E4M3.F32.PACK_AB_MERGE_C R8, R9, R8, RZ ;  /* 0x000000080908723e */ /* 0x000fe400048070ff */
[----:B------:R-:W-:Y:S02]  /*14790*/  F2FP.SATFINITE.E4M3.F32.PACK_AB_MERGE_C R12, R13, R12, RZ ;  /* 0x0000000c0d0c723e */ /* 0x000fe400048070ff */
[----:B------:R-:W-:Y:S02]  /*147a0*/  F2FP.SATFINITE.E4M3.F32.PACK_AB_MERGE_C R14, R15, R14, RZ ;  /* 0x0000000e0f0e723e */ /* 0x000fe400048070ff */
[----:B------:R-:W-:Y:S02]  /*147b0*/  F2FP.SATFINITE.E4M3.F32.PACK_AB_MERGE_C R16, R17, R16, RZ ;  /* 0x000000101110723e */ /* 0x000fe400048070ff */
[----:B------:R-:W-:-:S02]  /*147c0*/  LOP3.LUT R4, R4, 0xffff, RZ, 0xc0, !PT ;  /* 0x0000ffff04047812 */ /* 0x000fc400078ec0ff */
[----:B------:R-:W-:Y:S02]  /*147d0*/  LOP3.LUT R3, R6, 0xffff, RZ, 0xc0, !PT ;  /* 0x0000ffff06037812 */ /* 0x000fe400078ec0ff */
[----:B------:R-:W-:Y:S02]  /*147e0*/  LOP3.LUT R8, R8, 0xffff, RZ, 0xc0, !PT ;  /* 0x0000ffff08087812 */ /* 0x000fe400078ec0ff */
[----:B------:R-:W-:Y:S02]  /*147f0*/  LOP3.LUT R16, R16, 0xffff, RZ, 0xc0, !PT ;  /* 0x0000ffff10107812 */ /* 0x000fe400078ec0ff */
[----:B------:R-:W-:Y:S02]  /*14800*/  LOP3.LUT R12, R12, 0xffff, RZ, 0xc0, !PT ;  /* 0x0000ffff0c0c7812 */ /* 0x000fe400078ec0ff */
[----:B------:R-:W-:Y:S02]  /*14810*/  LOP3.LUT R5, R14, 0xffff, RZ, 0xc0, !PT ;  /* 0x0000ffff0e057812 */ /* 0x000fe400078ec0ff */
[----:B------:R-:W-:-:S02]  /*14820*/  PRMT R7, R8, 0x3340, R1 ;  /* 0x0000334008077816 */ /* 0x000fc40000000001 */
[----:B------:R-:W-:Y:S02]  /*14830*/  PRMT R6, R4, 0x3340, R3 ;  /* 0x0000334004067816 */ /* 0x000fe40000000003 */
[----:B------:R-:W-:Y:S02]  /*14840*/  PRMT R9, R16, 0x3340, R1 ;  /* 0x0000334010097816 */ /* 0x000fe40000000001 */
[----:B------:R-:W-:Y:S02]  /*14850*/  PRMT R14, R12, 0x3340, R5 ;  /* 0x000033400c0e7816 */ /* 0x000fe40000000005 */
[----:B------:R-:W-:Y:S02]  /*14860*/  F2FP.SATFINITE.E4M3.F32.PACK_AB_MERGE_C R28, R29, R28, RZ ;  /* 0x0000001c1d1c723e */ /* 0x000fe400048070ff */
[----:B------:R-:W-:Y:S02]  /*14870*/  F2FP.SATFINITE.E4M3.F32.PACK_AB_MERGE_C R30, R31, R30, RZ ;  /* 0x0000001e1f1e723e */ /* 0x000fe400048070ff */
[----:B------:R-:W-:-:S02]  /*14880*/  F2FP.SATFINITE.E4M3.F32.PACK_AB_MERGE_C R32, R33, R32, RZ ;  /* 0x000000202120723e */ /* 0x000fc400048070ff */
[----:B------:R-:W-:Y:S02]  /*14890*/  PRMT R7, R6, 0x5410, R7 ;  /* 0x0000541006077816 */ /* 0x000fe40000000007 */
[----:B------:R-:W-:Y:S02]  /*148a0*/  F2FP.SATFINITE.E4M3.F32.PACK_AB_MERGE_C R20, R21, R20, RZ ;  /* 0x000000141514723e */ /* 0x000fe400048070ff */
[----:B------:R-:W-:Y:S02]  /*148b0*/  F2FP.SATFINITE.E4M3.F32.PACK_AB_MERGE_C R22, R23, R22, RZ ;  /* 0x000000161716723e */ /* 0x000fe400048070ff */
[----:B------:R-:W-:Y:S02]  /*148c0*/  F2FP.SATFINITE.E4M3.F32.PACK_AB_MERGE_C R24, R25, R24, RZ ;  /* 0x000000181918723e */ /* 0x000fe400048070ff */
[----:B------:R-:W-:Y:S02]  /*148d0*/  PRMT R6, R14, 0x5410, R9 ;  /* 0x000054100e067816 */ /* 0x000fe40000000009 */
[----:B------:R-:W-:-:S02]  /*148e0*/  F2FP.SATFINITE.E4M3.F32.PACK_AB_MERGE_C R36, R37, R36, RZ ;  /* 0x000000242524723e */ /* 0x000fc400048070ff */
[----:B------:R-:W-:Y:S02]  /*148f0*/  F2FP.SATFINITE.E4M3.F32.PACK_AB_MERGE_C R38, R39, R38, RZ ;  /* 0x000000262726723e */ /* 0x000fe400048070ff */
[----:B------:R-:W-:Y:S02]  /*14900*/  F2FP.SATFINITE.E4M3.F32.PACK_AB_MERGE_C R40, R41, R40, RZ ;  /* 0x000000282928723e */ /* 0x000fe400048070ff */
[----:B------:R-:W-:Y:S02]  /*14910*/  LOP3.LUT R14, R28, 0xffff, RZ, 0xc0, !PT ;  /* 0x0000ffff1c0e7812 */ /* 0x000fe400078ec0ff */
[----:B------:R-:W-:Y:S02]  /*14920*/  LOP3.LUT R15, R30, 0xffff, RZ, 0xc0, !PT ;  /* 0x0000ffff1e0f7812 */ /* 0x000fe400078ec0ff */
[----:B------:R-:W-:Y:S02]  /*14930*/  LOP3.LUT R32, R32, 0xffff, RZ, 0xc0, !PT ;  /* 0x0000ffff20207812 */ /* 0x000fe400078ec0ff */
[----:B------:R-:W-:-:S02]  /*14940*/  F2FP.SATFINITE.E4M3.F32.PACK_AB_MERGE_C R44, R45, R44, RZ ;  /* 0x0000002c2d2c723e */ /* 0x000fc400048070ff */
[----:B------:R-:W-:Y:S02]  /*14950*/  F2FP.SATFINITE.E4M3.F32.PACK_AB_MERGE_C R46, R47, R46, RZ ;  /* 0x0000002e2f2e723e */ /* 0x000fe400048070ff */
[----:B------:R-:W-:Y:S02]  /*14960*/  F2FP.SATFINITE.E4M3.F32.PACK_AB_MERGE_C R48, R49, R48, RZ ;  /* 0x000000303130723e */ /* 0x000fe400048070ff */
[----:B------:R-:W-:Y:S02]  /*14970*/  F2FP.SATFINITE.E4M3.F32.PACK_AB_MERGE_C R60, R61, R60, RZ ;  /* 0x0000003c3d3c723e */ /* 0x000fe400048070ff */
[----:B------:R-:W-:Y:S02]  /*14980*/  F2FP.SATFINITE.E4M3.F32.PACK_AB_MERGE_C R62, R63, R62, RZ ;  /* 0x0000003e3f3e723e */ /* 0x000fe400048070ff */
[----:B------:R-:W-:Y:S02]  /*14990*/  F2FP.SATFINITE.E4M3.F32.PACK_AB_MERGE_C R64, R65, R64, RZ ;  /* 0x000000404140723e */ /* 0x000fe400048070ff */
[----:B------:R-:W-:-:S02]  /*149a0*/  F2FP.SATFINITE.E4M3.F32.PACK_AB_MERGE_C R18, R19, R18, RZ ;  /* 0x000000121312723e */ /* 0x000fc400048070ff */
[----:B------:R-:W-:Y:S02]  /*149b0*/  LOP3.LUT R9, R20, 0xffff, RZ, 0xc0, !PT ;  /* 0x0000ffff14097812 */ /* 0x000fe400078ec0ff */
[----:B------:R-:W-:Y:S02]  /*149c0*/  LOP3.LUT R22, R22, 0xffff, RZ, 0xc0, !PT ;  /* 0x0000ffff16167812 */ /* 0x000fe400078ec0ff */
[----:B------:R-:W-:Y:S02]  /*149d0*/  LOP3.LUT R24, R24, 0xffff, RZ, 0xc0, !PT ;  /* 0x0000ffff18187812 */ /* 0x000fe400078ec0ff */
[----:B------:R-:W-:Y:S02]  /*149e0*/  F2FP.SATFINITE.E4M3.F32.PACK_AB_MERGE_C R52, R53, R52, RZ ;  /* 0x000000343534723e */ /* 0x000fe400048070ff */
[----:B------:R-:W-:Y:S02]  /*149f0*/  F2FP.SATFINITE.E4M3.F32.PACK_AB_MERGE_C R54, R55, R54, RZ ;  /* 0x000000363736723e */ /* 0x000fe400048070ff */
[----:B------:R-:W-:-:S02]  /*14a00*/  F2FP.SATFINITE.E4M3.F32.PACK_AB_MERGE_C R56, R57, R56, RZ ;  /* 0x000000383938723e */ /* 0x000fc400048070ff */
[----:B------:R-:W-:Y:S02]  /*14a10*/  LOP3.LUT R36, R36, 0xffff, RZ, 0xc0, !PT ;  /* 0x0000ffff24247812 */ /* 0x000fe400078ec0ff */
[----:B------:R-:W-:Y:S02]  /*14a20*/  LOP3.LUT R17, R38, 0xffff, RZ, 0xc0, !PT ;  /* 0x0000ffff26117812 */ /* 0x000fe400078ec0ff */
[----:B------:R-:W-:Y:S02]  /*14a30*/  LOP3.LUT R40, R40, 0xffff, RZ, 0xc0, !PT ;  /* 0x0000ffff28287812 */ /* 0x000fe400078ec0ff */
[----:B------:R-:W-:Y:S02]  /*14a40*/  PRMT R19, R32, 0x3340, R1 ;  /* 0x0000334020137816 */ /* 0x000fe40000000001 */
[----:B------:R-:W-:Y:S02]  /*14a50*/  PRMT R28, R14, 0x3340, R15 ;  /* 0x000033400e1c7816 */ /* 0x000fe4000000000f */
[----:B------:R-:W-:-:S02]  /*14a60*/  F2FP.SATFINITE.E4M3.F32.PACK_AB_MERGE_C R68, R69, R68, RZ ;  /* 0x000000444544723e */ /* 0x000fc400048070ff */
[----:B------:R-:W-:Y:S02]  /*14a70*/  F2FP.SATFINITE.E4M3.F32.PACK_AB_MERGE_C R70, R71, R70, RZ ;  /* 0x000000464746723e */ /* 0x000fe400048070ff */
[----:B------:R-:W-:Y:S02]  /*14a80*/  F2FP.SATFINITE.E4M3.F32.PACK_AB_MERGE_C R72, R73, R72, RZ ;  /* 0x000000484948723e */ /* 0x000fe400048070ff */
[----:B------:R-:W-:Y:S02]  /*14a90*/  LOP3.LUT R44, R44, 0xffff, RZ, 0xc0, !PT ;  /* 0x0000ffff2c2c7812 */ /* 0x000fe400078ec0ff */
[----:B------:R-:W-:Y:S02]  /*14aa0*/  LOP3.LUT R33, R46, 0xffff, RZ, 0xc0, !PT ;  /* 0x0000ffff2e217812 */ /* 0x000fe400078ec0ff */
[----:B------:R-:W-:Y:S02]  /*14ab0*/  LOP3.LUT R48, R48, 0xffff, RZ, 0xc0, !PT ;  /* 0x0000ffff30307812 */ /* 0x000fe400078ec0ff */
[----:B------:R-:W-:-:S02]  /*14ac0*/  LOP3.LUT R60, R60, 0xffff, RZ, 0xc0, !PT ;  /* 0x0000ffff3c3c7812 */ /* 0x000fc400078ec0ff */
[----:B------:R-:W-:Y:S02]  /*14ad0*/  LOP3.LUT R39, R62, 0xffff, RZ, 0xc0, !PT ;  /* 0x0000ffff3e277812 */ /* 0x000fe400078ec0ff */
[----:B------:R-:W-:Y:S02]  /*14ae0*/  LOP3.LUT R64, R64, 0xffff, RZ, 0xc0, !PT ;  /* 0x0000ffff40407812 */ /* 0x000fe400078ec0ff */
[----:B------:R-:W-:Y:S02]  /*14af0*/  F2FP.SATFINITE.E4M3.F32.PACK_AB_MERGE_C R76, R77, R76, RZ ;  /* 0x0000004c4d4c723e */ /* 0x000fe400048070ff */
[----:B------:R-:W-:Y:S02]  /*14b00*/  F2FP.SATFINITE.E4M3.F32.PACK_AB_MERGE_C R78, R79, R78, RZ ;  /* 0x0000004e4f4e723e */ /* 0x000fe400048070ff */
[----:B------:R-:W-:Y:S02]  /*14b10*/  F2FP.SATFINITE.E4M3.F32.PACK_AB_MERGE_C R80, R81, R80, RZ ;  /* 0x000000505150723e */ /* 0x000fe400048070ff */
[----:B------:R-:W-:-:S02]  /*14b20*/  F2FP.SATFINITE.E4M3.F32.PACK_AB_MERGE_C R84, R85, R84, RZ ;  /* 0x000000545554723e */ /* 0x000fc400048070ff */
[----:B------:R-:W-:Y:S02]  /*14b30*/  F2FP.SATFINITE.E4M3.F32.PACK_AB_MERGE_C R86, R87, R86, RZ ;  /* 0x000000565756723e */ /* 0x000fe400048070ff */
[----:B------:R-:W-:Y:S02]  /*14b40*/  F2FP.SATFINITE.E4M3.F32.PACK_AB_MERGE_C R88, R89, R88, RZ ;  /* 0x000000585958723e */ /* 0x000fe400048070ff */
[----:B------:R-:W-:Y:S02]  /*14b50*/  F2FP.SATFINITE.E4M3.F32.PACK_AB_MERGE_C R108, R109, R108, RZ ;  /* 0x0000006c6d6c723e */ /* 0x000fe400048070ff */
[----:B------:R-:W-:Y:S02]  /*14b60*/  F2FP.SATFINITE.E4M3.F32.PACK_AB_MERGE_C R110, R111, R110, RZ ;  /* 0x0000006e6f6e723e */ /* 0x000fe400048070ff */
[----:B------:R-:W-:Y:S02]  /*14b70*/  F2FP.SATFINITE.E4M3.F32.PACK_AB_MERGE_C R112, R113, R112, RZ ;  /* 0x000000707170723e */ /* 0x000fe400048070ff */
[----:B------:R-:W-:-:S02]  /*14b80*/  PRMT R31, R24, 0x3340, R1 ;  /* 0x00003340181f7816 */ /* 0x000fc40000000001 */
[----:B------:R-:W-:Y:S02]  /*14b90*/  PRMT R20, R9, 0x3340, R22 ;  /* 0x0000334009147816 */ /* 0x000fe40000000016 */
[----:B------:R-:W-:Y:S02]  /*14ba0*/  F2FP.SATFINITE.E4M3.F32.PACK_AB_MERGE_C R10, R11, R10, RZ ;  /* 0x0000000a0b0a723e */ /* 0x000fe400048070ff */
[----:B------:R-:W-:Y:S02]  /*14bb0*/  PRMT R13, R40, 0x3340, R1 ;  /* 0x00003340280d7816 */ /* 0x000fe40000000001 */
[----:B------:R-:W-:Y:S02]  /*14bc0*/  PRMT R30, R36, 0x3340, R17 ;  /* 0x00003340241e7816 */ /* 0x000fe40000000011 */
[----:B------:R-:W-:Y:S02]  /*14bd0*/  PRMT R19, R28, 0x5410, R19 ;  /* 0x000054101c137816 */ /* 0x000fe40000000013 */
[----:B------:R-:W-:-:S02]  /*14be0*/  LOP3.LUT R52, R52, 0xffff, RZ, 0xc0, !PT ;  /* 0x0000ffff34347812 */ /* 0x000fc400078ec0ff */
[----:B------:R-:W-:Y:S02]  /*14bf0*/  LOP3.LUT R37, R54, 0xffff, RZ, 0xc0, !PT ;  /* 0x0000ffff36257812 */ /* 0x000fe400078ec0ff */
[----:B------:R-:W-:Y:S02]  /*14c00*/  LOP3.LUT R56, R56, 0xffff, RZ, 0xc0, !PT ;  /* 0x0000ffff38387812 */ /* 0x000fe400078ec0ff */
[----:B------:R-:W-:Y:S02]  /*14c10*/  F2FP.SATFINITE.E4M3.F32.PACK_AB_MERGE_C R42, R43, R42, RZ ;  /* 0x0000002a2b2a723e */ /* 0x000fe400048070ff */
[----:B------:R-:W-:Y:S02]  /*14c20*/  PRMT R11, R48, 0x3340, R1 ;  /* 0x00003340300b7816 */ /* 0x000fe40000000001 */
[----:B------:R-:W-:Y:S02]  /*14c30*/  PRMT R38, R44, 0x3340, R33 ;  /* 0x000033402c267816 */ /* 0x000fe40000000021 */
[----:B------:R-:W-:-:S02]  /*14c40*/  LOP3.LUT R68, R68, 0xffff, RZ, 0xc0, !PT ;  /* 0x0000ffff44447812 */ /* 0x000fc400078ec0ff */
[----:B------:R-:W-:Y:S02]  /*14c50*/  LOP3.LUT R41, R70, 0xffff, RZ, 0xc0, !PT ;  /* 0x0000ffff46297812 */ /* 0x000fe400078ec0ff */
[----:B------:R-:W-:Y:S02]  /*14c60*/  LOP3.LUT R72, R72, 0xffff, RZ, 0xc0, !PT ;  /* 0x0000ffff48487812 */ /* 0x000fe400078ec0ff */
[----:B------:R-:W-:Y:S02]  /*14c70*/  PRMT R25, R64, 0x3340, R1 ;  /* 0x0000334040197816 */ /* 0x000fe40000000001 */
[----:B------:R-:W-:Y:S02]  /*14c80*/  PRMT R28, R60, 0x3340, R39 ;  /* 0x000033403c1c7816 */ /* 0x000fe40000000027 */
[----:B------:R-:W-:Y:S02]  /*14c90*/  F2FP.SATFINITE.E4M3.F32.PACK_AB_MERGE_C R50, R51, R50, RZ ;  /* 0x000000323332723e */ /* 0x000fe400048070ff */
[----:B------:R-:W-:-:S02]  /*14ca0*/  LOP3.LUT R76, R76, 0xffff, RZ, 0xc0, !PT ;  /* 0x0000ffff4c4c7812 */ /* 0x000fc400078ec0ff */
[----:B------:R-:W-:Y:S02]  /*14cb0*/  LOP3.LUT R43, R78, 0xffff, RZ, 0xc0, !PT ;  /* 0x0000ffff4e2b7812 */ /* 0x000fe400078ec0ff */
[----:B------:R-:W-:Y:S02]  /*14cc0*/  LOP3.LUT R80, R80, 0xffff, RZ, 0xc0, !PT ;  /* 0x0000ffff50507812 */ /* 0x000fe400078ec0ff */
[----:B------:R-:W-:Y:S02]  /*14cd0*/  LOP3.LUT R84, R84, 0xffff, RZ, 0xc0, !PT ;  /* 0x0000ffff54547812 */ /* 0x000fe400078ec0ff */
[----:B------:R-:W-:Y:S02]  /*14ce0*/  LOP3.LUT R45, R86, 0xffff, RZ, 0xc0, !PT ;  /* 0x0000ffff562d7812 */ /* 0x000fe400078ec0ff */
[----:B------:R-:W-:Y:S02]  /*14cf0*/  LOP3.LUT R88, R88, 0xffff, RZ, 0xc0, !PT ;  /* 0x0000ffff58587812 */ /* 0x000fe400078ec0ff */
[----:B------:R-:W-:-:S02]  /*14d00*/  F2FP.SATFINITE.E4M3.F32.PACK_AB_MERGE_C R34, R35, R34, RZ ;  /* 0x000000222322723e */ /* 0x000fc400048070ff */
[----:B------:R-:W-:Y:S02]  /*14d10*/  F2FP.SATFINITE.E4M3.F32.PACK_AB_MERGE_C R92, R93, R92, RZ ;  /* 0x0000005c5d5c723e */ /* 0x000fe400048070ff */
[----:B------:R-:W-:Y:S02]  /*14d20*/  F2FP.SATFINITE.E4M3.F32.PACK_AB_MERGE_C R94, R95, R94, RZ ;  /* 0x0000005e5f5e723e */ /* 0x000fe400048070ff */
[----:B------:R-:W-:Y:S02]  /*14d30*/  F2FP.SATFINITE.E4M3.F32.PACK_AB_MERGE_C R96, R97, R96, RZ ;  /* 0x000000606160723e */ /* 0x000fe400048070ff */
[----:B------:R-:W-:Y:S02]  /*14d40*/  PRMT R31, R20, 0x5410, R31 ;  /* 0x00005410141f7816 */ /* 0x000fe4000000001f */
[----:B------:R-:W-:Y:S02]  /*14d50*/  LOP3.LUT R108, R108, 0xffff, RZ, 0xc0, !PT ;  /* 0x0000ffff6c6c7812 */ /* 0x000fe400078ec0ff */
[----:B------:R-:W-:-:S02]  /*14d60*/  LOP3.LUT R51, R110, 0xffff, RZ, 0xc0, !PT ;  /* 0x0000ffff6e337812 */ /* 0x000fc400078ec0ff */
[----:B------:R-:W-:Y:S02]  /*14d70*/  LOP3.LUT R112, R112, 0xffff, RZ, 0xc0, !PT ;  /* 0x0000ffff70707812 */ /* 0x000fe400078ec0ff */
[----:B------:R-:W-:Y:S02]  /*14d80*/  PRMT R13, R30, 0x5410, R13 ;  /* 0x000054101e0d7816 */ /* 0x000fe4000000000d */
[----:B------:R-:W-:Y:S02]  /*14d90*/  PRMT R35, R56, 0x3340, R1 ;  /* 0x0000334038237816 */ /* 0x000fe40000000001 */
[----:B------:R-:W-:Y:S02]  /*14da0*/  PRMT R20, R52, 0x3340, R37 ;  /* 0x0000334034147816 */ /* 0x000fe40000000025 */
[----:B------:R-:W-:Y:S02]  /*14db0*/  F2FP.SATFINITE.E4M3.F32.PACK_AB_MERGE_C R26, R27, R26, RZ ;  /* 0x0000001a1b1a723e */ /* 0x000fe400048070ff */
[----:B------:R-:W-:-:S02]  /*14dc0*/  F2FP.SATFINITE.E4M3.F32.PACK_AB_MERGE_C R100, R101, R100, RZ ;  /* 0x000000646564723e */ /* 0x000fc400048070ff */
[----:B------:R-:W-:Y:S02]  /*14dd0*/  F2FP.SATFINITE.E4M3.F32.PACK_AB_MERGE_C R102, R103, R102, RZ ;  /* 0x000000666766723e */ /* 0x000fe400048070ff */
[----:B------:R-:W-:Y:S02]  /*14de0*/  F2FP.SATFINITE.E4M3.F32.PACK_AB_MERGE_C R104, R105, R104, RZ ;  /* 0x000000686968723e */ /* 0x000fe400048070ff */
[----:B------:R-:W-:Y:S02]  /*14df0*/  PRMT R11, R38, 0x5410, R11 ;  /* 0x00005410260b7816 */ /* 0x000fe4000000000b */
[----:B------:R-:W-:Y:S02]  /*14e00*/  PRMT R21, R72, 0x3340, R1 ;  /* 0x0000334048157816 */ /* 0x000fe40000000001 */
[----:B------:R-:W-:Y:S02]  /*14e10*/  PRMT R30, R68, 0x3340, R41 ;  /* 0x00003340441e7816 */ /* 0x000fe40000000029 */
[----:B------:R-:W-:-:S02]  /*14e20*/  PRMT R25, R28, 0x5410, R25 ;  /* 0x000054101c197816 */ /* 0x000fc40000000019 */
[----:B------:R-:W-:Y:S02]  /*14e30*/  PRMT R23, R80, 0x3340, R1 ;  /* 0x0000334050177816 */ /* 0x000fe40000000001 */
[----:B------:R-:W-:Y:S02]  /*14e40*/  PRMT R38, R76, 0x3340, R43 ;  /* 0x000033404c267816 */ /* 0x000fe4000000002b */
[----:B------:R-:W-:Y:S02]  /*14e50*/  PRMT R27, R88, 0x3340, R1 ;  /* 0x00003340581b7816 */ /* 0x000fe40000000001 */
[----:B------:R-:W-:Y:S02]  /*14e60*/  PRMT R28, R84, 0x3340, R45 ;  /* 0x00003340541c7816 */ /* 0x000fe4000000002d */
[----:B------:R-:W-:Y:S02]  /*14e70*/  LOP3.LUT R92, R92, 0xffff, RZ, 0xc0, !PT ;  /* 0x0000ffff5c5c7812 */ /* 0x000fe400078ec0ff */
[----:B------:R-:W-:-:S02]  /*14e80*/  LOP3.LUT R47, R94, 0xffff, RZ, 0xc0, !PT ;  /* 0x0000ffff5e2f7812 */ /* 0x000fc400078ec0ff */
[----:B------:R-:W-:Y:S02]  /*14e90*/  LOP3.LUT R96, R96, 0xffff, RZ, 0xc0, !PT ;  /* 0x0000ffff60607812 */ /* 0x000fe400078ec0ff */
[----:B------:R-:W-:Y:S02]  /*14ea0*/  PRMT R46, R112, 0x3340, R1 ;  /* 0x00003340702e7816 */ /* 0x000fe40000000001 */
[----:B------:R-:W-:Y:S02]  /*14eb0*/  PRMT R53, R108, 0x3340, R51 ;  /* 0x000033406c357816 */ /* 0x000fe40000000033 */
[----:B------:R-:W-:Y:S02]  /*14ec0*/  F2FP.SATFINITE.E4M3.F32.PACK_AB_MERGE_C R116, R117, R116, RZ ;  /* 0x000000747574723e */ /* 0x000fe400048070ff */
[----:B------:R-:W-:Y:S02]  /*14ed0*/  F2FP.SATFINITE.E4M3.F32.PACK_AB_MERGE_C R118, R119, R118, RZ ;  /* 0x000000767776723e */ /* 0x000fe400048070ff */
[----:B------:R-:W-:-:S02]  /*14ee0*/  F2FP.SATFINITE.E4M3.F32.PACK_AB_MERGE_C R120, R121, R120, RZ ;  /* 0x000000787978723e */ /* 0x000fc400048070ff */
[----:B------:R-:W-:Y:S02]  /*14ef0*/  PRMT R35, R20, 0x5410, R35 ;  /* 0x0000541014237816 */ /* 0x000fe40000000023 */
[----:B------:R-:W-:Y:S02]  /*14f00*/  PRMT R20, R30, 0x5410, R21 ;  /* 0x000054101e147816 */ /* 0x000fe40000000015 */
[----:B------:R-:W-:Y:S02]  /*14f10*/  LOP3.LUT R100, R100, 0xffff, RZ, 0xc0, !PT ;  /* 0x0000ffff64647812 */ /* 0x000fe400078ec0ff */
[----:B------:R-:W-:Y:S02]  /*14f20*/  LOP3.LUT R49, R102, 0xffff, RZ, 0xc0, !PT ;  /* 0x0000ffff66317812 */ /* 0x000fe400078ec0ff */
[----:B------:R-:W-:Y:S02]  /*14f30*/  LOP3.LUT R104, R104, 0xffff, RZ, 0xc0, !PT ;  /* 0x0000ffff68687812 */ /* 0x000fe400078ec0ff */
[----:B------:R-:W-:-:S02]  /*14f40*/  F2FP.SATFINITE.E4M3.F32.PACK_AB_MERGE_C R124, R125, R124, RZ ;  /* 0x0000007c7d7c723e */ /* 0x000fc400048070ff */
[----:B------:R-:W-:Y:S02]  /*14f50*/  F2FP.SATFINITE.E4M3.F32.PACK_AB_MERGE_C R126, R127, R126, RZ ;  /* 0x0000007e7f7e723e */ /* 0x000fe400048070ff */
[----:B------:R-:W-:Y:S02]  /*14f60*/  F2FP.SATFINITE.E4M3.F32.PACK_AB_MERGE_C R128, R129, R128, RZ ;  /* 0x000000808180723e */ /* 0x000fe400048070ff */
[----:B------:R-:W-:Y:S02]  /*14f70*/  PRMT R21, R38, 0x5410, R23 ;  /* 0x0000541026157816 */ /* 0x000fe40000000017 */
[----:B------:R-:W-:Y:S02]  /*14f80*/  PRMT R27, R28, 0x5410, R27 ;  /* 0x000054101c1b7816 */ /* 0x000fe4000000001b */
[----:B------:R-:W-:Y:S02]  /*14f90*/  SHF.R.U32.HI R4, RZ, 0x8, R4 ;  /* 0x00000008ff047819 */ /* 0x000fe40000011604 */
[----:B------:R-:W-:-:S02]  /*14fa0*/  PRMT R23, R96, 0x3340, R1 ;  /* 0x0000334060177816 */ /* 0x000fc40000000001 */
[----:B------:R-:W-:Y:S02]  /*14fb0*/  PRMT R30, R92, 0x3340, R47 ;  /* 0x000033405c1e7816 */ /* 0x000fe4000000002f */
[----:B------:R-:W-:Y:S02]  /*14fc0*/  PRMT R28, R53, 0x5410, R46 ;  /* 0x00005410351c7816 */ /* 0x000fe4000000002e */
[----:B------:R-:W-:Y:S02]  /*14fd0*/  SHF.R.U32.HI R3, RZ, 0x8, R3 ;  /* 0x00000008ff037819 */ /* 0x000fe40000011603 */
[----:B------:R-:W-:Y:S02]  /*14fe0*/  LOP3.LUT R116, R116, 0xffff, RZ, 0xc0, !PT ;  /* 0x0000ffff74747812 */ /* 0x000fe400078ec0ff */
[----:B------:R-:W-:Y:S02]  /*14ff0*/  LOP3.LUT R53, R118, 0xffff, RZ, 0xc0, !PT ;  /* 0x0000ffff76357812 */ /* 0x000fe400078ec0ff */
[----:B------:R-:W-:-:S02]  /*15000*/  LOP3.LUT R55, R120, 0xffff, RZ, 0xc0, !PT ;  /* 0x0000ffff78377812 */ /* 0x000fc400078ec0ff */
[----:B------:R-:W-:Y:S02]  /*15010*/  F2FP.SATFINITE.E4M3.F32.PACK_AB_MERGE_C R58, R59, R58, RZ ;  /* 0x0000003a3b3a723e */ /* 0x000fe400048070ff */
[----:B------:R-:W-:Y:S02]  /*15020*/  PRMT R29, R104, 0x3340, R1 ;  /* 0x00003340681d7816 */ /* 0x000fe40000000001 */
[----:B------:R-:W-:Y:S02]  /*15030*/  PRMT R38, R100, 0x3340, R49 ;  /* 0x0000334064267816 */ /* 0x000fe40000000031 */
[----:B------:R-:W-:Y:S02]  /*15040*/  LOP3.LUT R124, R124, 0xffff, RZ, 0xc0, !PT ;  /* 0x0000ffff7c7c7812 */ /* 0x000fe400078ec0ff */
[----:B------:R-:W-:Y:S02]  /*15050*/  LOP3.LUT R57, R126, 0xffff, RZ, 0xc0, !PT ;  /* 0x0000ffff7e397812 */ /* 0x000fe400078ec0ff */
[----:B------:R-:W-:-:S02]  /*15060*/  LOP3.LUT R59, R128, 0xffff, RZ, 0xc0, !PT ;  /* 0x0000ffff803b7812 */ /* 0x000fc400078ec0ff */
[----:B------:R-:W-:Y:S02]  /*15070*/  SHF.R.U32.HI R8, RZ, 0x8, R8 ;  /* 0x00000008ff087819 */ /* 0x000fe40000011608 */
[----:B------:R-:W-:Y:S02]  /*15080*/  LOP3.LUT R63, R4, 0xffff, RZ, 0xc0, !PT ;  /* 0x0000ffff043f7812 */ /* 0x000fe400078ec0ff */
[----:B------:R-:W-:Y:S02]  /*15090*/  PRMT R23, R30, 0x5410, R23 ;  /* 0x000054101e177816 */ /* 0x000fe40000000017 */
[----:B------:R-:W-:Y:S02]  /*150a0*/  LOP3.LUT R4, R3, 0xffff, RZ, 0xc0, !PT ;  /* 0x0000ffff03047812 */ /* 0x000fe400078ec0ff */
[----:B------:R-:W-:Y:S02]  /*150b0*/  PRMT R30, R55, 0x3340, R0 ;  /* 0x00003340371e7816 */ /* 0x000fe40000000000 */
[----:B------:R-:W-:-:S02]  /*150c0*/  PRMT R65, R116, 0x3340, R53 ;  /* 0x0000334074417816 */ /* 0x000fc40000000035 */
[----:B------:R-:W-:Y:S02]  /*150d0*/  SHF.R.U32.HI R12, RZ, 0x8, R12 ;  /* 0x00000008ff0c7819 */ /* 0x000fe4000001160c */
[----:B------:R-:W-:Y:S02]  /*150e0*/  SHF.R.U32.HI R5, RZ, 0x8, R5 ;  /* 0x00000008ff057819 */ /* 0x000fe40000011605 */
[----:B------:R-:W-:Y:S02]  /*150f0*/  F2FP.SATFINITE.E4M3.F32.PACK_AB_MERGE_C R66, R67, R66, RZ ;  /* 0x000000424342723e */ /* 0x000fe400048070ff */
[----:B------:R-:W-:Y:S02]  /*15100*/  PRMT R29, R38, 0x5410, R29 ;  /* 0x00005410261d7816 */ /* 0x000fe4000000001d */
[----:B------:R-:W-:Y:S02]  /*15110*/  SHF.R.U32.HI R24, RZ, 0x8, R24 ;  /* 0x00000008ff187819 */ /* 0x000fe40000011618 */
[----:B------:R-:W-:-:S02]  /*15120*/  PRMT R38, R59, 0x3340, R0 ;  /* 0x000033403b267816 */ /* 0x000fc40000000000 */
[----:B------:R-:W-:Y:S02]  /*15130*/  PRMT R67, R124, 0x3340, R57 ;  /* 0x000033407c437816 */ /* 0x000fe40000000039 */
[----:B------:R-:W-:Y:S02]  /*15140*/  LOP3.LUT R61, R8, 0xffff, RZ, 0xc0, !PT ;  /* 0x0000ffff083d7812 */ /* 0x000fe400078ec0ff */
[----:B------:R-:W-:Y:S02]  /*15150*/  PRMT R8, R63, 0x3340, R4 ;  /* 0x000033403f087816 */ /* 0x000fe40000000004 */
[----:B------:R-:W-:Y:S02]  /*15160*/  SHF.R.U32.HI R16, RZ, 0x8, R16 ;  /* 0x00000008ff107819 */ /* 0x000fe40000011610 */
[----:B------:R-:W-:Y:S02]  /*15170*/  SHF.R.U32.HI R9, RZ, 0x8, R9 ;  /* 0x00000008ff097819 */ /* 0x000fe40000011609 */
[----:B------:R-:W-:-:S02]  /*15180*/  PRMT R30, R65, 0x5410, R30 ;  /* 0x00005410411e7816 */ /* 0x000fc4000000001e */
[----:B------:R-:W-:Y:S02]  /*15190*/  LOP3.LUT R63, R12, 0xffff, RZ, 0xc0, !PT ;  /* 0x0000ffff0c3f7812 */ /* 0x000fe400078ec0ff */
[----:B------:R-:W-:Y:S02]  /*151a0*/  LOP3.LUT R4, R5, 0xffff, RZ, 0xc0, !PT ;  /* 0x0000ffff05047812 */ /* 0x000fe400078ec0ff */
[----:B------:R-:W-:Y:S02]  /*151b0*/  LOP3.LUT R65, R24, 0xffff, RZ, 0xc0, !PT ;  /* 0x0000ffff18417812 */ /* 0x000fe400078ec0ff */
[----:B------:R-:W-:Y:S02]  /*151c0*/  PRMT R3, R67, 0x5410, R38 ;  /* 0x0000541043037816 */ /* 0x000fe40000000026 */
[----:B------:R-:W-:Y:S02]  /*151d0*/  SHF.R.U32.HI R40, RZ, 0x8, R40 ;  /* 0x00000008ff287819 */ /* 0x000fe40000011628 */
[----:B------:R-:W-:-:S02]  /*151e0*/  LOP3.LUT R5, R16, 0xffff, RZ, 0xc0, !PT ;  /* 0x0000ffff10057812 */ /* 0x000fc400078ec0ff */
[----:B------:R-:W-:Y:S02]  /*151f0*/  LOP3.LUT R67, R9, 0xffff, RZ, 0xc0, !PT ;  /* 0x0000ffff09437812 */ /* 0x000fe400078ec0ff */
[----:B------:R-:W-:Y:S02]  /*15200*/  PRMT R9, R63, 0x3340, R4 ;  /* 0x000033403f097816 */ /* 0x000fe40000000004 */
[----:B------:R-:W-:Y:S02]  /*15210*/  SHF.R.U32.HI R14, RZ, 0x8, R14 ;  /* 0x00000008ff0e7819 */ /* 0x000fe4000001160e */
[----:B------:R-:W-:Y:S02]  /*15220*/  SHF.R.U32.HI R22, RZ, 0x8, R22 ;  /* 0x00000008ff167819 */ /* 0x000fe40000011616 */
[----:B------:R-:W-:Y:S02]  /*15230*/  PRMT R63, R65, 0x3340, R0 ;  /* 0x00003340413f7816 */ /* 0x000fe40000000000 */
[----:B------:R-:W-:-:S02]  /*15240*/  SHF.R.U32.HI R15, RZ, 0x8, R15 ;  /* 0x00000008ff0f7819 */ /* 0x000fc4000001160f */
[----:B------:R-:W-:Y:S02]  /*15250*/  SHF.R.U32.HI R32, RZ, 0x8, R32 ;  /* 0x00000008ff207819 */ /* 0x000fe40000011620 */
[----:B------:R-:W-:Y:S02]  /*15260*/  LOP3.LUT R65, R40, 0xffff, RZ, 0xc0, !PT ;  /* 0x0000ffff28417812 */ /* 0x000fe400078ec0ff */
[----:B------:R-:W-:Y:S02]  /*15270*/  PRMT R12, R5, 0x3340, R0 ;  /* 0x00003340050c7816 */ /* 0x000fe40000000000 */
[----:B------:R-:W-:Y:S02]  /*15280*/  SHF.R.U32.HI R52, RZ, 0x8, R52 ;  /* 0x00000008ff347819 */ /* 0x000fe40000011634 */
[----:B------:R-:W-:Y:S02]  /*15290*/  SHF.R.U32.HI R37, RZ, 0x8, R37 ;  /* 0x00000008ff257819 */ /* 0x000fe40000011625 */
[----:B------:R-:W-:-:S02]  /*152a0*/  LOP3.LUT R5, R14, 0xffff, RZ, 0xc0, !PT ;  /* 0x0000ffff0e057812 */ /* 0x000fc400078ec0ff */
[----:B------:R-:W-:Y:S02]  /*152b0*/  SHF.R.U32.HI R56, RZ, 0x8, R56 ;  /* 0x00000008ff387819 */ /* 0x000fe40000011638 */
[----:B------:R-:W-:Y:S02]  /*152c0*/  LOP3.LUT R16, R22, 0xffff, RZ, 0xc0, !PT ;  /* 0x0000ffff16107812 */ /* 0x000fe400078ec0ff */
[----:B------:R-:W-:Y:S02]  /*152d0*/  LOP3.LUT R14, R15, 0xffff, RZ, 0xc0, !PT ;  /* 0x0000ffff0f0e7812 */ /* 0x000fe400078ec0ff */
[----:B------:R-:W-:Y:S02]  /*152e0*/  LOP3.LUT R15, R32, 0xffff, RZ, 0xc0, !PT ;  /* 0x0000ffff200f7812 */ /* 0x000fe400078ec0ff */
[----:B------:R-:W-:Y:S02]  /*152f0*/  PRMT R22, R65, 0x3340, R0 ;  /* 0x0000334041167816 */ /* 0x000fe40000000000 */
[----:B------:R-:W-:-:S02]  /*15300*/  LOP3.LUT R65, R52, 0xffff, RZ, 0xc0, !PT ;  /* 0x0000ffff34417812 */ /* 0x000fc400078ec0ff */
[----:B------:R-:W-:Y:S02]  /*15310*/  LOP3.LUT R32, R37, 0xffff, RZ, 0xc0, !PT ;  /* 0x0000ffff25207812 */ /* 0x000fe400078ec0ff */
[----:B------:R-:W-:Y:S02]  /*15320*/  LOP3.LUT R37, R56, 0xffff, RZ, 0xc0, !PT ;  /* 0x0000ffff38257812 */ /* 0x000fe400078ec0ff */
[----:B------:R-:W-:Y:S02]  /*15330*/  PRMT R32, R65, 0x3340, R32 ;  /* 0x0000334041207816 */ /* 0x000fe40000000020 */
[----:B------:R-:W-:Y:S02]  /*15340*/  PRMT R37, R37, 0x3340, R0 ;  /* 0x0000334025257816 */ /* 0x000fe40000000000 */
[----:B------:R-:W-:Y:S02]  /*15350*/  SHF.R.U32.HI R36, RZ, 0x8, R36 ;  /* 0x00000008ff247819 */ /* 0x000fe40000011624 */
[----:B------:R-:W-:-:S02]  /*15360*/  PRMT R37, R32, 0x5410, R37 ;  /* 0x0000541020257816 */ /* 0x000fc40000000025 */
[----:B------:R-:W5:Y:S01]  /*15370*/  LDL.LU R32, [R1+0x2a8] ;  /* 0x0002a80001207983 */ /* 0x000f620000300800 */
[----:B------:R-:W-:Y:S02]  /*15380*/  SHF.R.U32.HI R17, RZ, 0x8, R17 ;  /* 0x00000008ff117819 */ /* 0x000fe40000011611 */
[----:B------:R-:W-:Y:S02]  /*15390*/  SHF.R.U32.HI R44, RZ, 0x8, R44 ;  /* 0x00000008ff2c7819 */ /* 0x000fe4000001162c */
[----:B------:R-:W-:Y:S02]  /*153a0*/  SHF.R.U32.HI R33, RZ, 0x8, R33 ;  /* 0x00000008ff217819 */ /* 0x000fe40000011621 */
[----:B------:R-:W-:Y:S02]  /*153b0*/  PRMT R14, R5, 0x3340, R14 ;  /* 0x00003340050e7816 */ /* 0x000fe4000000000e */
[----:B------:R-:W-:Y:S02]  /*153c0*/  LOP3.LUT R36, R36, 0xffff, RZ, 0xc0, !PT ;  /* 0x0000ffff24247812 */ /* 0x000fe400078ec0ff */
[----:B------:R-:W-:-:S02]  /*153d0*/  LOP3.LUT R17, R17, 0xffff, RZ, 0xc0, !PT ;  /* 0x0000ffff11117812 */ /* 0x000fc400078ec0ff */
[----:B------:R-:W-:Y:S02]  /*153e0*/  LOP3.LUT R5, R44, 0xffff, RZ, 0xc0, !PT ;  /* 0x0000ffff2c057812 */ /* 0x000fe400078ec0ff */
[----:B------:R-:W-:Y:S02]  /*153f0*/  LOP3.LUT R24, R33, 0xffff, RZ, 0xc0, !PT ;  /* 0x0000ffff21187812 */ /* 0x000fe400078ec0ff */
[----:B------:R-:W-:Y:S02]  /*15400*/  SHF.R.U32.HI R60, RZ, 0x8, R60 ;  /* 0x00000008ff3c7819 */ /* 0x000fe4000001163c */
[----:B------:R-:W-:Y:S02]  /*15410*/  SHF.R.U32.HI R39, RZ, 0x8, R39 ;  /* 0x00000008ff277819 */ /* 0x000fe40000011627 */
[----:B------:R-:W-:Y:S02]  /*15420*/  PRMT R17, R36, 0x3340, R17 ;  /* 0x0000334024117816 */ /* 0x000fe40000000011 */
[----:B------:R-:W-:-:S02]  /*15430*/  PRMT R24, R5, 0x3340, R24 ;  /* 0x0000334005187816 */ /* 0x000fc40000000018 */
[----:B------:R-:W-:Y:S02]  /*15440*/  LOP3.LUT R5, R60, 0xffff, RZ, 0xc0, !PT ;  /* 0x0000ffff3c057812 */ /* 0x000fe400078ec0ff */
[----:B------:R-:W-:Y:S02]  /*15450*/  LOP3.LUT R36, R39, 0xffff, RZ, 0xc0, !PT ;  /* 0x0000ffff27247812 */ /* 0x000fe400078ec0ff */
[----:B------:R-:W-:Y:S02]  /*15460*/  SHF.R.U32.HI R76, RZ, 0x8, R76 ;  /* 0x00000008ff4c7819 */ /* 0x000fe4000001164c */
[----:B------:R-:W-:Y:S02]  /*15470*/  SHF.R.U32.HI R43, RZ, 0x8, R43 ;  /* 0x00000008ff2b7819 */ /* 0x000fe4000001162b */
[----:B------:R-:W-:Y:S02]  /*15480*/  PRMT R36, R5, 0x3340, R36 ;  /* 0x0000334005247816 */ /* 0x000fe40000000024 */
[----:B------:R-:W-:-:S02]  /*15490*/  LOP3.LUT R5, R76, 0xffff, RZ, 0xc0, !PT ;  /* 0x0000ffff4c057812 */ /* 0x000fc400078ec0ff */
[----:B------:R-:W-:Y:S02]  /*154a0*/  LOP3.LUT R40, R43, 0xffff, RZ, 0xc0, !PT ;  /* 0x0000ffff2b287812 */ /* 0x000fe400078ec0ff */
[----:B------:R-:W-:Y:S02]  /*154b0*/  SHF.R.U32.HI R96, RZ, 0x8, R96 ;  /* 0x00000008ff607819 */ /* 0x000fe40000011660 */
[----:B------:R-:W-:Y:S02]  /*154c0*/  SHF.R.U32.HI R92, RZ, 0x8, R92 ;  /* 0x00000008ff5c7819 */ /* 0x000fe4000001165c */
[----:B------:R-:W-:Y:S02]  /*154d0*/  SHF.R.U32.HI R47, RZ, 0x8, R47 ;  /* 0x00000008ff2f7819 */ /* 0x000fe4000001162f */
[----:B------:R-:W-:Y:S02]  /*154e0*/  PRMT R40, R5, 0x3340, R40 ;  /* 0x0000334005287816 */ /* 0x000fe40000000028 */
[----:B------:R-:W-:-:S02]  /*154f0*/  SHF.R.U32.HI R49, RZ, 0x8, R49 ;  /* 0x00000008ff317819 */ /* 0x000fc40000011631 */
[----:B------:R-:W-:Y:S02]  /*15500*/  LOP3.LUT R5, R96, 0xffff, RZ, 0xc0, !PT ;  /* 0x0000ffff60057812 */ /* 0x000fe400078ec0ff */
[----:B------:R-:W-:Y:S02]  /*15510*/  SHF.R.U32.HI R108, RZ, 0x8, R108 ;  /* 0x00000008ff6c7819 */ /* 0x000fe4000001166c */
[----:B------:R-:W-:Y:S02]  /*15520*/  SHF.R.U32.HI R51, RZ, 0x8, R51 ;  /* 0x00000008ff337819 */ /* 0x000fe40000011633 */
[----:B0-----:R-:W-:Y:S02]  /*15530*/  ISETP.GE.AND P0, PT, R132, UR10, PT ;  /* 0x0000000a84007c0c */ /* 0x001fe4000bf06270 */
[----:B------:R-:W-:Y:S02]  /*15540*/  SHF.R.U32.HI R100, RZ, 0x8, R100 ;  /* 0x00000008ff647819 */ /* 0x000fe40000011664 */
[----:B------:R-:W-:-:S02]  /*15550*/  LOP3.LUT R92, R92, 0xffff, RZ, 0xc0, !PT ;  /* 0x0000ffff5c5c7812 */ /* 0x000fc400078ec0ff */
[----:B------:R-:W-:Y:S02]  /*15560*/  LOP3.LUT R47, R47, 0xffff, RZ, 0xc0, !PT ;  /* 0x0000ffff2f2f7812 */ /* 0x000fe400078ec0ff */
[----:B------:R-:W-:Y:S02]  /*15570*/  SHF.R.U32.HI R112, RZ, 0x8, R112 ;  /* 0x00000008ff707819 */ /* 0x000fe40000011670 */
[----:B------:R-:W-:Y:S02]  /*15580*/  PRMT R16, R67, 0x3340, R16 ;  /* 0x0000334043107816 */ /* 0x000fe40000000010 */
[----:B------:R-:W-:Y:S02]  /*15590*/  SHF.R.U32.HI R48, RZ, 0x8, R48 ;  /* 0x00000008ff307819 */ /* 0x000fe40000011630 */
[----:B------:R-:W-:Y:S02]  /*155a0*/  LOP3.LUT R4, R49, 0xffff, RZ, 0xc0, !PT ;  /* 0x0000ffff31047812 */ /* 0x000fe400078ec0ff */
[----:B------:R-:W-:-:S02]  /*155b0*/  PRMT R46, R5, 0x3340, R0 ;  /* 0x00003340052e7816 */ /* 0x000fc40000000000 */
[----:B------:R-:W-:Y:S02]  /*155c0*/  LOP3.LUT R108, R108, 0xffff, RZ, 0xc0, !PT ;  /* 0x0000ffff6c6c7812 */ /* 0x000fe400078ec0ff */
[----:B------:R-:W-:Y:S02]  /*155d0*/  LOP3.LUT R51, R51, 0xffff, RZ, 0xc0, !PT ;  /* 0x0000ffff33337812 */ /* 0x000fe400078ec0ff */
[----:B--2---:R-:W-:Y:S01]  /*155e0*/  ISETP.LT.AND P2, PT, R133, UR4, !P0 ;  /* 0x0000000485007c0c */ /* 0x004fe2000c741270 */
[----:B------:R-:W0:Y:S01]  /*155f0*/  LDCU UR4, c[0x0][0x3b4] ;  /* 0x00007680ff0477ac */ /* 0x000e220008000800 */
[----:B------:R-:W-:Y:S01]  /*15600*/  LOP3.LUT R67, R100, 0xffff, RZ, 0xc0, !PT ;  /* 0x0000ffff64437812 */ /* 0x000fe200078ec0ff */
[----:B------:R-:W2:Y:S01]  /*15610*/  S2R R133, SR_TID.X ;  /* 0x0000000000857919 */ /* 0x000ea20000002100 */
[----:B------:R-:W-:Y:S02]  /*15620*/  PRMT R49, R92, 0x3340, R47 ;  /* 0x000033405c317816 */ /* 0x000fe4000000002f */
[----:B------:R-:W-:-:S02]  /*15630*/  LOP3.LUT R5, R112, 0xffff, RZ, 0xc0, !PT ;  /* 0x0000ffff70057812 */ /* 0x000fc400078ec0ff */
[----:B------:R-:W-:Y:S02]  /*15640*/  LOP3.LUT R10, R10, 0xffff, RZ, 0xc0, !PT ;  /* 0x0000ffff0a0a7812 */ /* 0x000fe400078ec0ff */
[----:B------:R-:W-:Y:S02]  /*15650*/  LOP3.LUT R47, R18, 0xffff, RZ, 0xc0, !PT ;  /* 0x0000ffff122f7812 */ /* 0x000fe400078ec0ff */
[----:B------:R-:W-:Y:S02]  /*15660*/  LOP3.LUT R26, R26, 0xffff, RZ, 0xc0, !PT ;  /* 0x0000ffff1a1a7812 */ /* 0x000fe400078ec0ff */
[----:B------:R-:W-:Y:S02]  /*15670*/  LOP3.LUT R34, R34, 0xffff, RZ, 0xc0, !PT ;  /* 0x0000ffff22227812 */ /* 0x000fe400078ec0ff */
[----:B------:R-:W-:Y:S02]  /*15680*/  LOP3.LUT R33, R48, 0xffff, RZ, 0xc0, !PT ;  /* 0x0000ffff30217812 */ /* 0x000fe400078ec0ff */
[----:B------:R-:W-:-:S02]  /*15690*/  PRMT R108, R108, 0x3340, R51 ;  /* 0x000033406c6c7816 */ /* 0x000fc40000000033 */
[--C-:B------:R-:W-:Y:S02]  /*156a0*/  PRMT R61, R61, 0x3340, R0.reuse ;  /* 0x000033403d3d7816 */ /* 0x100fe40000000000 */
[----:B------:R-:W-:Y:S02]  /*156b0*/  PRMT R15, R15, 0x3340, R0 ;  /* 0x000033400f0f7816 */ /* 0x000fe40000000000 */
[----:B------:R-:W-:Y:S02]  /*156c0*/  PRMT R48, R67, 0x3340, R4 ;  /* 0x0000334043307816 */ /* 0x000fe40000000004 */
[----:B------:R-:W-:Y:S02]  /*156d0*/  PRMT R51, R5, 0x3340, R0 ;  /* 0x0000334005337816 */ /* 0x000fe40000000000 */
[----:B------:R-:W-:Y:S02]  /*156e0*/  PRMT R4, R7, 0x4210, R10 ;  /* 0x0000421007047816 */ /* 0x000fe4000000000a */
[----:B------:R-:W-:-:S02]  /*156f0*/  PRMT R5, R6, 0x4210, R47 ;  /* 0x0000421006057816 */ /* 0x000fc4000000002f */
[----:B------:R-:W-:Y:S02]  /*15700*/  PRMT R6, R31, 0x4210, R26 ;  /* 0x000042101f067816 */ /* 0x000fe4000000001a */
[----:B------:R-:W-:Y:S02]  /*15710*/  PRMT R7, R19, 0x4210, R34 ;  /* 0x0000421013077816 */ /* 0x000fe40000000022 */
[----:B------:R-:W-:Y:S02]  /*15720*/  PRMT R61, R8, 0x5410, R61 ;  /* 0x00005410083d7816 */ /* 0x000fe4000000003d */
[----:B------:R-:W-:Y:S01]  /*15730*/  PRMT R12, R9, 0x5410, R12 ;  /* 0x00005410090c7816 */ /* 0x000fe2000000000c */
[----:B------:R0:W-:Y:S01]  /*15740*/  STS.128 [R2], R4 ;  /* 0x0000000402007388 */ /* 0x0001e20000000c00 */
[----:B------:R-:W-:Y:S02]  /*15750*/  PRMT R63, R16, 0x5410, R63 ;  /* 0x00005410103f7816 */ /* 0x000fe4000000003f */
[----:B------:R-:W-:-:S02]  /*15760*/  PRMT R15, R14, 0x5410, R15 ;  /* 0x000054100e0f7816 */ /* 0x000fc4000000000f */
[----:B------:R-:W-:Y:S02]  /*15770*/  SHF.R.U32.HI R41, RZ, 0x8, R41 ;  /* 0x00000008ff297819 */ /* 0x000fe40000011629 */
[----:B------:R-:W-:Y:S02]  /*15780*/  SHF.R.U32.HI R68, RZ, 0x8, R68 ;  /* 0x00000008ff447819 */ /* 0x000fe40000011644 */
[----:B------:R-:W-:Y:S02]  /*15790*/  SHF.R.U32.HI R72, RZ, 0x8, R72 ;  /* 0x00000008ff487819 */ /* 0x000fe40000011648 */
[----:B------:R-:W-:Y:S02]  /*157a0*/  LOP3.LUT R38, R41, 0xffff, RZ, 0xc0, !PT ;  /* 0x0000ffff29267812 */ /* 0x000fe400078ec0ff */
[----:B------:R-:W-:Y:S02]  /*157b0*/  LOP3.LUT R65, R68, 0xffff, RZ, 0xc0, !PT ;  /* 0x0000ffff44417812 */ /* 0x000fe400078ec0ff */
[----:B------:R-:W-:-:S02]  /*157c0*/  LOP3.LUT R41, R72, 0xffff, RZ, 0xc0, !PT ;  /* 0x0000ffff48297812 */ /* 0x000fc400078ec0ff */
[----:B0-----:R-:W-:Y:S02]  /*157d0*/  PRMT R4, R61, 0x5210, R10 ;  /* 0x000052103d047816 */ /* 0x001fe4000000000a */
[----:B------:R-:W-:Y:S02]  /*157e0*/  PRMT R5, R12, 0x5210, R47 ;  /* 0x000052100c057816 */ /* 0x000fe4000000002f */
[----:B------:R-:W-:Y:S02]  /*157f0*/  PRMT R6, R63, 0x5210, R26 ;  /* 0x000052103f067816 */ /* 0x000fe4000000001a */
[----:B------:R-:W-:Y:S02]  /*15800*/  PRMT R7, R15, 0x5210, R34 ;  /* 0x000052100f077816 */ /* 0x000fe40000000022 */
[----:B------:R-:W-:Y:S02]  /*15810*/  PRMT R33, R33, 0x3340, R0 ;  /* 0x0000334021217816 */ /* 0x000fe40000000000 */
[----:B------:R-:W-:Y:S01]  /*15820*/  PRMT R38, R65, 0x3340, R38 ;  /* 0x0000334041267816 */ /* 0x000fe20000000026 */
[----:B------:R0:W-:Y:S01]  /*15830*/  STS.128 [R2+0x400], R4 ;  /* 0x0004000402007388 */ /* 0x0001e20000000c00 */
[----:B------:R-:W-:-:S02]  /*15840*/  PRMT R41, R41, 0x3340, R0 ;  /* 0x0000334029297816 */ /* 0x000fc40000000000 */
[----:B--2---:R-:W-:Y:S02]  /*15850*/  LOP3.LUT R133, R133, 0x7f, RZ, 0xc0, !PT ;  /* 0x0000007f85857812 */ /* 0x004fe400078ec0ff */
[----:B------:R-:W-:Y:S02]  /*15860*/  PRMT R33, R24, 0x5410, R33 ;  /* 0x0000541018217816 */ /* 0x000fe40000000021 */
[----:B------:R-:W-:Y:S02]  /*15870*/  PRMT R17, R17, 0x5410, R22 ;  /* 0x0000541011117816 */ /* 0x000fe40000000016 */
[----:B------:R-:W-:Y:S02]  /*15880*/  PRMT R24, R38, 0x5410, R41 ;  /* 0x0000541026187816 */ /* 0x000fe40000000029 */
[----:B------:R-:W-:Y:S01]  /*15890*/  LOP3.LUT R42, R42, 0xffff, RZ, 0xc0, !PT ;  /* 0x0000ffff2a2a7812 */ /* 0x000fe200078ec0ff */
[----:B------:R-:W2:Y:S01]  /*158a0*/  LDL.LU R41, [R1+0x2c8] ;  /* 0x0002c80001297983 */ /* 0x000ea20000300800 */
[----:B------:R-:W-:-:S02]  /*158b0*/  LOP3.LUT R50, R50, 0xffff, RZ, 0xc0, !PT ;  /* 0x0000ffff32327812 */ /* 0x000fc400078ec0ff */
[----:B------:R-:W-:Y:S01]  /*158c0*/  LEA R38, R133, UR13, 0x4 ;  /* 0x0000000d85267c11 */ /* 0x000fe2000f8e20ff */
[----:B------:R-:W3:Y:S01]  /*158d0*/  LDL.LU R47, [R1+0x224] ;  /* 0x00022400012f7983 */ /* 0x000ee20000300800 */
[----:B------:R-:W-:Y:S02]  /*158e0*/  PRMT R12, R17, 0x5210, R42 ;  /* 0x00005210110c7816 */ /* 0x000fe4000000002a */
[----:B0-----:R-:W-:Y:S01]  /*158f0*/  PRMT R5, R11, 0x4210, R50 ;  /* 0x000042100b057816 */ /* 0x001fe20000000032 */
[----:B------:R-:W-:Y:S01]  /*15900*/  BAR.SYNC.DEFER_BLOCKING 0x0 ;  /* 0x0000000000007b1d */ /* 0x000fe20000010000 */
[----:B------:R-:W-:Y:S02]  /*15910*/  SHF.R.U32.HI R64, RZ, 0x8, R64 ;  /* 0x00000008ff407819 */ /* 0x000fe40000011640 */
[----:B------:R-:W-:Y:S02]  /*15920*/  LOP3.LUT R58, R58, 0xffff, RZ, 0xc0, !PT ;  /* 0x0000ffff3a3a7812 */ /* 0x000fe400078ec0ff */
[----:B------:R-:W-:-:S02]  /*15930*/  LOP3.LUT R39, R64, 0xffff, RZ, 0xc0, !PT ;  /* 0x0000ffff40277812 */ /* 0x000fc400078ec0ff */
[----:B------:R-:W-:Y:S02]  /*15940*/  LOP3.LUT R66, R66, 0xffff, RZ, 0xc0, !PT ;  /* 0x0000ffff42427812 */ /* 0x000fe400078ec0ff */
[----:B------:R-:W-:Y:S02]  /*15950*/  PRMT R39, R39, 0x3340, R0 ;  /* 0x0000334027277816 */ /* 0x000fe40000000000 */
[----:B------:R-:W-:Y:S02]  /*15960*/  PRMT R4, R13, 0x4210, R42 ;  /* 0x000042100d047816 */ /* 0x000fe4000000002a */
[----:B------:R-:W-:Y:S02]  /*15970*/  PRMT R39, R36, 0x5410, R39 ;  /* 0x0000541024277816 */ /* 0x000fe40000000027 */
[----:B------:R-:W-:Y:S02]  /*15980*/  PRMT R13, R33, 0x5210, R50 ;  /* 0x00005210210d7816 */ /* 0x000fe40000000032 */
[----:B------:R-:W-:-:S02]  /*15990*/  PRMT R6, R35, 0x4210, R58 ;  /* 0x0000421023067816 */ /* 0x000fc4000000003a */
[----:B------:R-:W-:Y:S02]  /*159a0*/  PRMT R14, R37, 0x5210, R58 ;  /* 0x00005210250e7816 */ /* 0x000fe4000000003a */
[----:B------:R-:W-:Y:S02]  /*159b0*/  SHF.R.U32.HI R45, RZ, 0x8, R45 ;  /* 0x00000008ff2d7819 */ /* 0x000fe4000001162d */
[----:B------:R-:W-:Y:S01]  /*159c0*/  SHF.R.U32.HI R80, RZ, 0x8, R80 ;  /* 0x00000008ff507819 */ /* 0x000fe20000011650 */
[----:B------:R-:W0:Y:S01]  /*159d0*/  LDS.128 R16, [R38] ;  /* 0x0000000026107984 */ /* 0x000e220000000c00 */
[----:B------:R-:W-:Y:S02]  /*159e0*/  SHF.R.U32.HI R84, RZ, 0x8, R84 ;  /* 0x00000008ff547819 */ /* 0x000fe40000011654 */
[----:B------:R-:W-:Y:S01]  /*159f0*/  SHF.R.U32.HI R88, RZ, 0x8, R88 ;  /* 0x00000008ff587819 */ /* 0x000fe20000011658 */
[----:B------:R-:W-:Y:S01]  /*15a00*/  LDS.128 R8, [R38+0x800] ;  /* 0x0008000026087984 */ /* 0x000fe20000000c00 */
[----:B------:R-:W-:-:S02]  /*15a10*/  PRMT R7, R25, 0x4210, R66 ;  /* 0x0000421019077816 */ /* 0x000fc40000000042 */
[----:B------:R-:W-:Y:S01]  /*15a20*/  PRMT R15, R39, 0x5210, R66 ;  /* 0x00005210270f7816 */ /* 0x000fe20000000042 */
[----:B------:R-:W-:Y:S01]  /*15a30*/  BAR.SYNC.DEFER_BLOCKING 0x0 ;  /* 0x0000000000007b1d */ /* 0x000fe20000010000 */
[----:B------:R-:W-:Y:S02]  /*15a40*/  LOP3.LUT R44, R45, 0xffff, RZ, 0xc0, !PT ;  /* 0x0000ffff2d2c7812 */ /* 0x000fe400078ec0ff */
[----:B------:R-:W-:Y:S02]  /*15a50*/  LOP3.LUT R43, R80, 0xffff, RZ, 0xc0, !PT ;  /* 0x0000ffff502b7812 */ /* 0x000fe400078ec0ff */
[----:B------:R-:W-:-:S03]  /*15a60*/  LOP3.LUT R65, R84, 0xffff, RZ, 0xc0, !PT ;  /* 0x0000ffff54417812 */ /* 0x000fc600078ec0ff */
[----:B------:R-:W0:Y:S01]  /*15a70*/  LDC R39, c[0x0][0x3b8] ;  /* 0x0000ee00ff277b82 */ /* 0x000e220000000800 */
[----:B------:R-:W-:Y:S02]  /*15a80*/  LOP3.LUT R45, R88, 0xffff, RZ, 0xc0, !PT ;  /* 0x0000ffff582d7812 */ /* 0x000fe400078ec0ff */
[----:B------:R-:W-:Y:S02]  /*15a90*/  F2FP.SATFINITE.E4M3.F32.PACK_AB_MERGE_C R74, R75, R74, RZ ;  /* 0x0000004a4b4a723e */ /* 0x000fe400048070ff */
[----:B------:R-:W-:Y:S02]  /*15aa0*/  F2FP.SATFINITE.E4M3.F32.PACK_AB_MERGE_C R90, R91, R90, RZ ;  /* 0x0000005a5b5a723e */ /* 0x000fe400048070ff */
[----:B------:R-:W-:Y:S02]  /*15ab0*/  F2FP.SATFINITE.E4M3.F32.PACK_AB_MERGE_C R82, R83, R82, RZ ;  /* 0x000000525352723e */ /* 0x000fe400048070ff */
[----:B------:R-:W-:Y:S02]  /*15ac0*/  F2FP.SATFINITE.E4M3.F32.PACK_AB_MERGE_C R98, R99, R98, RZ ;  /* 0x000000626362723e */ /* 0x000fe400048070ff */
[----:B------:R-:W-:-:S02]  /*15ad0*/  PRMT R43, R43, 0x3340, R0 ;  /* 0x000033402b2b7816 */ /* 0x000fc40000000000 */
[----:B------:R-:W-:Y:S02]  /*15ae0*/  PRMT R44, R65, 0x3340, R44 ;  /* 0x00003340412c7816 */ /* 0x000fe4000000002c */
[----:B------:R-:W-:Y:S02]  /*15af0*/  PRMT R45, R45, 0x3340, R0 ;  /* 0x000033402d2d7816 */ /* 0x000fe40000000000 */
[----:B------:R-:W-:Y:S01]  /*15b00*/  PRMT R49, R49, 0x5410, R46 ;  /* 0x0000541031317816 */ /* 0x000fe2000000002e */
[----:B------:R-:W-:Y:S01]  /*15b10*/  STS.128 [R2], R4 ;  /* 0x0000000402007388 */ /* 0x000fe20000000c00 */
[----:B------:R-:W-:Y:S02]  /*15b20*/  SHF.R.U32.HI R116, RZ, 0x8, R116 ;  /* 0x00000008ff747819 */ /* 0x000fe40000011674 */
[----:B------:R-:W-:Y:S01]  /*15b30*/  SHF.R.U32.HI R53, RZ, 0x8, R53 ;  /* 0x00000008ff357819 */ /* 0x000fe20000011635 */
[----:B------:R-:W-:Y:S01]  /*15b40*/  STS.128 [R2+0x400], R12 ;  /* 0x0004000c02007388 */ /* 0x000fe20000000c00 */
[----:B------:R-:W-:-:S02]  /*15b50*/  LOP3.LUT R25, R74, 0xffff, RZ, 0xc0, !PT ;  /* 0x0000ffff4a197812 */ /* 0x000fc400078ec0ff */
[----:B------:R-:W-:Y:S01]  /*15b60*/  LOP3.LUT R90, R90, 0xffff, RZ, 0xc0, !PT ;  /* 0x0000ffff5a5a7812 */ /* 0x000fe200078ec0ff */
[----:B------:R-:W-:Y:S01]  /*15b70*/  BAR.SYNC.DEFER_BLOCKING 0x0 ;  /* 0x0000000000007b1d */ /* 0x000fe20000010000 */
[----:B------:R-:W-:Y:S02]  /*15b80*/  PRMT R43, R40, 0x5410, R43 ;  /* 0x00005410282b7816 */ /* 0x000fe4000000002b */
[----:B------:R-:W-:Y:S02]  /*15b90*/  PRMT R45, R44, 0x5410, R45 ;  /* 0x000054102c2d7816 */ /* 0x000fe4000000002d */
[----:B------:R-:W-:Y:S02]  /*15ba0*/  LOP3.LUT R82, R82, 0xffff, RZ, 0xc0, !PT ;  /* 0x0000ffff52527812 */ /* 0x000fe400078ec0ff */
[----:B------:R-:W-:Y:S01]  /*15bb0*/  LOP3.LUT R98, R98, 0xffff, RZ, 0xc0, !PT ;  /* 0x0000ffff62627812 */ /* 0x000fe200078ec0ff */
[----:B------:R-:W4:Y:S01]  /*15bc0*/  LDL.LU R46, [R1+0x2c4] ;  /* 0x0002c400012e7983 */ /* 0x000f220000300800 */
[----:B------:R-:W-:-:S02]  /*15bd0*/  SHF.R.U32.HI R55, RZ, 0x8, R55 ;  /* 0x00000008ff377819 */ /* 0x000fc40000011637 */
[----:B------:R-:W-:Y:S01]  /*15be0*/  F2FP.SATFINITE.E4M3.F32.PACK_AB_MERGE_C R106, R107, R106, RZ ;  /* 0x0000006a6b6a723e */ /* 0x000fe200048070ff */
[----:B------:R-:W4:Y:S01]  /*15bf0*/  LDL.LU R42, [R1+0x2c0] ;  /* 0x0002c000012a7983 */ /* 0x000f220000300800 */
[----:B------:R-:W-:Y:S02]  /*15c00*/  LOP3.LUT R116, R116, 0xffff, RZ, 0xc0, !PT ;  /* 0x0000ffff74747812 */ /* 0x000fe400078ec0ff */
[----:B------:R-:W-:Y:S02]  /*15c10*/  LOP3.LUT R53, R53, 0xffff, RZ, 0xc0, !PT ;  /* 0x0000ffff35357812 */ /* 0x000fe400078ec0ff */
[----:B------:R-:W-:Y:S02]  /*15c20*/  F2FP.SATFINITE.E4M3.F32.PACK_AB_MERGE_C R114, R115, R114, RZ ;  /* 0x000000727372723e */ /* 0x000fe400048070ff */
[----:B------:R-:W-:Y:S02]  /*15c30*/  F2FP.SATFINITE.E4M3.F32.PACK_AB_MERGE_C R122, R123, R122, RZ ;  /* 0x0000007a7b7a723e */ /* 0x000fe400048070ff */
[----:B------:R-:W-:-:S02]  /*15c40*/  F2FP.SATFINITE.E4M3.F32.PACK_AB_MERGE_C R130, R131, R130, RZ ;  /* 0x000000828382723e */ /* 0x000fc400048070ff */
[----:B------:R-:W-:Y:S01]  /*15c50*/  PRMT R108, R108, 0x5410, R51 ;  /* 0x000054106c6c7816 */ /* 0x000fe20000000033 */
[----:B------:R-:W0:Y:S01]  /*15c60*/  LDS.128 R12, [R38] ;  /* 0x00000000260c7984 */ /* 0x000e220000000c00 */
[----:B------:R-:W-:Y:S02]  /*15c70*/  SHF.R.U32.HI R104, RZ, 0x8, R104 ;  /* 0x00000008ff687819 */ /* 0x000fe40000011668 */
[----:B------:R-:W-:Y:S01]  /*15c80*/  SHF.R.U32.HI R124, RZ, 0x8, R124 ;  /* 0x00000008ff7c7819 */ /* 0x000fe2000001167c */
[----:B------:R-:W-:Y:S01]  /*15c90*/  LDS.128 R4, [R38+0x800] ;  /* 0x0008000026047984 */ /* 0x000fe20000000c00 */
[--C-:B------:R-:W-:Y:S02]  /*15ca0*/  PRMT R20, R20, 0x4210, R25.reuse ;  /* 0x0000421014147816 */ /* 0x100fe40000000019 */
[----:B------:R-:W-:Y:S02]  /*15cb0*/  PRMT R24, R24, 0x5210, R25 ;  /* 0x0000521018187816 */ /* 0x000fe40000000019 */
[----:B------:R-:W-:-:S02]  /*15cc0*/  PRMT R22, R27, 0x4210, R90 ;  /* 0x000042101b167816 */ /* 0x000fc4000000005a */
[--C-:B------:R-:W-:Y:S02]  /*15cd0*/  PRMT R21, R21, 0x4210, R82.reuse ;  /* 0x0000421015157816 */ /* 0x100fe40000000052 */
[----:B------:R-:W-:Y:S02]  /*15ce0*/  PRMT R25, R43, 0x5210, R82 ;  /* 0x000052102b197816 */ /* 0x000fe40000000052 */
[----:B------:R-:W-:Y:S02]  /*15cf0*/  PRMT R26, R45, 0x5210, R90 ;  /* 0x000052102d1a7816 */ /* 0x000fe4000000005a */
[--C-:B------:R-:W-:Y:S01]  /*15d00*/  PRMT R23, R23, 0x4210, R98.reuse ;  /* 0x0000421017177816 */ /* 0x100fe20000000062 */
[----:B------:R-:W-:Y:S01]  /*15d10*/  BAR.SYNC.DEFER_BLOCKING 0x0 ;  /* 0x0000000000007b1d */ /* 0x000fe20000010000 */
[----:B------:R-:W-:Y:S02]  /*15d20*/  PRMT R27, R49, 0x5210, R98 ;  /* 0x00005210311b7816 */ /* 0x000fe40000000062 */
[----:B------:R-:W-:-:S02]  /*15d30*/  LOP3.LUT R55, R55, 0xffff, RZ, 0xc0, !PT ;  /* 0x0000ffff37377812 */ /* 0x000fc400078ec0ff */
[----:B------:R-:W-:Y:S02]  /*15d40*/  LOP3.LUT R106, R106, 0xffff, RZ, 0xc0, !PT ;  /* 0x0000ffff6a6a7812 */ /* 0x000fe400078ec0ff */
[----:B------:R-:W-:Y:S02]  /*15d50*/  PRMT R116, R116, 0x3340, R53 ;  /* 0x0000334074747816 */ /* 0x000fe40000000035 */
[----:B------:R-:W-:Y:S02]  /*15d60*/  PRMT R55, R55, 0x3340, R0 ;  /* 0x0000334037377816 */ /* 0x000fe40000000000 */
[----:B------:R-:W-:Y:S02]  /*15d70*/  LOP3.LUT R31, R114, 0xffff, RZ, 0xc0, !PT ;  /* 0x0000ffff721f7812 */ /* 0x000fe400078ec0ff */
[----:B------:R-:W-:Y:S02]  /*15d80*/  LOP3.LUT R130, R130, 0xffff, RZ, 0xc0, !PT ;  /* 0x0000ffff82827812 */ /* 0x000fe400078ec0ff */
[----:B------:R-:W-:-:S02]  /*15d90*/  PRMT R116, R116, 0x5410, R55 ;  /* 0x0000541074747816 */ /* 0x000fc40000000037 */
[----:B------:R-:W-:Y:S02]  /*15da0*/  SHF.R.U32.HI R57, RZ, 0x8, R57 ;  /* 0x00000008ff397819 */ /* 0x000fe40000011639 */
[----:B------:R-:W-:Y:S02]  /*15db0*/  SHF.R.U32.HI R59, RZ, 0x8, R59 ;  /* 0x00000008ff3b7819 */ /* 0x000fe4000001163b */
[----:B------:R-:W-:Y:S02]  /*15dc0*/  LOP3.LUT R65, R104, 0xffff, RZ, 0xc0, !PT ;  /* 0x0000ffff68417812 */ /* 0x000fe400078ec0ff */
[----:B------:R-:W-:Y:S01]  /*15dd0*/  LOP3.LUT R124, R124, 0xffff, RZ, 0xc0, !PT ;  /* 0x0000ffff7c7c7812 */ /* 0x000fe200078ec0ff */
[----:B------:R0:W-:Y:S01]  /*15de0*/  STS.128 [R2], R20 ;  /* 0x0000001402007388 */ /* 0x0001e20000000c00 */
[----:B------:R-:W-:Y:S02]  /*15df0*/  LOP3.LUT R57, R57, 0xffff, RZ, 0xc0, !PT ;  /* 0x0000ffff39397812 */ /* 0x000fe400078ec0ff */
[----:B------:R-:W-:Y:S01]  /*15e00*/  LOP3.LUT R59, R59, 0xffff, RZ, 0xc0, !PT ;  /* 0x0000ffff3b3b7812 */ /* 0x000fe200078ec0ff */
[----:B------:R1:W-:Y:S01]  /*15e10*/  STS.128 [R2+0x400], R24 ;  /* 0x0004001802007388 */ /* 0x0003e20000000c00 */
[----:B------:R-:W-:-:S02]  /*15e20*/  PRMT R65, R65, 0x3340, R0 ;  /* 0x0000334041417816 */ /* 0x000fc40000000000 */
[----:B-----5:R-:W-:Y:S02]  /*15e30*/  ISETP.LT.AND P3, PT, R32, UR11, !P0 ;  /* 0x0000000b20007c0c */ /* 0x020fe4000c761270 */
[----:B------:R-:W-:Y:S02]  /*15e40*/  PRMT R124, R124, 0x3340, R57 ;  /* 0x000033407c7c7816 */ /* 0x000fe40000000039 */
[----:B------:R-:W-:Y:S02]  /*15e50*/  PRMT R59, R59, 0x3340, R0 ;  /* 0x000033403b3b7816 */ /* 0x000fe40000000000 */
[----:B------:R-:W-:Y:S02]  /*15e60*/  PRMT R65, R48, 0x5410, R65 ;  /* 0x0000541030417816 */ /* 0x000fe40000000041 */
[----:B------:R-:W-:Y:S02]  /*15e70*/  PRMT R59, R124, 0x5410, R59 ;  /* 0x000054107c3b7816 */ /* 0x000fe4000000003b */
[----:B0-----:R-:W-:-:S02]  /*15e80*/  PRMT R20, R29, 0x4210, R106 ;  /* 0x000042101d147816 */ /* 0x001fc4000000006a */
[----:B------:R-:W-:Y:S02]  /*15e90*/  LOP3.LUT R29, R122, 0xffff, RZ, 0xc0, !PT ;  /* 0x0000ffff7a1d7812 */ /* 0x000fe400078ec0ff */
[----:B------:R-:W-:Y:S01]  /*15ea0*/  PRMT R23, R3, 0x4210, R130 ;  /* 0x0000421003177816 */ /* 0x000fe20000000082 */
[----:B------:R-:W-:Y:S01]  /*15eb0*/  IMAD R3, R32, R39, RZ ;  /* 0x0000002720037224 */ /* 0x000fe200078e02ff */
[----:B------:R-:W-:Y:S01]  /*15ec0*/  BAR.SYNC.DEFER_BLOCKING 0x0 ;  /* 0x0000000000007b1d */ /* 0x000fe20000010000 */
[--C-:B------:R-:W-:Y:S02]  /*15ed0*/  PRMT R21, R28, 0x4210, R31.reuse ;  /* 0x000042101c157816 */ /* 0x100fe4000000001f */
[----:B-1----:R-:W-:Y:S02]  /*15ee0*/  PRMT R25, R108, 0x5210, R31 ;  /* 0x000052106c197816 */ /* 0x002fe4000000001f */
[--C-:B------:R-:W-:Y:S02]  /*15ef0*/  PRMT R22, R30, 0x4210, R29.reuse ;  /* 0x000042101e167816 */ /* 0x100fe4000000001d */
[----:B------:R-:W-:-:S02]  /*15f00*/  PRMT R26, R116, 0x5210, R29 ;  /* 0x00005210741a7816 */ /* 0x000fc4000000001d */
[----:B------:R-:W0:Y:S04]  /*15f10*/  LDS.128 R28, [R38] ;  /* 0x00000000261c7984 */ /* 0x000e280000000c00 */
[----:B------:R-:W-:Y:S01]  /*15f20*/  LDS.128 R32, [R38+0x800] ;  /* 0x0008000026207984 */ /* 0x000fe20000000c00 */
[----:B------:R-:W-:Y:S01]  /*15f30*/  BAR.SYNC.DEFER_BLOCKING 0x0 ;  /* 0x0000000000007b1d */ /* 0x000fe20000010000 */
[----:B------:R-:W-:Y:S02]  /*15f40*/  PRMT R24, R65, 0x5210, R106 ;  /* 0x0000521041187816 */ /* 0x000fe4000000006a */
[----:B------:R-:W-:-:S05]  /*15f50*/  PRMT R27, R59, 0x5210, R130 ;  /* 0x000052103b1b7816 */ /* 0x000fca0000000082 */
[----:B------:R1:W-:Y:S04]  /*15f60*/  STS.128 [R2+0x400], R24 ;  /* 0x0004001802007388 */ /* 0x0003e80000000c00 */
[----:B------:R5:W-:Y:S04]  /*15f70*/  STS.128 [R2], R20 ;  /* 0x0000001402007388 */ /* 0x000be80000000c00 */
[----:B-1----:R-:W4:Y:S04]  /*15f80*/  LDL.LU R24, [R1+0x2bc] ;  /* 0x0002bc0001187983 */ /* 0x002f280000300800 */
[----:B------:R-:W4:Y:S04]  /*15f90*/  LDL.LU R44, [R1+0x220] ;  /* 0x00022000012c7983 */ /* 0x000f280000300800 */
[----:B-----5:R-:W5:Y:S01]  /*15fa0*/  LDL.LU R22, [R1+0x2b8] ;  /* 0x0002b80001167983 */ /* 0x020f620000300800 */
[----:B------:R-:W-:Y:S01]  /*15fb0*/  IMAD R40, R132, UR4, RZ ;  /* 0x0000000484287c24 */ /* 0x000fe2000f8e02ff */
[C---:B------:R-:W-:Y:S01]  /*15fc0*/  ISETP.LT.AND P4, PT, R0.reuse, UR11, !P0 ;  /* 0x0000000b00007c0c */ /* 0x040fe2000c781270 */
[----:B------:R-:W-:Y:S01]  /*15fd0*/  IMAD R37, R0, R39, RZ ;  /* 0x0000002700257224 */ /* 0x000fe200078e02ff */
[----:B------:R-:W-:Y:S01]  /*15fe0*/  PRMT R45, R16, 0x7770, RZ ;  /* 0x00007770102d7816 */ /* 0x000fe200000000ff */
[----:B------:R-:W5:Y:S01]  /*15ff0*/  LDL.LU R26, [R1+0x2b4] ;  /* 0x0002b400011a7983 */ /* 0x000f620000300800 */
[----:B------:R-:W-:Y:S01]  /*16000*/  BAR.SYNC.DEFER_BLOCKING 0x0 ;  /* 0x0000000000007b1d */ /* 0x000fe20000010000 */
[----:B------:R-:W-:-:S04]  /*16010*/  IADD3 R0, P1, PT, R40, UR8, RZ ;  /* 0x0000000828007c10 */ /* 0x000fc8000ff3e0ff */
[----:B------:R-:W-:Y:S01]  /*16020*/  LEA.HI.X.SX32 R40, R40, UR9, 0x1, P1 ;  /* 0x0000000928287c11 */ /* 0x000fe200088f0eff */
[----:B------:R-:W1:Y:S01]  /*16030*/  LDCU UR4, c[0x0][0x39c] ;  /* 0x00007380ff0477ac */ /* 0x000e620008000800 */
[-C--:B------:R-:W-:Y:S02]  /*16040*/  IADD3 R36, P1, PT, R37, R0.reuse, RZ ;  /* 0x0000000025247210 */ /* 0x080fe40007f3e0ff */
[----:B------:R-:W-:Y:S01]  /*16050*/  IADD3 R2, P5, PT, R3, R0, RZ ;  /* 0x0000000003027210 */ /* 0x000fe20007fbe0ff */
[----:B------:R-:W0:Y:S01]  /*16060*/  LDCU UR8, c[0x0][0x39c] ;  /* 0x00007380ff0877ac */ /* 0x000e220008000800 */
[-C--:B------:R-:W-:Y:S02]  /*16070*/  LEA.HI.X.SX32 R37, R37, R40.reuse, 0x1, P1 ;  /* 0x0000002825257211 */ /* 0x080fe400008f0eff */
[----:B------:R-:W-:Y:S02]  /*16080*/  LEA.HI.X.SX32 R3, R3, R40, 0x1, P5 ;  /* 0x0000002803037211 */ /* 0x000fe400028f0eff */
[----:B------:R-:W-:Y:S01]  /*16090*/  PRMT R43, R16, 0x7771, RZ ;  /* 0x00007771102b7816 */ /* 0x000fe200000000ff */
[----:B------:R-:W-:Y:S04]  /*160a0*/  @P4 STG.E.U8 desc[UR26][R36.64], R45 ;  /* 0x0000002d24004986 */ /* 0x000fe8000c10111a */
[----:B------:R0:W-:Y:S01]  /*160b0*/  @P3 STG.E.U8 desc[UR26][R2.64], R43 ;  /* 0x0000002b02003986 */ /* 0x0001e2000c10111a */
[----:B------:R-:W-:-:S02]  /*160c0*/  PRMT R27, R17, 0x7770, RZ ;  /* 0x00007770111b7816 */ /* 0x000fc400000000ff */
[C---:B--2---:R-:W-:Y:S01]  /*160d0*/  ISETP.LT.AND P1, PT, R41.reuse, UR11, !P0 ;  /* 0x0000000b29007c0c */ /* 0x044fe2000c721270 */
[-C--:B------:R-:W-:Y:S02]  /*160e0*/  IMAD R41, R41, R39.reuse, RZ ;  /* 0x0000002729297224 */ /* 0x080fe400078e02ff */
[----:B---3--:R-:W-:-:S03]  /*160f0*/  IMAD R23, R47, R39, RZ ;  /* 0x000000272f177224 */ /* 0x008fc600078e02ff */
[----:B------:R-:W-:Y:S02]  /*16100*/  IADD3 R20, P4, PT, R41, R0, RZ ;  /* 0x0000000029147210 */ /* 0x000fe40007f9e0ff */
[----:B------:R-:W-:Y:S02]  /*16110*/  ISETP.LT.AND P3, PT, R47, UR11, !P0 ;  /* 0x0000000b2f007c0c */ /* 0x000fe4000c761270 */
[----:B------:R-:W-:Y:S02]  /*16120*/  LEA.HI.X.SX32 R21, R41, R40, 0x1, P4 ;  /* 0x0000002829157211 */ /* 0x000fe400020f0eff */
[C---:B------:R-:W-:Y:S02]  /*16130*/  PRMT R41, R16.reuse, 0x7772, RZ ;  /* 0x0000777210297816 */ /* 0x040fe400000000ff */
[C---:B0-----:R-:W-:Y:S02]  /*16140*/  IADD3 R2, P5, PT, R23.reuse, R0, RZ ;  /* 0x0000000017027210 */ /* 0x041fe40007fbe0ff */
[----:B------:R-:W-:Y:S01]  /*16150*/  PRMT R37, R16, 0x7773, RZ ;  /* 0x0000777310257816 */ /* 0x000fe200000000ff */
[----:B------:R0:W-:Y:S01]  /*16160*/  @P1 STG.E.U8 desc[UR26][R20.64], R41 ;  /* 0x0000002914001986 */ /* 0x0001e2000c10111a */
[----:B------:R-:W-:-:S05]  /*16170*/  LEA.HI.X.SX32 R3, R23, R40, 0x1, P5 ;  /* 0x0000002817037211 */ /* 0x000fca00028f0eff */
[----:B------:R2:W-:Y:S01]  /*16180*/  @P3 STG.E.U8 desc[UR26][R2.64], R37 ;  /* 0x0000002502003986 */ /* 0x0005e2000c10111a */
[----:B0-----:R-:W-:Y:S01]  /*16190*/  PRMT R41, R17, 0x7771, RZ ;  /* 0x0000777111297816 */ /* 0x001fe200000000ff */
[CC--:B----4-:R-:W-:Y:S01]  /*161a0*/  IMAD R25, R46.reuse, R39.reuse, RZ ;  /* 0x000000272e197224 */ /* 0x0d0fe200078e02ff */
[----:B------:R-:W-:Y:S01]  /*161b0*/  ISETP.LT.AND P4, PT, R46, UR11, !P0 ;  /* 0x0000000b2e007c0c */ /* 0x000fe2000c781270 */
[----:B------:R-:W-:-:S03]  /*161c0*/  IMAD R23, R42, R39, RZ ;  /* 0x000000272a177224 */ /* 0x000fc600078e02ff */
[C---:B------:R-:W-:Y:S02]  /*161d0*/  IADD3 R20, P6, PT, R25.reuse, R0, RZ ;  /* 0x0000000019147210 */ /* 0x040fe40007fde0ff */
[----:B------:R-:W-:Y:S02]  /*161e0*/  ISETP.LT.AND P1, PT, R42, UR11, !P0 ;  /* 0x0000000b2a007c0c */ /* 0x000fe4000c721270 */
[----:B------:R-:W-:Y:S01]  /*161f0*/  LEA.HI.X.SX32 R21, R25, R40, 0x1, P6 ;  /* 0x0000002819157211 */ /* 0x000fe200030f0eff */
[----:B------:R-:W3:Y:S01]  /*16200*/  LDL.LU R42, [R1+0x2b0] ;  /* 0x0002b000012a7983 */ /* 0x000ee20000300800 */
[----:B--2---:R-:W-:-:S03]  /*16210*/  IADD3 R2, P5, PT, R23, R0, RZ ;  /* 0x0000000017027210 */ /* 0x004fc60007fbe0ff */
[----:B------:R0:W-:Y:S01]  /*16220*/  @P4 STG.E.U8 desc[UR26][R20.64], R27 ;  /* 0x0000001b14004986 */ /* 0x0001e2000c10111a */
[----:B------:R-:W-:-:S05]  /*16230*/  LEA.HI.X.SX32 R3, R23, R40, 0x1, P5 ;  /* 0x0000002817037211 */ /* 0x000fca00028f0eff */
[----:B------:R2:W-:Y:S01]  /*16240*/  @P1 STG.E.U8 desc[UR26][R2.64], R41 ;  /* 0x0000002902001986 */ /* 0x0005e2000c10111a */
[CC--:B------:R-:W-:Y:S01]  /*16250*/  IMAD R25, R24.reuse, R39.reuse, RZ ;  /* 0x0000002718197224 */ /* 0x0c0fe200078e02ff */
[----:B------:R-:W-:Y:S02]  /*16260*/  ISETP.LT.AND P3, PT, R24, UR11, !P0 ;  /* 0x0000000b18007c0c */ /* 0x000fe4000c761270 */
[----:B------:R-:W4:Y:S02]  /*16270*/  LDL.LU R24, [R1+0x218] ;  /* 0x0002180001187983 */ /* 0x000f240000300800 */
[C---:B0-----:R-:W-:Y:S02]  /*16280*/  IADD3 R20, P5, PT, R25.reuse, R0, RZ ;  /* 0x0000000019147210 */ /* 0x041fe40007fbe0ff */
[----:B------:R-:W4:Y:S01]  /*16290*/  LDL.LU R43, [R1+0x2ac] ;  /* 0x0002ac00012b7983 */ /* 0x000f220000300800 */
[C---:B-----5:R-:W-:Y:S02]  /*162a0*/  ISETP.LT.AND P1, PT, R22.reuse, UR11, !P0 ;  /* 0x0000000b16007c0c */ /* 0x060fe4000c721270 */
[----:B------:R-:W-:Y:S01]  /*162b0*/  LEA.HI.X.SX32 R21, R25, R40, 0x1, P5 ;  /* 0x0000002819157211 */ /* 0x000fe200028f0eff */
[----:B------:R-:W-:-:S02]  /*162c0*/  IMAD R25, R22, R39, RZ ;  /* 0x0000002716197224 */ /* 0x000fc400078e02ff */
[----:B------:R-:W5:Y:S01]  /*162d0*/  LDL.LU R22, [R1+0x2a0] ;  /* 0x0002a00001167983 */ /* 0x000f620000300800 */
[CC--:B------:R-:W-:Y:S01]  /*162e0*/  IMAD R23, R44.reuse, R39.reuse, RZ ;  /* 0x000000272c177224 */ /* 0x0c0fe200078e02ff */
[----:B------:R-:W-:Y:S02]  /*162f0*/  ISETP.LT.AND P4, PT, R44, UR11, !P0 ;  /* 0x0000000b2c007c0c */ /* 0x000fe4000c781270 */
[----:B------:R-:W-:Y:S01]  /*16300*/  PRMT R37, R17, 0x7772, RZ ;  /* 0x0000777211257816 */ /* 0x000fe200000000ff */
[----:B------:R-:W1:Y:S01]  /*16310*/  LDL.LU R36, [R1+0x374] ;  /* 0x0003740001247983 */ /* 0x000e620000300800 */
[----:B--2---:R-:W-:Y:S02]  /*16320*/  IADD3 R2, P6, PT, R23, R0, RZ ;  /* 0x0000000017027210 */ /* 0x004fe40007fde0ff */
[----:B------:R-:W-:Y:S01]  /*16330*/  PRMT R27, R17, 0x7773, RZ ;  /* 0x00007773111b7816 */ /* 0x000fe200000000ff */
[----:B------:R-:W-:Y:S01]  /*16340*/  @P3 STG.E.U8 desc[UR26][R20.64], R37 ;  /* 0x0000002514003986 */ /* 0x000fe2000c10111a */
[----:B------:R-:W-:Y:S01]  /*16350*/  LEA.HI.X.SX32 R3, R23, R40, 0x1, P6 ;  /* 0x0000002817037211 */ /* 0x000fe200030f0eff */
[C---:B------:R-:W-:Y:S01]  /*16360*/  IMAD R23, R26.reuse, R39, RZ ;  /* 0x000000271a177224 */ /* 0x040fe200078e02ff */
[----:B------:R-:W-:-:S02]  /*16370*/  ISETP.LT.AND P3, PT, R26, UR11, !P0 ;  /* 0x0000000b1a007c0c */ /* 0x000fc4000c761270 */
[C---:B------:R-:W-:Y:S01]  /*16380*/  IADD3 R16, P5, PT, R25.reuse, R0, RZ ;  /* 0x0000000019107210 */ /* 0x040fe20007fbe0ff */
[----:B------:R-:W2:Y:S01]  /*16390*/  LDL.LU R26, [R1+0x29c] ;  /* 0x00029c00011a7983 */ /* 0x000ea20000300800 */
[----:B------:R-:W-:Y:S02]  /*163a0*/  PRMT R41, R18, 0x7770, RZ ;  /* 0x0000777012297816 */ /* 0x000fe400000000ff */
[----:B------:R-:W-:Y:S01]  /*163b0*/  LEA.HI.X.SX32 R17, R25, R40, 0x1, P5 ;  /* 0x0000002819117211 */ /* 0x000fe200028f0eff */
[----:B------:R0:W-:Y:S04]  /*163c0*/  @P4 STG.E.U8 desc[UR26][R2.64], R27 ;  /* 0x0000001b02004986 */ /* 0x0001e8000c10111a */
[----:B------:R3:W-:Y:S01]  /*163d0*/  @P1 STG.E.U8 desc[UR26][R16.64], R41 ;  /* 0x0000002910001986 */ /* 0x0007e2000c10111a */
[----:B0-----:R-:W-:-:S04]  /*163e0*/  IADD3 R2, P1, PT, R23, R0, RZ ;  /* 0x0000000017027210 */ /* 0x001fc80007f3e0ff */
[----:B------:R-:W-:Y:S02]  /*163f0*/  LEA.HI.X.SX32 R3, R23, R40, 0x1, P1 ;  /* 0x0000002817037211 */ /* 0x000fe400008f0eff */
[C---:B---3--:R-:W-:Y:S01]  /*16400*/  ISETP.LT.AND P4, PT, R42.reuse, UR11, !P0 ;  /* 0x0000000b2a007c0c */ /* 0x048fe2000c781270 */
[----:B------:R-:W-:Y:S02]  /*16410*/  IMAD R25, R42, R39, RZ ;  /* 0x000000272a197224 */ /* 0x000fe400078e02ff */
[----:B------:R-:W3:Y:S03]  /*16420*/  LDL.LU R42, [R1+0x214] ;  /* 0x00021400012a7983 */ /* 0x000ee60000300800 */
[----:B------:R-:W-:-:S04]  /*16430*/  IADD3 R16, P5, PT, R25, R0, RZ ;  /* 0x0000000019107210 */ /* 0x000fc80007fbe0ff */
[----:B------:R-:W-:Y:S02]  /*16440*/  LEA.HI.X.SX32 R17, R25, R40, 0x1, P5 ;  /* 0x0000002819117211 */ /* 0x000fe400028f0eff */
[C---:B----4-:R-:W-:Y:S01]  /*16450*/  ISETP.LT.AND P6, PT, R24.reuse, UR11, !P0 ;  /* 0x0000000b18007c0c */ /* 0x050fe2000c7c1270 */
[-C--:B------:R-:W-:Y:S02]  /*16460*/  IMAD R21, R24, R39.reuse, RZ ;  /* 0x0000002718157224 */ /* 0x080fe400078e02ff */
[----:B------:R-:W4:Y:S01]  /*16470*/  LDL.LU R24, [R1+0x298] ;  /* 0x0002980001187983 */ /* 0x000f220000300800 */
[C---:B-----5:R-:W-:Y:S01]  /*16480*/  ISETP.LT.AND P1, PT, R22.reuse, UR11, !P0 ;  /* 0x0000000b16007c0c */ /* 0x060fe2000c721270 */
[----:B------:R-:W-:Y:S02]  /*16490*/  IMAD R25, R22, R39, RZ ;  /* 0x0000002716197224 */ /* 0x000fe400078e02ff */
[----:B------:R-:W5:Y:S01]  /*164a0*/  LDL.LU R22, [R1+0x294] ;  /* 0x0002940001167983 */ /* 0x000f620000300800 */
[----:B------:R-:W-:-:S02]  /*164b0*/  PRMT R37, R18, 0x7771, RZ ;  /* 0x0000777112257816 */ /* 0x000fc400000000ff */
[C---:B------:R-:W-:Y:S01]  /*164c0*/  PRMT R27, R18.reuse, 0x7772, RZ ;  /* 0x00007772121b7816 */ /* 0x040fe200000000ff */
[C---:B------:R-:W-:Y:S02]  /*164d0*/  IMAD R23, R43.reuse, R39, RZ ;  /* 0x000000272b177224 */ /* 0x040fe400078e02ff */
[----:B------:R0:W-:Y:S04]  /*164e0*/  @P3 STG.E.U8 desc[UR26][R2.64], R37 ;  /* 0x0000002502003986 */ /* 0x0001e8000c10111a */
[----:B------:R1:W-:Y:S01]  /*164f0*/  @P4 STG.E.U8 desc[UR26][R16.64], R27 ;  /* 0x0000001b10004986 */ /* 0x0003e2000c10111a */
[----:B------:R-:W-:Y:S02]  /*16500*/  ISETP.LT.AND P3, PT, R43, UR11, !P0 ;  /* 0x0000000b2b007c0c */ /* 0x000fe4000c761270 */
[----:B------:R-:W-:-:S02]  /*16510*/  PRMT R43, R18, 0x7773, RZ ;  /* 0x00007773122b7816 */ /* 0x000fc400000000ff */
[----:B0-----:R-:W-:-:S04]  /*16520*/  IADD3 R2, P4, PT, R21, R0, RZ ;  /* 0x0000000015027210 */ /* 0x001fc80007f9e0ff */
[----:B------:R-:W-:Y:S02]  /*16530*/  LEA.HI.X.SX32 R3, R21, R40, 0x1, P4 ;  /* 0x0000002815037211 */ /* 0x000fe400020f0eff */
[C---:B------:R-:W-:Y:S02]  /*16540*/  IADD3 R20, P4, PT, R23.reuse, R0, RZ ;  /* 0x0000000017147210 */ /* 0x040fe40007f9e0ff */
[----:B-1----:R-:W-:Y:S01]  /*16550*/  ISETP.LT.AND P5, PT, R36, UR4, !P0 ;  /* 0x0000000424007c0c */ /* 0x002fe2000c7a1270 */
[----:B------:R0:W-:Y:S01]  /*16560*/  @P6 STG.E.U8 desc[UR26][R2.64], R43 ;  /* 0x0000002b02006986 */ /* 0x0001e2000c10111a */
[----:B------:R-:W-:Y:S01]  /*16570*/  LEA.HI.X.SX32 R21, R23, R40, 0x1, P4 ;  /* 0x0000002817157211 */ /* 0x000fe200020f0eff */
[C---:B--2---:R-:W-:Y:S01]  /*16580*/  IMAD R23, R26.reuse, R39, RZ ;  /* 0x000000271a177224 */ /* 0x044fe200078e02ff */
[C---:B------:R-:W-:Y:S01]  /*16590*/  IADD3 R16, P6, PT, R25.reuse, R0, RZ ;  /* 0x0000000019107210 */ /* 0x040fe20007fde0ff */
[----:B------:R-:W2:Y:S01]  /*165a0*/  LDL.LU R36, [R1+0x290] ;  /* 0x0002900001247983 */ /* 0x000ea20000300800 */
[----:B------:R-:W-:Y:S01]  /*165b0*/  ISETP.LT.AND P4, PT, R26, UR11, !P0 ;  /* 0x0000000b1a007c0c */ /* 0x000fe2000c781270 */
[----:B------:R-:W1:Y:S02]  /*165c0*/  LDCU UR4, c[0x0][0x39c] ;  /* 0x00007380ff0477ac */ /* 0x000e640008000800 */
[----:B------:R-:W2:Y:S01]  /*165d0*/  LDL.LU R26, [R1+0x20c] ;  /* 0x00020c00011a7983 */ /* 0x000ea20000300800 */
[----:B------:R-:W-:-:S02]  /*165e0*/  LEA.HI.X.SX32 R17, R25, R40, 0x1, P6 ;  /* 0x0000002819117211 */ /* 0x000fc400030f0eff */
[C---:B------:R-:W-:Y:S02]  /*165f0*/  PRMT R41, R19.reuse, 0x7770, RZ ;  /* 0x0000777013297816 */ /* 0x040fe400000000ff */
[C---:B------:R-:W-:Y:S02]  /*16600*/  PRMT R27, R19.reuse, 0x7773, RZ ;  /* 0x00007773131b7816 */ /* 0x040fe400000000ff */
[C---:B------:R-:W-:Y:S02]  /*16610*/  PRMT R25, R19.reuse, 0x7772, RZ ;  /* 0x0000777213197816 */ /* 0x040fe400000000ff */
[----:B------:R-:W-:Y:S02]  /*16620*/  PRMT R37, R19, 0x7771, RZ ;  /* 0x0000777113257816 */ /* 0x000fe400000000ff */
[C---:B0-----:R-:W-:Y:S01]  /*16630*/  IADD3 R2, P6, PT, R23.reuse, R0, RZ ;  /* 0x0000000017027210 */ /* 0x041fe20007fde0ff */
[----:B------:R-:W-:Y:S03]  /*16640*/  @P3 STG.E.U8 desc[UR26][R20.64], R41 ;  /* 0x0000002914003986 */ /* 0x000fe6000c10111a */
[----:B------:R-:W-:Y:S01]  /*16650*/  LEA.HI.X.SX32 R3, R23, R40, 0x1, P6 ;  /* 0x0000002817037211 */ /* 0x000fe200030f0eff */
[----:B------:R0:W-:Y:S01]  /*16660*/  @P1 STG.E.U8 desc[UR26][R16.64], R37 ;  /* 0x0000002510001986 */ /* 0x0001e2000c10111a */
[----:B---3--:R-:W-:-:S05]  /*16670*/  IMAD R19, R42, R39, RZ ;  /* 0x000000272a137224 */ /* 0x008fca00078e02ff */
[----:B------:R-:W-:-:S04]  /*16680*/  IADD3 R18, P6, PT, R19, R0, RZ ;  /* 0x0000000013127210 */ /* 0x000fc80007fde0ff */
[----:B------:R-:W-:Y:S02]  /*16690*/  LEA.HI.X.SX32 R19, R19, R40, 0x1, P6 ;  /* 0x0000002813137211 */ /* 0x000fe400030f0eff */
[C---:B----4-:R-:W-:Y:S01]  /*166a0*/  ISETP.LT.AND P1, PT, R24.reuse, UR11, !P0 ;  /* 0x0000000b18007c0c */ /* 0x050fe2000c721270 */
[-C--:B------:R-:W-:Y:S02]  /*166b0*/  IMAD R23, R24, R39.reuse, RZ ;  /* 0x0000002718177224 */ /* 0x080fe400078e02ff */
[----:B------:R-:W3:Y:S01]  /*166c0*/  LDL.LU R24, [R1+0x288] ;  /* 0x0002880001187983 */ /* 0x000ee20000300800 */
[C---:B-----5:R-:W-:Y:S01]  /*166d0*/  ISETP.LT.AND P6, PT, R22.reuse, UR11, !P0 ;  /* 0x0000000b16007c0c */ /* 0x060fe2000c7c1270 */
[----:B0-----:R-:W-:Y:S02]  /*166e0*/  IMAD R17, R22, R39, RZ ;  /* 0x0000002716117224 */ /* 0x001fe400078e02ff */
[----:B------:R-:W4:Y:S01]  /*166f0*/  LDL.LU R22, [R1+0x284] ;  /* 0x0002840001167983 */ /* 0x000f220000300800 */
[----:B------:R-:W-:-:S03]  /*16700*/  ISETP.LT.AND P3, PT, R42, UR11, !P0 ;  /* 0x0000000b2a007c0c */ /* 0x000fc6000c761270 */
[----:B------:R0:W-:Y:S01]  /*16710*/  @P4 STG.E.U8 desc[UR26][R2.64], R25 ;  /* 0x0000001902004986 */ /* 0x0001e2000c10111a */
[C---:B------:R-:W-:Y:S02]  /*16720*/  IADD3 R20, P4, PT, R23.reuse, R0, RZ ;  /* 0x0000000017147210 */ /* 0x040fe40007f9e0ff */
[----:B------:R-:W-:Y:S01]  /*16730*/  PRMT R37, R12, 0x7770, RZ ;  /* 0x000077700c257816 */ /* 0x000fe200000000ff */
[----:B------:R-:W5:Y:S01]  /*16740*/  LDL.LU R42, [R1+0x280] ;  /* 0x00028000012a7983 */ /* 0x000f620000300800 */
[----:B------:R-:W-:-:S05]  /*16750*/  LEA.HI.X.SX32 R21, R23, R40, 0x1, P4 ;  /* 0x0000002817157211 */ /* 0x000fca00020f0eff */
[----:B------:R1:W-:Y:S01]  /*16760*/  @P3 STG.E.U8 desc[UR26][R18.64], R27 ;  /* 0x0000001b12003986 */ /* 0x0003e2000c10111a */
[C---:B0-----:R-:W-:Y:S02]  /*16770*/  IADD3 R2, P3, PT, R17.reuse, R0, RZ ;  /* 0x0000000011027210 */ /* 0x041fe40007f7e0ff */
[----:B------:R-:W-:Y:S01]  /*16780*/  PRMT R41, R12, 0x7771, RZ ;  /* 0x000077710c297816 */ /* 0x000fe200000000ff */
[----:B------:R0:W-:Y:S01]  /*16790*/  @P1 STG.E.U8 desc[UR26][R20.64], R37 ;  /* 0x0000002514001986 */ /* 0x0001e2000c10111a */
[----:B------:R-:W-:Y:S01]  /*167a0*/  LEA.HI.X.SX32 R3, R17, R40, 0x1, P3 ;  /* 0x0000002811037211 */ /* 0x000fe200018f0eff */
[CC--:B--2---:R-:W-:Y:S01]  /*167b0*/  IMAD R23, R36.reuse, R39.reuse, RZ ;  /* 0x0000002724177224 */ /* 0x0c4fe200078e02ff */
[----:B-1----:R-:W-:Y:S01]  /*167c0*/  ISETP.LT.AND P1, PT, R36, UR4, !P0 ;  /* 0x0000000424007c0c */ /* 0x002fe2000c721270 */
[C---:B------:R-:W-:Y:S01]  /*167d0*/  IMAD R25, R26.reuse, R39, RZ ;  /* 0x000000271a197224 */ /* 0x040fe200078e02ff */
[----:B------:R-:W-:Y:S01]  /*167e0*/  ISETP.LT.AND P3, PT, R26, UR5, !P0 ;  /* 0x000000051a007c0c */ /* 0x000fe2000c761270 */
[----:B------:R4:W-:Y:S01]  /*167f0*/  @P6 STG.E.U8 desc[UR26][R2.64], R41 ;  /* 0x0000002902006986 */ /* 0x0009e2000c10111a */
[-C--:B------:R-:W-:Y:S01]  /*16800*/  IADD3 R16, P4, PT, R23, R0.reuse, RZ ;  /* 0x0000000017107210 */ /* 0x080fe20007f9e0ff */
[----:B------:R-:W1:Y:S01]  /*16810*/  LDCU UR4, c[0x0][0x39c] ;  /* 0x00007380ff0477ac */ /* 0x000e620008000800 */
[----:B------:R-:W-:Y:S01]  /*16820*/  IADD3 R18, P6, PT, R25, R0, RZ ;  /* 0x0000000019127210 */ /* 0x000fe20007fde0ff */
[----:B------:R-:W1:Y:S01]  /*16830*/  LDL.LU R26, [R1+0x208] ;  /* 0x00020800011a7983 */ /* 0x000e620000300800 */
[----:B------:R-:W-:Y:S01]  /*16840*/  LEA.HI.X.SX32 R17, R23, R40, 0x1, P4 ;  /* 0x0000002817117211 */ /* 0x000fe200020f0eff */
[----:B------:R-:W2:Y:S02]  /*16850*/  LDCU UR5, c[0x0][0x39c] ;  /* 0x00007380ff0577ac */ /* 0x000ea40008000800 */
[----:B------:R-:W2:Y:S01]  /*16860*/  LDL.LU R36, [R1+0x27c] ;  /* 0x00027c0001247983 */ /* 0x000ea20000300800 */
[----:B0-----:R-:W-:-:S02]  /*16870*/  PRMT R37, R12, 0x7772, RZ ;  /* 0x000077720c257816 */ /* 0x001fc400000000ff */
[----:B------:R-:W-:Y:S02]  /*16880*/  LEA.HI.X.SX32 R19, R25, R40, 0x1, P6 ;  /* 0x0000002819137211 */ /* 0x000fe400030f0eff */
[----:B------:R-:W-:Y:S01]  /*16890*/  PRMT R25, R12, 0x7773, RZ ;  /* 0x000077730c197816 */ /* 0x000fe200000000ff */
[----:B------:R0:W-:Y:S04]  /*168a0*/  @P1 STG.E.U8 desc[UR26][R16.64], R37 ;  /* 0x0000002510001986 */ /* 0x0001e8000c10111a */
[----:B------:R0:W-:Y:S01]  /*168b0*/  @P3 STG.E.U8 desc[UR26][R18.64], R25 ;  /* 0x0000001912003986 */ /* 0x0001e2000c10111a */
[C---:B---3--:R-:W-:Y:S01]  /*168c0*/  ISETP.LT.AND P4, PT, R24.reuse, UR6, !P0 ;  /* 0x0000000618007c0c */ /* 0x048fe2000c781270 */
[-C--:B------:R-:W-:Y:S02]  /*168d0*/  IMAD R21, R24, R39.reuse, RZ ;  /* 0x0000002718157224 */ /* 0x080fe400078e02ff */
[CC--:B----4-:R-:W-:Y:S01]  /*168e0*/  IMAD R3, R22.reuse, R39.reuse, RZ ;  /* 0x0000002716037224 */ /* 0x0d0fe200078e02ff */
[----:B------:R-:W3:Y:S01]  /*168f0*/  LDL.LU R24, [R1+0x2d8] ;  /* 0x0002d80001187983 */ /* 0x000ee20000300800 */
[----:B------:R-:W-:Y:S01]  /*16900*/  ISETP.LT.AND P3, PT, R22, UR7, !P0 ;  /* 0x0000000716007c0c */ /* 0x000fe2000c761270 */
[----:B------:R-:W4:Y:S02]  /*16910*/  LDCU UR7, c[0x0][0x39c] ;  /* 0x00007380ff0777ac */ /* 0x000f240008000800 */
[----:B------:R-:W4:Y:S01]  /*16920*/  LDL.LU R22, [R1+0x278] ;  /* 0x0002780001167983 */ /* 0x000f220000300800 */
[----:B------:R-:W-:Y:S01]  /*16930*/  IADD3 R20, P1, PT, R21, R0, RZ ;  /* 0x0000000015147210 */ /* 0x000fe20007f3e0ff */
[----:B------:R-:W1:Y:S01]  /*16940*/  LDCU UR6, c[0x0][0x39c] ;  /* 0x00007380ff0677ac */ /* 0x000e620008000800 */
[----:B------:R-:W-:Y:S01]  /*16950*/  PRMT R27, R13, 0x7770, RZ ;  /* 0x000077700d1b7816 */ /* 0x000fe200000000ff */
[----:B-----5:R-:W-:Y:S01]  /*16960*/  IMAD R23, R42, R39, RZ ;  /* 0x000000272a177224 */ /* 0x020fe200078e02ff */
[----:B------:R-:W-:-:S02]  /*16970*/  LEA.HI.X.SX32 R21, R21, R40, 0x1, P1 ;  /* 0x0000002815157211 */ /* 0x000fc400008f0eff */
[C---:B------:R-:W-:Y:S02]  /*16980*/  IADD3 R2, P6, PT, R3.reuse, R0, RZ ;  /* 0x0000000003027210 */ /* 0x040fe40007fde0ff */
[----:B------:R-:W-:Y:S01]  /*16990*/  ISETP.LT.AND P1, PT, R42, UR8, !P0 ;  /* 0x000000082a007c0c */ /* 0x000fe2000c721270 */
[----:B------:R5:W-:Y:S01]  /*169a0*/  @P4 STG.E.U8 desc[UR26][R20.64], R27 ;  /* 0x0000001b14004986 */ /* 0x000be2000c10111a */
[----:B------:R-:W-:Y:S02]  /*169b0*/  LEA.HI.X.SX32 R3, R3, R40, 0x1, P6 ;  /* 0x0000002803037211 */ /* 0x000fe400030f0eff */
[----:B0-----:R-:W-:Y:S02]  /*169c0*/  IADD3 R16, P4, PT, R23, R0, RZ ;  /* 0x0000000017107210 */ /* 0x001fe40007f9e0ff */
[----:B------:R-:W-:Y:S02]  /*169d0*/  PRMT R37, R13, 0x7771, RZ ;  /* 0x000077710d257816 */ /* 0x000fe400000000ff */
[----:B------:R-:W-:-:S02]  /*169e0*/  LEA.HI.X.SX32 R17, R23, R40, 0x1, P4 ;  /* 0x0000002817117211 */ /* 0x000fc400020f0eff */
[C---:B------:R-:W-:Y:S01]  /*169f0*/  PRMT R25, R13.reuse, 0x7772, RZ ;  /* 0x000077720d197816 */ /* 0x040fe200000000ff */
[----:B------:R-:W-:Y:S01]  /*16a00*/  @P3 STG.E.U8 desc[UR26][R2.64], R37 ;  /* 0x0000002502003986 */ /* 0x000fe2000c10111a */
[----:B-----5:R-:W-:Y:S02]  /*16a10*/  PRMT R27, R13, 0x7773, RZ ;  /* 0x000077730d1b7816 */ /* 0x020fe400000000ff */
[C---:B-1----:R-:W-:Y:S01]  /*16a20*/  ISETP.LT.AND P6, PT, R26.reuse, UR4, !P0 ;  /* 0x000000041a007c0c */ /* 0x042fe2000c7c1270 */
[-C--:B------:R-:W-:Y:S02]  /*16a30*/  IMAD R19, R26, R39.reuse, RZ ;  /* 0x000000271a137224 */ /* 0x080fe400078e02ff */
[C---:B--2---:R-:W-:Y:S01]  /*16a40*/  IMAD R21, R36.reuse, R39, RZ ;  /* 0x0000002724157224 */ /* 0x044fe200078e02ff */
[----:B------:R-:W2:Y:S01]  /*16a50*/  LDL.LU R26, [R1+0x204] ;  /* 0x00020400011a7983 */ /* 0x000ea20000300800 */
[----:B------:R-:W-:Y:S01]  /*16a60*/  ISETP.LT.AND P3, PT, R36, UR5, !P0 ;  /* 0x0000000524007c0c */ /* 0x000fe2000c761270 */
[----:B------:R-:W0:Y:S02]  /*16a70*/  LDCU UR5, c[0x0][0x39c] ;  /* 0x00007380ff0577ac */ /* 0x000e240008000800 */
[----:B------:R-:W5:Y:S01]  /*16a80*/  LDL.LU R20, [R1+0x274] ;  /* 0x0002740001147983 */ /* 0x000f620000300800 */
[C---:B------:R-:W-:Y:S01]  /*16a90*/  IADD3 R12, P4, PT, R21.reuse, R0, RZ ;  /* 0x00000000150c7210 */ /* 0x040fe20007f9e0ff */
[----:B------:R-:W1:Y:S02]  /*16aa0*/  LDCU UR4, c[0x0][0x39c] ;  /* 0x00007380ff0477ac */ /* 0x000e640008000800 */
[----:B------:R0:W-:Y:S01]  /*16ab0*/  @P1 STG.E.U8 desc[UR26][R16.64], R25 ;  /* 0x0000001910001986 */ /* 0x0001e2000c10111a */
[----:B------:R-:W-:-:S02]  /*16ac0*/  LEA.HI.X.SX32 R13, R21, R40, 0x1, P4 ;  /* 0x00000028150d7211 */ /* 0x000fc400020f0eff */
[C---:B----4-:R-:W-:Y:S01]  /*16ad0*/  ISETP.LT.AND P4, PT, R22.reuse, UR7, !P0 ;  /* 0x0000000716007c0c */ /* 0x050fe2000c781270 */
[-C--:B0-----:R-:W-:Y:S01]  /*16ae0*/  IMAD R17, R22, R39.reuse, RZ ;  /* 0x0000002716117224 */ /* 0x081fe200078e02ff */
[C---:B------:R-:W-:Y:S01]  /*16af0*/  IADD3 R18, P1, PT, R19.reuse, R0, RZ ;  /* 0x0000000013127210 */ /* 0x040fe20007f3e0ff */
[----:B------:R-:W4:Y:S01]  /*16b00*/  LDL.LU R22, [R1+0x2d4] ;  /* 0x0002d40001167983 */ /* 0x000f220000300800 */
[----:B---3--:R-:W-:Y:S01]  /*16b10*/  IMAD R23, R24, R39, RZ ;  /* 0x0000002718177224 */ /* 0x008fe200078e02ff */
[----:B------:R-:W-:Y:S01]  /*16b20*/  PRMT R25, R14, 0x7770, RZ ;  /* 0x000077700e197816 */ /* 0x000fe200000000ff */
[----:B------:R-:W0:Y:S01]  /*16b30*/  LDCU UR7, c[0x0][0x39c] ;  /* 0x00007380ff0777ac */ /* 0x000e220008000800 */
[----:B------:R-:W3:Y:S01]  /*16b40*/  LDL.LU R36, [R1+0x270] ;  /* 0x0002700001247983 */ /* 0x000ee20000300800 */
[----:B------:R-:W-:Y:S02]  /*16b50*/  LEA.HI.X.SX32 R19, R19, R40, 0x1, P1 ;  /* 0x0000002813137211 */ /* 0x000fe400008f0eff */
[----:B------:R-:W-:Y:S01]  /*16b60*/  ISETP.LT.AND P1, PT, R24, UR6, !P0 ;  /* 0x0000000618007c0c */ /* 0x000fe2000c721270 */
[----:B------:R-:W4:Y:S01]  /*16b70*/  LDCU UR6, c[0x0][0x39c] ;  /* 0x00007380ff0677ac */ /* 0x000f220008000800 */
[----:B------:R-:W3:Y:S04]  /*16b80*/  LDL.LU R24, [R1+0x1fc] ;  /* 0x0001fc0001187983 */ /* 0x000ee80000300800 */
[----:B------:R0:W-:Y:S01]  /*16b90*/  @P6 STG.E.U8 desc[UR26][R18.64], R27 ;  /* 0x0000001b12006986 */ /* 0x0001e2000c10111a */
[----:B------:R-:W-:-:S03]  /*16ba0*/  IADD3 R2, P6, PT, R23, R0, RZ ;  /* 0x0000000017027210 */ /* 0x000fc60007fde0ff */
[----:B0-----:R-:W3:Y:S01]  /*16bb0*/  LDL.LU R18, [R1+0x26c] ;  /* 0x00026c0001127983 */ /* 0x001ee20000300800 */
[----:B------:R-:W-:Y:S02]  /*16bc0*/  LEA.HI.X.SX32 R3, R23, R40, 0x1, P6 ;  /* 0x0000002817037211 */ /* 0x000fe400030f0eff */
[----:B------:R-:W-:Y:S01]  /*16bd0*/  PRMT R23, R14, 0x7771, RZ ;  /* 0x000077710e177816 */ /* 0x000fe200000000ff */
[----:B------:R-:W-:Y:S01]  /*16be0*/  @P3 STG.E.U8 desc[UR26][R12.64], R25 ;  /* 0x000000190c003986 */ /* 0x000fe2000c10111a */
[----:B------:R-:W-:-:S03]  /*16bf0*/  IADD3 R16, P3, PT, R17, R0, RZ ;  /* 0x0000000011107210 */ /* 0x000fc60007f7e0ff */
[----:B------:R0:W-:Y:S01]  /*16c00*/  @P1 STG.E.U8 desc[UR26][R2.64], R23 ;  /* 0x0000001702001986 */ /* 0x0001e2000c10111a */
[-C--:B-----5:R-:W-:Y:S01]  /*16c10*/  IMAD R21, R20, R39.reuse, RZ ;  /* 0x0000002714157224 */ /* 0x0a0fe200078e02ff */
[----:B------:R-:W-:Y:S01]  /*16c20*/  LEA.HI.X.SX32 R17, R17, R40, 0x1, P3 ;  /* 0x0000002811117211 */ /* 0x000fe200018f0eff */
[----:B--2---:R-:W-:Y:S01]  /*16c30*/  IMAD R19, R26, R39, RZ ;  /* 0x000000271a137224 */ /* 0x004fe200078e02ff */
[----:B------:R-:W-:Y:S01]  /*16c40*/  ISETP.LT.AND P3, PT, R20, UR5, !P0 ;  /* 0x0000000514007c0c */ /* 0x000fe2000c761270 */
[----:B------:R-:W2:Y:S01]  /*16c50*/  LDCU UR5, c[0x0][0x39c] ;  /* 0x00007380ff0577ac */ /* 0x000ea20008000800 */
[----:B-1----:R-:W-:Y:S01]  /*16c60*/  ISETP.LT.AND P1, PT, R26, UR4, !P0 ;  /* 0x000000041a007c0c */ /* 0x002fe2000c721270 */
[----:B------:R-:W5:Y:S01]  /*16c70*/  LDL.LU R20, [R1+0x244] ;  /* 0x0002440001147983 */ /* 0x000f620000300800 */
[----:B0-----:R-:W-:Y:S01]  /*16c80*/  IADD3 R2, P6, PT, R21, R0, RZ ;  /* 0x0000000015027210 */ /* 0x001fe20007fde0ff */
[----:B------:R-:W0:Y:S01]  /*16c90*/  LDCU UR4, c[0x0][0x39c] ;  /* 0x00007380ff0477ac */ /* 0x000e220008000800 */
[C---:B------:R-:W-:Y:S01]  /*16ca0*/  PRMT R23, R15.reuse, 0x7773, RZ ;  /* 0x000077730f177816 */ /* 0x040fe200000000ff */
[----:B------:R-:W5:Y:S01]  /*16cb0*/  LDL.LU R26, [R1+0x370] ;  /* 0x00037000011a7983 */ /* 0x000f620000300800 */
[----:B------:R-:W-:-:S02]  /*16cc0*/  PRMT R25, R15, 0x7772, RZ ;  /* 0x000077720f197816 */ /* 0x000fc400000000ff */
[C---:B------:R-:W-:Y:S02]  /*16cd0*/  PRMT R27, R15.reuse, 0x7771, RZ ;  /* 0x000077710f1b7816 */ /* 0x040fe400000000ff */
[----:B------:R-:W-:Y:S02]  /*16ce0*/  PRMT R37, R15, 0x7770, RZ ;  /* 0x000077700f257816 */ /* 0x000fe400000000ff */
[----:B------:R-:W-:Y:S02]  /*16cf0*/  LEA.HI.X.SX32 R3, R21, R40, 0x1, P6 ;  /* 0x0000002815037211 */ /* 0x000fe400030f0eff */
[C---:B----4-:R-:W-:Y:S01]  /*16d00*/  ISETP.LT.AND P6, PT, R22.reuse, UR6, !P0 ;  /* 0x0000000616007c0c */ /* 0x050fe2000c7c1270 */
[----:B------:R-:W-:Y:S01]  /*16d10*/  IMAD R15, R22, R39, RZ ;  /* 0x00000027160f7224 */ /* 0x000fe200078e02ff */
[C---:B------:R-:W-:Y:S01]  /*16d20*/  PRMT R43, R14.reuse, 0x7772, RZ ;  /* 0x000077720e2b7816 */ /* 0x040fe200000000ff */
[----:B------:R-:W4:Y:S01]  /*16d30*/  LDL.LU R22, [R1+0x36c] ;  /* 0x00036c0001167983 */ /* 0x000f220000300800 */
[----:B------:R-:W-:Y:S01]  /*16d40*/  PRMT R41, R14, 0x7773, RZ ;  /* 0x000077730e297816 */ /* 0x000fe200000000ff */
[----:B------:R-:W5:Y:S02]  /*16d50*/  LDCU UR6, c[0x0][0x39c] ;  /* 0x00007380ff0677ac */ /* 0x000f640008000800 */
[----:B------:R3:W-:Y:S01]  /*16d60*/  @P4 STG.E.U8 desc[UR26][R16.64], R43 ;  /* 0x0000002b10004986 */ /* 0x0007e2000c10111a */
[----:B------:R-:W-:-:S04]  /*16d70*/  IADD3 R12, P4, PT, R19, R0, RZ ;  /* 0x00000000130c7210 */ /* 0x000fc80007f9e0ff */
[----:B------:R-:W-:-:S05]  /*16d80*/  LEA.HI.X.SX32 R13, R19, R40, 0x1, P4 ;  /* 0x00000028130d7211 */ /* 0x000fca00020f0eff */
[----:B------:R-:W-:Y:S01]  /*16d90*/  @P1 STG.E.U8 desc[UR26][R12.64], R41 ;  /* 0x000000290c001986 */ /* 0x000fe2000c10111a */
[----:B---3--:R-:W-:-:S03]  /*16da0*/  IMAD R17, R36, R39, RZ ;  /* 0x0000002724117224 */ /* 0x008fc600078e02ff */
[----:B------:R1:W-:Y:S01]  /*16db0*/  @P3 STG.E.U8 desc[UR26][R2.64], R37 ;  /* 0x0000002502003986 */ /* 0x0003e2000c10111a */
[-C--:B------:R-:W-:Y:S02]  /*16dc0*/  IADD3 R14, P3, PT, R15, R0.reuse, RZ ;  /* 0x000000000f0e7210 */ /* 0x080fe40007f7e0ff */
[----:B------:R-:W-:Y:S01]  /*16dd0*/  IADD3 R16, P4, PT, R17, R0, RZ ;  /* 0x0000000011107210 */ /* 0x000fe20007f9e0ff */
[-C--:B------:R-:W-:Y:S01]  /*16de0*/  IMAD R19, R24, R39.reuse, RZ ;  /* 0x0000002718137224 */ /* 0x080fe200078e02ff */
[-C--:B------:R-:W-:Y:S01]  /*16df0*/  LEA.HI.X.SX32 R15, R15, R40.reuse, 0x1, P3 ;  /* 0x000000280f0f7211 */ /* 0x080fe200018f0eff */
[----:B------:R-:W-:Y:S01]  /*16e00*/  IMAD R21, R18, R39, RZ ;  /* 0x0000002712157224 */ /* 0x000fe200078e02ff */
[----:B0-----:R-:W-:Y:S01]  /*16e10*/  ISETP.LT.AND P3, PT, R24, UR4, !P0 ;  /* 0x0000000418007c0c */ /* 0x001fe2000c761270 */
[----:B------:R-:W0:Y:S01]  /*16e20*/  LDCU UR4, c[0x0][0x39c] ;  /* 0x00007380ff0477ac */ /* 0x000e220008000800 */
[----:B------:R-:W-:Y:S01]  /*16e30*/  LEA.HI.X.SX32 R17, R17, R40, 0x1, P4 ;  /* 0x0000002811117211 */ /* 0x000fe200020f0eff */
[----:B------:R-:W3:Y:S01]  /*16e40*/  LDL.LU R24, [R1+0x368] ;  /* 0x0003680001187983 */ /* 0x000ee20000300800 */
[----:B--2---:R-:W-:Y:S01]  /*16e50*/  ISETP.LT.AND P4, PT, R18, UR5, !P0 ;  /* 0x0000000512007c0c */ /* 0x004fe2000c781270 */
[----:B------:R-:W4:Y:S02]  /*16e60*/  LDCU UR5, c[0x0][0x39c] ;  /* 0x00007380ff0577ac */ /* 0x000f240008000800 */
[----:B------:R-:W2:Y:S01]  /*16e70*/  LDL.LU R18, [R1+0x364] ;  /* 0x0003640001127983 */ /* 0x000ea20000300800 */
[----:B------:R-:W-:Y:S01]  /*16e80*/  ISETP.LT.AND P1, PT, R36, UR7, !P0 ;  /* 0x0000000724007c0c */ /* 0x000fe2000c721270 */
[----:B------:R-:W0:Y:S02]  /*16e90*/  LDCU UR7, c[0x0][0x39c] ;  /* 0x00007380ff0777ac */ /* 0x000e240008000800 */
[----:B------:R5:W-:Y:S01]  /*16ea0*/  @P6 STG.E.U8 desc[UR26][R14.64], R27 ;  /* 0x0000001b0e006986 */ /* 0x000be2000c10111a */
[----:B-1----:R-:W-:-:S04]  /*16eb0*/  IADD3 R2, P6, PT, R19, R0, RZ ;  /* 0x0000000013027210 */ /* 0x002fc80007fde0ff */
[----:B------:R-:W-:Y:S02]  /*16ec0*/  LEA.HI.X.SX32 R3, R19, R40, 0x1, P6 ;  /* 0x0000002813037211 */ /* 0x000fe400030f0eff */
[----:B------:R-:W-:-:S04]  /*16ed0*/  IADD3 R12, P6, PT, R21, R0, RZ ;  /* 0x00000000150c7210 */ /* 0x000fc80007fde0ff */
[----:B------:R-:W-:Y:S02]  /*16ee0*/  LEA.HI.X.SX32 R13, R21, R40, 0x1, P6 ;  /* 0x00000028150d7211 */ /* 0x000fe400030f0eff */
[----:B-----5:R-:W-:Y:S01]  /*16ef0*/  PRMT R27, R28, 0x7770, RZ ;  /* 0x000077701c1b7816 */ /* 0x020fe200000000ff */
[----:B------:R1:W-:Y:S01]  /*16f00*/  @P1 STG.E.U8 desc[UR26][R16.64], R25 ;  /* 0x0000001910001986 */ /* 0x0003e2000c10111a */
[----:B------:R-:W-:Y:S01]  /*16f10*/  ISETP.LT.AND P1, PT, R20, UR6, !P0 ;  /* 0x0000000614007c0c */ /* 0x000fe2000c721270 */
[C---:B------:R-:W-:Y:S01]  /*16f20*/  IMAD R21, R39.reuse, 0x2, R21 ;  /* 0x0000000227157824 */ /* 0x040fe200078e0215 */
[----:B------:R-:W3:Y:S01]  /*16f30*/  LDCU UR6, c[0x0][0x39c] ;  /* 0x00007380ff0677ac */ /* 0x000ee20008000800 */
[----:B------:R5:W-:Y:S04]  /*16f40*/  @P3 STG.E.U8 desc[UR26][R2.64], R23 ;  /* 0x0000001702003986 */ /* 0x000be8000c10111a */
[----:B------:R-:W3:Y:S04]  /*16f50*/  LDL.LU R20, [R1+0x360] ;  /* 0x0003600001147983 */ /* 0x000ee80000300800 */
[----:B------:R-:W-:Y:S01]  /*16f60*/  @P4 STG.E.U8 desc[UR26][R12.64], R27 ;  /* 0x0000001b0c004986 */ /* 0x000fe2000c10111a */
[----:B----4-:R-:W-:Y:S01]  /*16f70*/  ISETP.LT.AND P4, PT, R22, UR5, !P0 ;  /* 0x0000000516007c0c */ /* 0x010fe2000c781270 */
[----:B-1----:R-:W-:-:S02]  /*16f80*/  IMAD R17, R39, 0x2, R21 ;  /* 0x0000000227117824 */ /* 0x002fc400078e0215 */
[----:B------:R-:W4:Y:S01]  /*16f90*/  LDL.LU R22, [R1+0x1f8] ;  /* 0x0001f80001167983 */ /* 0x000f220000300800 */
[----:B0-----:R-:W-:Y:S01]  /*16fa0*/  ISETP.LT.AND P3, PT, R26, UR4, !P0 ;  /* 0x000000041a007c0c */ /* 0x001fe2000c761270 */
[----:B------:R-:W2:Y:S01]  /*16fb0*/  LDCU UR4, c[0x0][0x39c] ;  /* 0x00007380ff0477ac */ /* 0x000ea20008000800 */
[C---:B------:R-:W-:Y:S02]  /*16fc0*/  IADD3 R14, P6, PT, R21.reuse, R0, RZ ;  /* 0x00000000150e7210 */ /* 0x040fe40007fde0ff */
[C---:B------:R-:W-:Y:S01]  /*16fd0*/  PRMT R25, R28.reuse, 0x7771, RZ ;  /* 0x000077711c197816 */ /* 0x040fe200000000ff */
[----:B------:R-:W3:Y:S01]  /*16fe0*/  LDCU UR5, c[0x0][0x39c] ;  /* 0x00007380ff0577ac */ /* 0x000ee20008000800 */
[----:B------:R-:W-:Y:S02]  /*16ff0*/  LEA.HI.X.SX32 R15, R21, R40, 0x1, P6 ;  /* 0x00000028150f7211 */ /* 0x000fe400030f0eff */
[C---:B-----5:R-:W-:Y:S02]  /*17000*/  IADD3 R2, P6, PT, R17.reuse, R0, RZ ;  /* 0x0000000011027210 */ /* 0x060fe40007fde0ff */
[----:B------:R-:W-:Y:S01]  /*17010*/  PRMT R23, R28, 0x7772, RZ ;  /* 0x000077721c177816 */ /* 0x000fe200000000ff */
[----:B------:R0:W-:Y:S01]  /*17020*/  @P2 STG.E.U8 desc[UR26][R14.64], R25 ;  /* 0x000000190e002986 */ /* 0x0001e2000c10111a */
[----:B------:R-:W-:Y:S01]  /*17030*/  LEA.HI.X.SX32 R3, R17, R40, 0x1, P6 ;  /* 0x0000002811037211 */ /* 0x000fe200030f0eff */
[----:B------:R-:W-:-:S04]  /*17040*/  IMAD R19, R39, 0x2, R17 ;  /* 0x0000000227137824 */ /* 0x000fc800078e0211 */
[----:B------:R1:W-:Y:S04]  /*17050*/  @P5 STG.E.U8 desc[UR26][R2.64], R23 ;  /* 0x0000001702005986 */ /* 0x0003e8000c10111a */
[----:B0-----:R-:W5:Y:S01]  /*17060*/  LDL.LU R14, [R1+0x358] ;  /* 0x00035800010e7983 */ /* 0x001f620000300800 */
[C---:B------:R-:W-:Y:S02]  /*17070*/  IADD3 R12, P6, PT, R19.reuse, R0, RZ ;  /* 0x00000000130c7210 */ /* 0x040fe40007fde0ff */
[----:B--2---:R-:W-:Y:S01]  /*17080*/  ISETP.LT.AND P5, PT, R18, UR4, !P0 ;  /* 0x0000000412007c0c */ /* 0x004fe2000c7a1270 */
[----:B------:R-:W4:Y:S01]  /*17090*/  LDCU UR4, c[0x0][0x39c] ;  /* 0x00007380ff0477ac */ /* 0x000f220008000800 */
[----:B------:R-:W2:Y:S01]  /*170a0*/  LDL.LU R18, [R1+0x240] ;  /* 0x0002400001127983 */ /* 0x000ea20000300800 */
[----:B------:R-:W-:Y:S01]  /*170b0*/  LEA.HI.X.SX32 R13, R19, R40, 0x1, P6 ;  /* 0x00000028130d7211 */ /* 0x000fe200030f0eff */
[----:B------:R-:W-:Y:S01]  /*170c0*/  IMAD R19, R39, 0x2, R19 ;  /* 0x0000000227137824 */ /* 0x000fe200078e0213 */
[----:B------:R-:W-:-:S03]  /*170d0*/  PRMT R21, R28, 0x7773, RZ ;  /* 0x000077731c157816 */ /* 0x000fc600000000ff */
[----:B------:R-:W-:Y:S01]  /*170e0*/  IMAD R15, R39, 0x2, R19 ;  /* 0x00000002270f7824 */ /* 0x000fe200078e0213 */
[C---:B------:R-:W-:Y:S01]  /*170f0*/  IADD3 R16, P6, PT, R19.reuse, R0, RZ ;  /* 0x0000000013107210 */ /* 0x040fe20007fde0ff */
[----:B------:R0:W-:Y:S03]  /*17100*/  @P1 STG.E.U8 desc[UR26][R12.64], R21 ;  /* 0x000000150c001986 */ /* 0x0001e6000c10111a */
[----:B------:R-:W-:Y:S02]  /*17110*/  LEA.HI.X.SX32 R17, R19, R40, 0x1, P6 ;  /* 0x0000002813117211 */ /* 0x000fe400030f0eff */
[----:B-1----:R-:W-:Y:S01]  /*17120*/  IADD3 R2, P6, PT, R15, R0, RZ ;  /* 0x000000000f027210 */ /* 0x002fe20007fde0ff */
[----:B------:R-:W-:-:S03]  /*17130*/  IMAD R19, R39, 0x2, R15 ;  /* 0x0000000227137824 */ /* 0x000fc600078e020f */
[----:B------:R-:W-:Y:S02]  /*17140*/  LEA.HI.X.SX32 R3, R15, R40, 0x1, P6 ;  /* 0x000000280f037211 */ /* 0x000fe400030f0eff */
[----:B---3--:R-:W-:Y:S01]  /*17150*/  ISETP.LT.AND P1, PT, R20, UR5, !P0 ;  /* 0x0000000514007c0c */ /* 0x008fe2000c721270 */
[----:B------:R-:W2:Y:S01]  /*17160*/  LDCU UR5, c[0x0][0x39c] ;  /* 0x00007380ff0577ac */ /* 0x000ea20008000800 */
[----:B------:R-:W3:Y:S04]  /*17170*/  LDL.LU R20, [R1+0x354] ;  /* 0x0003540001147983 */ /* 0x000ee80000300800 */
[----:B------:R-:W3:Y:S01]  /*17180*/  LDL.LU R26, [R1+0x350] ;  /* 0x00035000011a7983 */ /* 0x000ee20000300800 */
[C---:B----4-:R-:W-:Y:S01]  /*17190*/  ISETP.LT.AND P6, PT, R22.reuse, UR4, !P0 ;  /* 0x0000000416007c0c */ /* 0x050fe2000c7c1270 */
[----:B------:R-:W-:Y:S01]  /*171a0*/  IMAD R15, R22, R39, RZ ;  /* 0x00000027160f7224 */ /* 0x000fe200078e02ff */
[----:B------:R-:W-:Y:S01]  /*171b0*/  ISETP.LT.AND P2, PT, R24, UR6, !P0 ;  /* 0x0000000618007c0c */ /* 0x000fe2000c741270 */
[----:B------:R-:W4:Y:S01]  /*171c0*/  LDL.LU R22, [R1+0x34c] ;  /* 0x00034c0001167983 */ /* 0x000f220000300800 */
[----:B------:R-:W5:Y:S01]  /*171d0*/  LDCU UR6, c[0x0][0x39c] ;  /* 0x00007380ff0677ac */ /* 0x000f620008000800 */
[----:B------:R-:W-:-:S02]  /*171e0*/  PRMT R25, R29, 0x7770, RZ ;  /* 0x000077701d197816 */ /* 0x000fc400000000ff */
[----:B0-----:R-:W-:Y:S01]  /*171f0*/  PRMT R21, R29, 0x7771, RZ ;  /* 0x000077711d157816 */ /* 0x001fe200000000ff */
[----:B------:R-:W3:Y:S02]  /*17200*/  LDCU UR4, c[0x0][0x39c] ;  /* 0x00007380ff0477ac */ /* 0x000ee40008000800 */
[----:B------:R0:W-:Y:S01]  /*17210*/  @P3 STG.E.U8 desc[UR26][R16.64], R25 ;  /* 0x0000001910003986 */ /* 0x0001e2000c10111a */
[----:B------:R-:W-:-:S03]  /*17220*/  IADD3 R12, P3, PT, R19, R0, RZ ;  /* 0x00000000130c7210 */ /* 0x000fc60007f7e0ff */
[----:B------:R1:W-:Y:S01]  /*17230*/  @P4 STG.E.U8 desc[UR26][R2.64], R21 ;  /* 0x0000001502004986 */ /* 0x0003e2000c10111a */
[----:B------:R-:W-:Y:S01]  /*17240*/  LEA.HI.X.SX32 R13, R19, R40, 0x1, P3 ;  /* 0x00000028130d7211 */ /* 0x000fe200018f0eff */
[----:B------:R-:W-:Y:S01]  /*17250*/  IMAD R19, R39, 0x4, R19 ;  /* 0x0000000427137824 */ /* 0x000fe200078e0213 */
[----:B-----5:R-:W-:Y:S02]  /*17260*/  ISETP.LT.AND P4, PT, R14, UR6, !P0 ;  /* 0x000000060e007c0c */ /* 0x020fe4000c781270 */
[----:B------:R-:W-:Y:S01]  /*17270*/  PRMT R23, R29, 0x7772, RZ ;  /* 0x000077721d177816 */ /* 0x000fe200000000ff */
[----:B0-----:R-:W-:Y:S01]  /*17280*/  IMAD R17, R39, 0x2, R19 ;  /* 0x0000000227117824 */ /* 0x001fe200078e0213 */
[C---:B------:R-:W-:Y:S01]  /*17290*/  IADD3 R14, P3, PT, R15.reuse, R0, RZ ;  /* 0x000000000f0e7210 */ /* 0x040fe20007f7e0ff */
[----:B------:R-:W0:Y:S03]  /*172a0*/  LDCU UR6, c[0x0][0x39c] ;  /* 0x00007380ff0677ac */ /* 0x000e260008000800 */
[----:B------:R-:W-:-:S02]  /*172b0*/  LEA.HI.X.SX32 R15, R15, R40, 0x1, P3 ;  /* 0x000000280f0f7211 */ /* 0x000fc400018f0eff */
[----:B--2---:R-:W-:Y:S01]  /*172c0*/  ISETP.LT.AND P3, PT, R18, UR5, !P0 ;  /* 0x0000000512007c0c */ /* 0x004fe2000c761270 */
[----:B------:R-:W4:Y:S01]  /*172d0*/  LDCU UR5, c[0x0][0x39c] ;  /* 0x00007380ff0577ac */ /* 0x000f220008000800 */
[----:B------:R-:W2:Y:S01]  /*172e0*/  LDL.LU R18, [R1+0x348] ;  /* 0x0003480001127983 */ /* 0x000ea20000300800 */
[----:B------:R-:W-:-:S03]  /*172f0*/  PRMT R29, R29, 0x7773, RZ ;  /* 0x000077731d1d7816 */ /* 0x000fc600000000ff */
[----:B------:R5:W-:Y:S01]  /*17300*/  @P2 STG.E.U8 desc[UR26][R12.64], R23 ;  /* 0x000000170c002986 */ /* 0x000be2000c10111a */
[----:B-1----:R-:W-:-:S03]  /*17310*/  IADD3 R2, P2, PT, R19, R0, RZ ;  /* 0x0000000013027210 */ /* 0x002fc60007f5e0ff */
[----:B------:R1:W-:Y:S01]  /*17320*/  @P6 STG.E.U8 desc[UR26][R14.64], R29 ;  /* 0x0000001d0e006986 */ /* 0x0003e2000c10111a */
[----:B------:R-:W-:-:S03]  /*17330*/  LEA.HI.X.SX32 R3, R19, R40, 0x1, P2 ;  /* 0x0000002813037211 */ /* 0x000fc600010f0eff */
[----:B------:R-:W2:Y:S01]  /*17340*/  LDL.LU R24, [R1+0x3d0] ;  /* 0x0003d00001187983 */ /* 0x000ea20000300800 */
[C---:B------:R-:W-:Y:S02]  /*17350*/  PRMT R21, R30.reuse, 0x7770, RZ ;  /* 0x000077701e157816 */ /* 0x040fe400000000ff */
[C---:B-----5:R-:W-:Y:S02]  /*17360*/  IADD3 R12, P6, PT, R17.reuse, R0, RZ ;  /* 0x00000000110c7210 */ /* 0x060fe40007fde0ff */
[----:B------:R-:W-:Y:S02]  /*17370*/  PRMT R19, R30, 0x7771, RZ ;  /* 0x000077711e137816 */ /* 0x000fe400000000ff */
[----:B------:R-:W-:Y:S01]  /*17380*/  LEA.HI.X.SX32 R13, R17, R40, 0x1, P6 ;  /* 0x00000028110d7211 */ /* 0x000fe200030f0eff */
[----:B------:R5:W-:Y:S01]  /*17390*/  @P5 STG.E.U8 desc[UR26][R2.64], R21 ;  /* 0x0000001502005986 */ /* 0x000be2000c10111a */
[----:B---3--:R-:W-:Y:S01]  /*173a0*/  ISETP.LT.AND P2, PT, R20, UR4, !P0 ;  /* 0x0000000414007c0c */ /* 0x008fe2000c741270 */
[----:B------:R-:W-:Y:S01]  /*173b0*/  IMAD R17, R39, 0x2, R17 ;  /* 0x0000000227117824 */ /* 0x000fe200078e0211 */
[----:B------:R-:W-:Y:S01]  /*173c0*/  PRMT R23, R30, 0x7772, RZ ;  /* 0x000077721e177816 */ /* 0x000fe200000000ff */
[----:B------:R3:W-:Y:S01]  /*173d0*/  @P1 STG.E.U8 desc[UR26][R12.64], R19 ;  /* 0x000000130c001986 */ /* 0x0007e2000c10111a */
[----:B0-----:R-:W-:-:S03]  /*173e0*/  ISETP.LT.AND P6, PT, R26, UR6, !P0 ;  /* 0x000000061a007c0c */ /* 0x001fc6000c7c1270 */
[----:B------:R-:W2:Y:S01]  /*173f0*/  LDL.LU R20, [R1+0x1f0] ;  /* 0x0001f00001147983 */ /* 0x000ea20000300800 */
[----:B------:R-:W-:Y:S01]  /*17400*/  IADD3 R16, P5, PT, R17, R0, RZ ;  /* 0x0000000011107210 */ /* 0x000fe20007fbe0ff */
[----:B-1----:R-:W-:Y:S01]  /*17410*/  IMAD R15, R39, 0x2, R17 ;  /* 0x00000002270f7824 */ /* 0x002fe200078e0211 */
[----:B------:R-:W0:Y:S01]  /*17420*/  LDCU UR4, c[0x0][0x39c] ;  /* 0x00007380ff0477ac */ /* 0x000e220008000800 */
[----:B----4-:R-:W-:Y:S01]  /*17430*/  ISETP.LT.AND P1, PT, R22, UR5, !P0 ;  /* 0x0000000516007c0c */ /* 0x010fe2000c721270 */
[----:B------:R-:W1:Y:S01]  /*17440*/  LDCU UR5, c[0x0][0x39c] ;  /* 0x00007380ff0577ac */ /* 0x000e620008000800 */
[----:B------:R-:W4:Y:S01]  /*17450*/  LDL.LU R22, [R1+0x3b8] ;  /* 0x0003b80001167983 */ /* 0x000f220000300800 */
[----:B------:R-:W-:Y:S01]  /*17460*/  LEA.HI.X.SX32 R17, R17, R40, 0x1, P5 ;  /* 0x0000002811117211 */ /* 0x000fe200028f0eff */
[----:B-----5:R-:W-:Y:S01]  /*17470*/  IMAD R21, R39, 0x2, R15 ;  /* 0x0000000227157824 */ /* 0x020fe200078e020f */
[C---:B------:R-:W-:Y:S01]  /*17480*/  IADD3 R2, P5, PT, R15.reuse, R0, RZ ;  /* 0x000000000f027210 */ /* 0x040fe20007fbe0ff */
[----:B------:R-:W5:Y:S01]  /*17490*/  LDL.LU R28, [R1+0x23c] ;  /* 0x00023c00011c7983 */ /* 0x000f620000300800 */
[----:B------:R-:W4:Y:S02]  /*174a0*/  LDCU UR6, c[0x0][0x39c] ;  /* 0x00007380ff0677ac */ /* 0x000f240008000800 */
[----:B------:R-:W-:Y:S01]  /*174b0*/  LEA.HI.X.SX32 R3, R15, R40, 0x1, P5 ;  /* 0x000000280f037211 */ /* 0x000fe200028f0eff */
[----:B------:R0:W-:Y:S01]  /*174c0*/  @P4 STG.E.U8 desc[UR26][R16.64], R23 ;  /* 0x0000001710004986 */ /* 0x0001e2000c10111a */
[----:B------:R-:W-:-:S03]  /*174d0*/  PRMT R27, R30, 0x7773, RZ ;  /* 0x000077731e1b7816 */ /* 0x000fc600000000ff */
[----:B------:R-:W5:Y:S04]  /*174e0*/  LDL.LU R26, [R1+0x3cc] ;  /* 0x0003cc00011a7983 */ /* 0x000f680000300800 */
[----:B------:R0:W-:Y:S01]  /*174f0*/  @P3 STG.E.U8 desc[UR26][R2.64], R27 ;  /* 0x0000001b02003986 */ /* 0x0001e2000c10111a */
[----:B------:R-:W-:-:S03]  /*17500*/  PRMT R25, R31, 0x7770, RZ ;  /* 0x000077701f197816 */ /* 0x000fc600000000ff */
[----:B------:R-:W2:Y:S02]  /*17510*/  LDS.128 R12, [R38] ;  /* 0x00000000260c7984 */ /* 0x000ea40000000c00 */
[----:B--2---:R-:W-:Y:S01]  /*17520*/  ISETP.LT.AND P5, PT, R18, UR7, !P0 ;  /* 0x0000000712007c0c */ /* 0x004fe2000c7a1270 */
[----:B------:R-:W2:Y:S01]  /*17530*/  LDCU UR7, c[0x0][0x39c] ;  /* 0x00007380ff0777ac */ /* 0x000ea20008000800 */
[----:B------:R-:W-:-:S04]  /*17540*/  IADD3 R18, P4, PT, R21, R0, RZ ;  /* 0x0000000015127210 */ /* 0x000fc80007f9e0ff */
[----:B---3--:R-:W-:Y:S01]  /*17550*/  LEA.HI.X.SX32 R19, R21, R40, 0x1, P4 ;  /* 0x0000002815137211 */ /* 0x008fe200020f0eff */
[----:B------:R-:W-:-:S04]  /*17560*/  IMAD R21, R39, 0x2, R21 ;  /* 0x0000000227157824 */ /* 0x000fc800078e0215 */
[----:B0-----:R-:W-:Y:S01]  /*17570*/  IMAD R23, R39, 0x2, R21 ;  /* 0x0000000227177824 */ /* 0x001fe200078e0215 */
[----:B-1----:R-:W-:Y:S01]  /*17580*/  ISETP.LT.AND P4, PT, R24, UR5, !P0 ;  /* 0x0000000518007c0c */ /* 0x002fe2000c781270 */
[----:B------:R0:W-:Y:S01]  /*17590*/  @P2 STG.E.U8 desc[UR26][R18.64], R25 ;  /* 0x0000001912002986 */ /* 0x0001e2000c10111a */
[C---:B------:R-:W-:Y:S01]  /*175a0*/  IADD3 R16, P3, PT, R21.reuse, R0, RZ ;  /* 0x0000000015107210 */ /* 0x040fe20007f7e0ff */
[----:B------:R-:W5:Y:S02]  /*175b0*/  LDCU UR5, c[0x0][0x39c] ;  /* 0x00007380ff0577ac */ /* 0x000f640008000800 */
[----:B------:R-:W3:Y:S01]  /*175c0*/  LDL.LU R24, [R1+0x3c8] ;  /* 0x0003c80001187983 */ /* 0x000ee20000300800 */
[----:B------:R-:W-:Y:S02]  /*175d0*/  LEA.HI.X.SX32 R17, R21, R40, 0x1, P3 ;  /* 0x0000002815117211 */ /* 0x000fe400018f0eff */
[----:B------:R-:W-:-:S04]  /*175e0*/  IADD3 R2, P3, PT, R23, R0, RZ ;  /* 0x0000000017027210 */ /* 0x000fc80007f7e0ff */
[----:B------:R-:W-:Y:S02]  /*175f0*/  LEA.HI.X.SX32 R3, R23, R40, 0x1, P3 ;  /* 0x0000002817037211 */ /* 0x000fe400018f0eff */
[C---:B------:R-:W-:Y:S01]  /*17600*/  ISETP.LT.AND P2, PT, R20.reuse, UR4, !P0 ;  /* 0x0000000414007c0c */ /* 0x040fe2000c741270 */
[----:B------:R-:W-:Y:S01]  /*17610*/  IMAD R21, R20, R39, RZ ;  /* 0x0000002714157224 */ /* 0x000fe200078e02ff */
[----:B------:R-:W1:Y:S01]  /*17620*/  LDCU UR4, c[0x0][0x39c] ;  /* 0x00007380ff0477ac */ /* 0x000e620008000800 */
[----:B------:R-:W2:Y:S01]  /*17630*/  LDL.LU R20, [R1+0x3b4] ;  /* 0x0003b40001147983 */ /* 0x000ea20000300800 */
[----:B----4-:R-:W-:Y:S01]  /*17640*/  ISETP.LT.AND P3, PT, R22, UR6, !P0 ;  /* 0x0000000616007c0c */ /* 0x010fe2000c761270 */
[----:B------:R-:W3:Y:S02]  /*17650*/  LDCU UR6, c[0x0][0x39c] ;  /* 0x00007380ff0677ac */ /* 0x000ee40008000800 */
[----:B------:R-:W2:Y:S01]  /*17660*/  LDL.LU R22, [R1+0x3c4] ;  /* 0x0003c40001167983 */ /* 0x000ea20000300800 */
[----:B------:R-:W-:Y:S01]  /*17670*/  PRMT R27, R31, 0x7771, RZ ;  /* 0x000077711f1b7816 */ /* 0x000fe200000000ff */
[----:B------:R-:W-:-:S04]  /*17680*/  IMAD R23, R39, 0x4, R23 ;  /* 0x0000000427177824 */ /* 0x000fc800078e0217 */
[----:B------:R4:W-:Y:S01]  /*17690*/  @P6 STG.E.U8 desc[UR26][R16.64], R27 ;  /* 0x0000001b10006986 */ /* 0x0009e2000c10111a */
[----:B0-----:R-:W-:Y:S02]  /*176a0*/  IADD3 R18, P6, PT, R21, R0, RZ ;  /* 0x0000000015127210 */ /* 0x001fe40007fde0ff */
[C---:B------:R-:W-:Y:S02]  /*176b0*/  PRMT R25, R31.reuse, 0x7772, RZ ;  /* 0x000077721f197816 */ /* 0x040fe400000000ff */
[----:B------:R-:W-:Y:S02]  /*176c0*/  PRMT R31, R31, 0x7773, RZ ;  /* 0x000077731f1f7816 */ /* 0x000fe400000000ff */
[----:B------:R-:W-:Y:S01]  /*176d0*/  LEA.HI.X.SX32 R19, R21, R40, 0x1, P6 ;  /* 0x0000002815137211 */ /* 0x000fe200030f0eff */
[----:B------:R0:W-:Y:S01]  /*176e0*/  @P1 STG.E.U8 desc[UR26][R2.64], R25 ;  /* 0x0000001902001986 */ /* 0x0001e2000c10111a */
[----:B------:R-:W-:Y:S01]  /*176f0*/  IMAD R21, R39, 0x2, R23 ;  /* 0x0000000227157824 */ /* 0x000fe200078e0217 */
[----:B-----5:R-:W-:Y:S01]  /*17700*/  ISETP.LT.AND P1, PT, R28, UR5, !P0 ;  /* 0x000000051c007c0c */ /* 0x020fe2000c721270 */
[----:B------:R-:W5:Y:S01]  /*17710*/  LDCU UR5, c[0x0][0x39c] ;  /* 0x00007380ff0577ac */ /* 0x000f620008000800 */
[C---:B----4-:R-:W-:Y:S01]  /*17720*/  IADD3 R16, P6, PT, R23.reuse, R0, RZ ;  /* 0x0000000017107210 */ /* 0x050fe20007fde0ff */
[----:B------:R4:W-:Y:S01]  /*17730*/  @P2 STG.E.U8 desc[UR26][R18.64], R31 ;  /* 0x0000001f12002986 */ /* 0x0009e2000c10111a */
[----:B-1----:R-:W-:Y:S01]  /*17740*/  ISETP.LT.AND P2, PT, R26, UR4, !P0 ;  /* 0x000000041a007c0c */ /* 0x002fe2000c741270 */
[----:B------:R-:W1:Y:S02]  /*17750*/  LDCU UR4, c[0x0][0x39c] ;  /* 0x00007380ff0477ac */ /* 0x000e640008000800 */
[----:B------:R-:W5:Y:S01]  /*17760*/  LDL.LU R28, [R1+0x3c0] ;  /* 0x0003c000011c7983 */ /* 0x000f620000300800 */
[----:B------:R-:W-:Y:S01]  /*17770*/  LEA.HI.X.SX32 R17, R23, R40, 0x1, P6 ;  /* 0x0000002817117211 */ /* 0x000fe200030f0eff */
[----:B------:R-:W-:Y:S01]  /*17780*/  IMAD R23, R39, 0x2, R21 ;  /* 0x0000000227177824 */ /* 0x000fe200078e0215 */
[----:B------:R-:W-:Y:S01]  /*17790*/  PRMT R29, R12, 0x7770, RZ ;  /* 0x000077700c1d7816 */ /* 0x000fe200000000ff */
[----:B------:R-:W1:Y:S01]  /*177a0*/  LDL.LU R26, [R1+0x1ec] ;  /* 0x0001ec00011a7983 */ /* 0x000e620000300800 */
[----:B0-----:R-:W-:-:S03]  /*177b0*/  IADD3 R2, P6, PT, R21, R0, RZ ;  /* 0x0000000015027210 */ /* 0x001fc60007fde0ff */
[----:B------:R0:W-:Y:S01]  /*177c0*/  @P5 STG.E.U8 desc[UR26][R16.64], R29 ;  /* 0x0000001d10005986 */ /* 0x0001e2000c10111a */
[----:B------:R-:W-:Y:S02]  /*177d0*/  LEA.HI.X.SX32 R3, R21, R40, 0x1, P6 ;  /* 0x0000002815037211 */ /* 0x000fe400030f0eff */
[C---:B----4-:R-:W-:Y:S02]  /*177e0*/  IADD3 R18, P5, PT, R23.reuse, R0, RZ ;  /* 0x0000000017127210 */ /* 0x050fe40007fbe0ff */
[C---:B------:R-:W-:Y:S02]  /*177f0*/  PRMT R27, R12.reuse, 0x7771, RZ ;  /* 0x000077710c1b7816 */ /* 0x040fe400000000ff */
[----:B------:R-:W-:Y:S02]  /*17800*/  LEA.HI.X.SX32 R19, R23, R40, 0x1, P5 ;  /* 0x0000002817137211 */ /* 0x000fe400028f0eff */
[----:B------:R-:W-:Y:S02]  /*17810*/  PRMT R25, R12, 0x7772, RZ ;  /* 0x000077720c197816 */ /* 0x000fe400000000ff */
[----:B---3--:R-:W-:Y:S01]  /*17820*/  ISETP.LT.AND P6, PT, R24, UR6, !P0 ;  /* 0x0000000618007c0c */ /* 0x008fe2000c7c1270 */
[----:B------:R3:W-:Y:S01]  /*17830*/  @P4 STG.E.U8 desc[UR26][R2.64], R27 ;  /* 0x0000001b02004986 */ /* 0x0007e2000c10111a */
[C---:B------:R-:W-:Y:S01]  /*17840*/  IMAD R23, R39.reuse, 0x2, R23 ;  /* 0x0000000227177824 */ /* 0x040fe200078e0217 */
[----:B------:R-:W4:Y:S02]  /*17850*/  LDCU UR6, c[0x0][0x39c] ;  /* 0x00007380ff0677ac */ /* 0x000f240008000800 */
[----:B------:R-:W4:Y:S04]  /*17860*/  LDL.LU R24, [R1+0x3b0] ;  /* 0x0003b00001187983 */ /* 0x000f280000300800 */
[----:B------:R0:W-:Y:S01]  /*17870*/  @P3 STG.E.U8 desc[UR26][R18.64], R25 ;  /* 0x0000001912003986 */ /* 0x0001e2000c10111a */
[----:B--2---:R-:W-:Y:S01]  /*17880*/  ISETP.LT.AND P3, PT, R22, UR7, !P0 ;  /* 0x0000000716007c0c */ /* 0x004fe2000c761270 */
[----:B0-----:R-:W-:-:S02]  /*17890*/  IMAD R17, R39, 0x2, R23 ;  /* 0x0000000227117824 */ /* 0x001fc400078e0217 */
[----:B------:R-:W2:Y:S01]  /*178a0*/  LDL.LU R22, [R1+0x238] ;  /* 0x0002380001167983 */ /* 0x000ea20000300800 */
[----:B-----5:R-:W-:Y:S01]  /*178b0*/  ISETP.LT.AND P4, PT, R20, UR5, !P0 ;  /* 0x0000000514007c0c */ /* 0x020fe2000c781270 */
[----:B------:R-:W0:Y:S01]  /*178c0*/  LDCU UR5, c[0x0][0x39c] ;  /* 0x00007380ff0577ac */ /* 0x000e220008000800 */
[C---:B------:R-:W-:Y:S02]  /*178d0*/  IADD3 R20, P5, PT, R23.reuse, R0, RZ ;  /* 0x0000000017147210 */ /* 0x040fe40007fbe0ff */
[----:B------:R-:W-:Y:S01]  /*178e0*/  PRMT R29, R12, 0x7773, RZ ;  /* 0x000077730c1d7816 */ /* 0x000fe200000000ff */
[----:B------:R-:W5:Y:S01]  /*178f0*/  LDCU UR7, c[0x0][0x39c] ;  /* 0x00007380ff0777ac */ /* 0x000f620008000800 */
[----:B------:R-:W-:Y:S01]  /*17900*/  LEA.HI.X.SX32 R21, R23, R40, 0x1, P5 ;  /* 0x0000002817157211 */ /* 0x000fe200028f0eff */
[----:B------:R-:W5:Y:S01]  /*17910*/  LDL.LU R12, [R1+0x3bc] ;  /* 0x0003bc00010c7983 */ /* 0x000f620000300800 */
[----:B---3--:R-:W-:Y:S01]  /*17920*/  IADD3 R2, P5, PT, R17, R0, RZ ;  /* 0x0000000011027210 */ /* 0x008fe20007fbe0ff */
[----:B------:R-:W-:Y:S01]  /*17930*/  IMAD R23, R39, 0x2, R17 ;  /* 0x0000000227177824 */ /* 0x000fe200078e0211 */
[----:B------:R-:W-:-:S02]  /*17940*/  PRMT R27, R13, 0x7770, RZ ;  /* 0x000077700d1b7816 */ /* 0x000fc400000000ff */
[----:B------:R-:W-:Y:S02]  /*17950*/  LEA.HI.X.SX32 R3, R17, R40, 0x1, P5 ;  /* 0x0000002811037211 */ /* 0x000fe400028f0eff */
[----:B------:R-:W-:Y:S01]  /*17960*/  IADD3 R16, P5, PT, R23, R0, RZ ;  /* 0x0000000017107210 */ /* 0x000fe20007fbe0ff */
[----:B------:R3:W-:Y:S01]  /*17970*/  @P1 STG.E.U8 desc[UR26][R20.64], R29 ;  /* 0x0000001d14001986 */ /* 0x0007e2000c10111a */
[----:B------:R-:W-:Y:S02]  /*17980*/  IMAD R25, R39, 0x2, R23 ;  /* 0x0000000227197824 */ /* 0x000fe400078e0217 */
[----:B------:R-:W-:Y:S01]  /*17990*/  LEA.HI.X.SX32 R17, R23, R40, 0x1, P5 ;  /* 0x0000002817117211 */ /* 0x000fe200028f0eff */
[----:B------:R0:W-:Y:S01]  /*179a0*/  @P2 STG.E.U8 desc[UR26][R2.64], R27 ;  /* 0x0000001b02002986 */ /* 0x0001e2000c10111a */
[----:B----4-:R-:W-:Y:S01]  /*179b0*/  ISETP.LT.AND P1, PT, R28, UR6, !P0 ;  /* 0x000000061c007c0c */ /* 0x010fe2000c721270 */
[----:B------:R-:W2:Y:S02]  /*179c0*/  LDCU UR6, c[0x0][0x39c] ;  /* 0x00007380ff0677ac */ /* 0x000ea40008000800 */
[----:B------:R-:W4:Y:S01]  /*179d0*/  LDL.LU R28, [R1+0x3ac] ;  /* 0x0003ac00011c7983 */ /* 0x000f220000300800 */
[C---:B-1----:R-:W-:Y:S01]  /*179e0*/  ISETP.LT.AND P2, PT, R26.reuse, UR4, !P0 ;  /* 0x000000041a007c0c */ /* 0x042fe2000c741270 */
[----:B------:R-:W-:Y:S01]  /*179f0*/  IMAD R23, R26, R39, RZ ;  /* 0x000000271a177224 */ /* 0x000fe200078e02ff */
[----:B------:R-:W-:Y:S01]  /*17a00*/  IADD3 R18, P5, PT, R25, R0, RZ ;  /* 0x0000000019127210 */ /* 0x000fe20007fbe0ff */
[----:B------:R-:W4:Y:S01]  /*17a10*/  LDL.LU R26, [R1+0x3a8] ;  /* 0x0003a800011a7983 */ /* 0x000f220000300800 */
[----:B------:R-:W-:Y:S01]  /*17a20*/  PRMT R31, R13, 0x7771, RZ ;  /* 0x000077710d1f7816 */ /* 0x000fe200000000ff */
[----:B------:R-:W5:Y:S01]  /*17a30*/  LDCU UR4, c[0x0][0x39c] ;  /* 0x00007380ff0477ac */ /* 0x000f620008000800 */
[----:B------:R-:W-:-:S02]  /*17a40*/  LEA.HI.X.SX32 R19, R25, R40, 0x1, P5 ;  /* 0x0000002819137211 */ /* 0x000fc400028f0eff */
[----:B---3--:R-:W-:Y:S01]  /*17a50*/  PRMT R29, R13, 0x7772, RZ ;  /* 0x000077720d1d7816 */ /* 0x008fe200000000ff */
[----:B------:R-:W-:Y:S01]  /*17a60*/  @P6 STG.E.U8 desc[UR26][R16.64], R31 ;  /* 0x0000001f10006986 */ /* 0x000fe2000c10111a */
[----:B------:R-:W-:-:S03]  /*17a70*/  IADD3 R20, P6, PT, R23, R0, RZ ;  /* 0x0000000017147210 */ /* 0x000fc60007fde0ff */
[----:B------:R-:W-:Y:S01]  /*17a80*/  @P4 STG.E.U8 desc[UR26][R18.64], R29 ;  /* 0x0000001d12004986 */ /* 0x000fe2000c10111a */
[----:B0-----:R-:W-:Y:S02]  /*17a90*/  ISETP.LT.AND P5, PT, R24, UR5, !P0 ;  /* 0x0000000518007c0c */ /* 0x001fe4000c7a1270 */
[----:B------:R-:W-:Y:S01]  /*17aa0*/  PRMT R27, R13, 0x7773, RZ ;  /* 0x000077730d1b7816 */ /* 0x000fe200000000ff */
[----:B------:R-:W3:Y:S01]  /*17ab0*/  LDL.LU R24, [R1+0x3a4] ;  /* 0x0003a40001187983 */ /* 0x000ee20000300800 */
[----:B------:R-:W-:Y:S01]  /*17ac0*/  LEA.HI.X.SX32 R21, R23, R40, 0x1, P6 ;  /* 0x0000002817157211 */ /* 0x000fe200030f0eff */
[----:B------:R-:W-:Y:S01]  /*17ad0*/  IMAD R25, R39, 0x4, R25 ;  /* 0x0000000427197824 */ /* 0x000fe200078e0219 */
[----:B------:R-:W4:Y:S03]  /*17ae0*/  LDCU UR5, c[0x0][0x39c] ;  /* 0x00007380ff0577ac */ /* 0x000f260008000800 */
[----:B------:R0:W-:Y:S01]  /*17af0*/  @P2 STG.E.U8 desc[UR26][R20.64], R27 ;  /* 0x0000001b14002986 */ /* 0x0001e2000c10111a */
[----:B--2---:R-:W-:Y:S01]  /*17b00*/  ISETP.LT.AND P4, PT, R22, UR6, !P0 ;  /* 0x0000000616007c0c */ /* 0x004fe2000c781270 */
[----:B------:R-:W1:Y:S02]  /*17b10*/  LDCU UR6, c[0x0][0x39c] ;  /* 0x00007380ff0677ac */ /* 0x000e640008000800 */
[----:B------:R-:W2:Y:S04]  /*17b20*/  LDL.LU R22, [R1+0x3a0] ;  /* 0x0003a00001167983 */ /* 0x000ea80000300800 */
[----:B0-----:R-:W2:Y:S01]  /*17b30*/  LDL.LU R20, [R1+0x1e8] ;  /* 0x0001e80001147983 */ /* 0x001ea20000300800 */
[----:B------:R-:W-:-:S04]  /*17b40*/  IADD3 R2, P6, PT, R25, R0, RZ ;  /* 0x0000000019027210 */ /* 0x000fc80007fde0ff */
[----:B------:R-:W-:Y:S01]  /*17b50*/  LEA.HI.X.SX32 R3, R25, R40, 0x1, P6 ;  /* 0x0000002819037211 */ /* 0x000fe200030f0eff */
[----:B------:R-:W-:Y:S01]  /*17b60*/  IMAD R25, R39, 0x2, R25 ;  /* 0x0000000227197824 */ /* 0x000fe200078e0219 */
[----:B-----5:R-:W-:Y:S01]  /*17b70*/  ISETP.LT.AND P2, PT, R12, UR4, !P0 ;  /* 0x000000040c007c0c */ /* 0x020fe2000c741270 */
[----:B------:R-:W3:Y:S03]  /*17b80*/  LDCU UR4, c[0x0][0x39c] ;  /* 0x00007380ff0477ac */ /* 0x000ee60008000800 */
[----:B------:R-:W-:Y:S01]  /*17b90*/  IADD3 R12, P6, PT, R25, R0, RZ ;  /* 0x00000000190c7210 */ /* 0x000fe20007fde0ff */
[----:B------:R-:W-:Y:S01]  /*17ba0*/  IMAD R17, R39, 0x2, R25 ;  /* 0x0000000227117824 */ /* 0x000fe200078e0219 */
[----:B------:R-:W-:Y:S02]  /*17bb0*/  PRMT R23, R14, 0x7770, RZ ;  /* 0x000077700e177816 */ /* 0x000fe400000000ff */
[----:B------:R-:W-:-:S02]  /*17bc0*/  LEA.HI.X.SX32 R13, R25, R40, 0x1, P6 ;  /* 0x00000028190d7211 */ /* 0x000fc400030f0eff */
[----:B------:R-:W-:Y:S01]  /*17bd0*/  PRMT R25, R14, 0x7771, RZ ;  /* 0x000077710e197816 */ /* 0x000fe200000000ff */
[----:B------:R0:W-:Y:S01]  /*17be0*/  @P3 STG.E.U8 desc[UR26][R2.64], R23 ;  /* 0x0000001702003986 */ /* 0x0001e2000c10111a */
[----:B------:R-:W-:Y:S02]  /*17bf0*/  IADD3 R16, P6, PT, R17, R0, RZ ;  /* 0x0000000011107210 */ /* 0x000fe40007fde0ff */
[----:B----4-:R-:W-:Y:S01]  /*17c00*/  ISETP.LT.AND P3, PT, R28, UR5, !P0 ;  /* 0x000000051c007c0c */ /* 0x010fe2000c761270 */
[----:B------:R4:W-:Y:S01]  /*17c10*/  @P1 STG.E.U8 desc[UR26][R12.64], R25 ;  /* 0x000000190c001986 */ /* 0x0009e2000c10111a */
[----:B------:R-:W2:Y:S01]  /*17c20*/  LDCU UR5, c[0x0][0x39c] ;  /* 0x00007380ff0577ac */ /* 0x000ea20008000800 */
[----:B-1----:R-:W-:Y:S01]  /*17c30*/  ISETP.LT.AND P1, PT, R26, UR6, !P0 ;  /* 0x000000061a007c0c */ /* 0x002fe2000c721270 */
[----:B------:R-:W-:Y:S01]  /*17c40*/  IMAD R19, R39, 0x2, R17 ;  /* 0x0000000227137824 */ /* 0x000fe200078e0211 */
[----:B------:R-:W5:Y:S01]  /*17c50*/  LDL.LU R26, [R1+0x39c] ;  /* 0x00039c00011a7983 */ /* 0x000f620000300800 */
[----:B------:R-:W-:Y:S01]  /*17c60*/  LEA.HI.X.SX32 R17, R17, R40, 0x1, P6 ;  /* 0x0000002811117211 */ /* 0x000fe200030f0eff */
[----:B------:R-:W5:Y:S01]  /*17c70*/  LDCU UR6, c[0x0][0x39c] ;  /* 0x00007380ff0677ac */ /* 0x000f620008000800 */
[----:B0-----:R-:W-:-:S02]  /*17c80*/  PRMT R23, R14, 0x7772, RZ ;  /* 0x000077720e177816 */ /* 0x001fc400000000ff */
[----:B------:R-:W-:-:S03]  /*17c90*/  IADD3 R2, P6, PT, R19, R0, RZ ;  /* 0x0000000013027210 */ /* 0x000fc60007fde0ff */
[----:B------:R-:W-:Y:S01]  /*17ca0*/  @P5 STG.E.U8 desc[UR26][R16.64], R23 ;  /* 0x0000001710005986 */ /* 0x000fe2000c10111a */
[----:B------:R-:W-:Y:S01]  /*17cb0*/  LEA.HI.X.SX32 R3, R19, R40, 0x1, P6 ;  /* 0x0000002813037211 */ /* 0x000fe200030f0eff */
[----:B------:R-:W-:Y:S01]  /*17cc0*/  IMAD R19, R39, 0x2, R19 ;  /* 0x0000000227137824 */ /* 0x000fe200078e0213 */
[----:B------:R-:W-:Y:S02]  /*17cd0*/  PRMT R21, R14, 0x7773, RZ ;  /* 0x000077730e157816 */ /* 0x000fe400000000ff */
[----:B---3--:R-:W-:Y:S01]  /*17ce0*/  ISETP.LT.AND P5, PT, R24, UR4, !P0 ;  /* 0x0000000418007c0c */ /* 0x008fe2000c7a1270 */
[----:B------:R-:W0:Y:S01]  /*17cf0*/  LDCU UR4, c[0x0][0x39c] ;  /* 0x00007380ff0477ac */ /* 0x000e220008000800 */
[----:B------:R-:W3:Y:S01]  /*17d00*/  LDL.LU R24, [R1+0x234] ;  /* 0x0002340001187983 */ /* 0x000ee20000300800 */
[----:B------:R-:W-:-:S03]  /*17d10*/  IADD3 R18, P6, PT, R19, R0, RZ ;  /* 0x0000000013127210 */ /* 0x000fc60007fde0ff */
[----:B------:R1:W-:Y:S01]  /*17d20*/  @P4 STG.E.U8 desc[UR26][R2.64], R21 ;  /* 0x0000001502004986 */ /* 0x0003e2000c10111a */
[----:B----4-:R-:W-:Y:S01]  /*17d30*/  IMAD R13, R39, 0x2, R19 ;  /* 0x00000002270d7824 */ /* 0x010fe200078e0213 */
[----:B------:R-:W-:Y:S02]  /*17d40*/  LEA.HI.X.SX32 R19, R19, R40, 0x1, P6 ;  /* 0x0000002813137211 */ /* 0x000fe400030f0eff */
[----:B------:R-:W-:-:S05]  /*17d50*/  PRMT R27, R15, 0x7770, RZ ;  /* 0x000077700f1b7816 */ /* 0x000fca00000000ff */
[----:B------:R4:W-:Y:S01]  /*17d60*/  @P2 STG.E.U8 desc[UR26][R18.64], R27 ;  /* 0x0000001b12002986 */ /* 0x0009e2000c10111a */
[----:B--2---:R-:W-:Y:S01]  /*17d70*/  ISETP.LT.AND P4, PT, R22, UR5, !P0 ;  /* 0x0000000516007c0c */ /* 0x004fe2000c781270 */
[----:B------:R-:W3:Y:S02]  /*17d80*/  LDCU UR5, c[0x0][0x39c] ;  /* 0x00007380ff0577ac */ /* 0x000ee40008000800 */
[----:B------:R-:W2:Y:S04]  /*17d90*/  LDL.LU R22, [R1+0x398] ;  /* 0x0003980001167983 */ /* 0x000ea80000300800 */
[----:B------:R-:W2:Y:S01]  /*17da0*/  LDL.LU R14, [R1+0x394] ;  /* 0x00039400010e7983 */ /* 0x000ea20000300800 */
[C---:B0-----:R-:W-:Y:S01]  /*17db0*/  ISETP.LT.AND P2, PT, R20.reuse, UR4, !P0 ;  /* 0x0000000414007c0c */ /* 0x041fe2000c741270 */
[----:B-1----:R-:W-:Y:S01]  /*17dc0*/  IMAD R21, R20, R39, RZ ;  /* 0x0000002714157224 */ /* 0x002fe200078e02ff */
[----:B------:R-:W-:Y:S01]  /*17dd0*/  IADD3 R12, P6, PT, R13, R0, RZ ;  /* 0x000000000d0c7210 */ /* 0x000fe20007fde0ff */
[----:B------:R-:W2:Y:S01]  /*17de0*/  LDL.LU R20, [R1+0x390] ;  /* 0x0003900001147983 */ /* 0x000ea20000300800 */
[----:B------:R-:W-:Y:S01]  /*17df0*/  IMAD R17, R39, 0x2, R13 ;  /* 0x0000000227117824 */ /* 0x000fe200078e020d */
[----:B------:R-:W-:Y:S01]  /*17e00*/  PRMT R23, R15, 0x7771, RZ ;  /* 0x000077710f177816 */ /* 0x000fe200000000ff */
[----:B------:R-:W0:Y:S01]  /*17e10*/  LDCU UR4, c[0x0][0x39c] ;  /* 0x00007380ff0477ac */ /* 0x000e220008000800 */
[----:B----4-:R-:W4:Y:S01]  /*17e20*/  LDL.LU R18, [R1+0x38c] ;  /* 0x00038c0001127983 */ /* 0x010f220000300800 */
[----:B------:R-:W-:-:S02]  /*17e30*/  LEA.HI.X.SX32 R13, R13, R40, 0x1, P6 ;  /* 0x000000280d0d7211 */ /* 0x000fc400030f0eff */
[----:B------:R-:W-:-:S03]  /*17e40*/  IADD3 R2, P6, PT, R17, R0, RZ ;  /* 0x0000000011027210 */ /* 0x000fc60007fde0ff */
[----:B------:R1:W-:Y:S01]  /*17e50*/  @P3 STG.E.U8 desc[UR26][R12.64], R23 ;  /* 0x000000170c003986 */ /* 0x0003e2000c10111a */
[----:B------:R-:W-:Y:S02]  /*17e60*/  LEA.HI.X.SX32 R3, R17, R40, 0x1, P6 ;  /* 0x0000002811037211 */ /* 0x000fe400030f0eff */
[----:B------:R-:W-:Y:S01]  /*17e70*/  PRMT R25, R15, 0x7772, RZ ;  /* 0x000077720f197816 */ /* 0x000fe200000000ff */
[----:B------:R-:W-:Y:S01]  /*17e80*/  IMAD R19, R39, 0x4, R17 ;  /* 0x0000000427137824 */ /* 0x000fe200078e0211 */
[C---:B------:R-:W-:Y:S02]  /*17e90*/  IADD3 R16, P6, PT, R21.reuse, R0, RZ ;  /* 0x0000000015107210 */ /* 0x040fe40007fde0ff */
[----:B-----5:R-:W-:Y:S01]  /*17ea0*/  ISETP.LT.AND P3, PT, R26, UR6, !P0 ;  /* 0x000000061a007c0c */ /* 0x020fe2000c761270 */
[----:B------:R-:W2:Y:S01]  /*17eb0*/  LDCU UR6, c[0x0][0x39c] ;  /* 0x00007380ff0677ac */ /* 0x000ea20008000800 */
[----:B------:R5:W-:Y:S01]  /*17ec0*/  @P1 STG.E.U8 desc[UR26][R2.64], R25 ;  /* 0x0000001902001986 */ /* 0x000be2000c10111a */
[----:B------:R-:W-:-:S02]  /*17ed0*/  LEA.HI.X.SX32 R17, R21, R40, 0x1, P6 ;  /* 0x0000002815117211 */ /* 0x000fc400030f0eff */
[----:B-1----:R-:W-:Y:S01]  /*17ee0*/  PRMT R23, R15, 0x7773, RZ ;  /* 0x000077730f177816 */ /* 0x002fe200000000ff */
[----:B------:R-:W-:Y:S01]  /*17ef0*/  IMAD R15, R39, 0x2, R19 ;  /* 0x00000002270f7824 */ /* 0x000fe200078e0213 */
[----:B------:R-:W-:-:S03]  /*17f00*/  IADD3 R12, P6, PT, R19, R0, RZ ;  /* 0x00000000130c7210 */ /* 0x000fc60007fde0ff */
[----:B------:R1:W-:Y:S01]  /*17f10*/  @P2 STG.E.U8 desc[UR26][R16.64], R23 ;  /* 0x0000001710002986 */ /* 0x0003e2000c10111a */
[----:B------:R-:W-:Y:S02]  /*17f20*/  LEA.HI.X.SX32 R13, R19, R40, 0x1, P6 ;  /* 0x00000028130d7211 */ /* 0x000fe400030f0eff */
[C---:B-----5:R-:W-:Y:S02]  /*17f30*/  IADD3 R2, P6, PT, R15.reuse, R0, RZ ;  /* 0x000000000f027210 */ /* 0x060fe40007fde0ff */
[----:B---3--:R-:W-:Y:S01]  /*17f40*/  ISETP.LT.AND P1, PT, R24, UR5, !P0 ;  /* 0x0000000518007c0c */ /* 0x008fe2000c721270 */
[----:B------:R-:W3:Y:S01]  /*17f50*/  LDCU UR5, c[0x0][0x39c] ;  /* 0x00007380ff0577ac */ /* 0x000ee20008000800 */
[----:B-1----:R-:W5:Y:S01]  /*17f60*/  LDL.LU R16, [R1+0x388] ;  /* 0x0003880001107983 */ /* 0x002f620000300800 */
[----:B------:R-:W-:Y:S02]  /*17f70*/  LEA.HI.X.SX32 R3, R15, R40, 0x1, P6 ;  /* 0x000000280f037211 */ /* 0x000fe400030f0eff */
[C---:B------:R-:W-:Y:S01]  /*17f80*/  PRMT R19, R8.reuse, 0x7770, RZ ;  /* 0x0000777008137816 */ /* 0x040fe200000000ff */
[----:B------:R-:W5:Y:S01]  /*17f90*/  LDL.LU R26, [R1+0x1e4] ;  /* 0x0001e400011a7983 */ /* 0x000f620000300800 */
[----:B------:R-:W-:Y:S01]  /*17fa0*/  PRMT R21, R8, 0x7771, RZ ;  /* 0x0000777108157816 */ /* 0x000fe200000000ff */
[----:B------:R-:W-:-:S02]  /*17fb0*/  IMAD R15, R39, 0x2, R15 ;  /* 0x00000002270f7824 */ /* 0x000fc400078e020f */
[----:B------:R1:W-:Y:S04]  /*17fc0*/  @P5 STG.E.U8 desc[UR26][R12.64], R19 ;  /* 0x000000130c005986 */ /* 0x0003e8000c10111a */
[----:B------:R0:W-:Y:S01]  /*17fd0*/  @P4 STG.E.U8 desc[UR26][R2.64], R21 ;  /* 0x0000001502004986 */ /* 0x0001e2000c10111a */
[----:B------:R-:W-:Y:S01]  /*17fe0*/  IMAD R17, R39, 0x2, R15 ;  /* 0x0000000227117824 */ /* 0x000fe200078e020f */
[----:B------:R-:W-:Y:S02]  /*17ff0*/  PRMT R25, R8, 0x7772, RZ ;  /* 0x0000777208197816 */ /* 0x000fe400000000ff */
[----:B--2---:R-:W-:Y:S01]  /*18000*/  ISETP.LT.AND P6, PT, R14, UR6, !P0 ;  /* 0x000000060e007c0c */ /* 0x004fe2000c7c1270 */
[----:B------:R-:W4:Y:S01]  /*18010*/  LDCU UR6, c[0x0][0x39c] ;  /* 0x00007380ff0677ac */ /* 0x000f220008000800 */
[----:B------:R-:W-:-:S02]  /*18020*/  IADD3 R14, P5, PT, R15, R0, RZ ;  /* 0x000000000f0e7210 */ /* 0x000fc40007fbe0ff */
[----:B---3--:R-:W-:Y:S01]  /*18030*/  ISETP.LT.AND P4, PT, R20, UR5, !P0 ;  /* 0x0000000514007c0c */ /* 0x008fe2000c781270 */
[----:B-1----:R-:W-:Y:S01]  /*18040*/  IMAD R19, R39, 0x2, R17 ;  /* 0x0000000227137824 */ /* 0x002fe200078e0211 */
[----:B------:R-:W2:Y:S01]  /*18050*/  LDL.LU R20, [R1+0x384] ;  /* 0x0003840001147983 */ /* 0x000ea20000300800 */
[----:B------:R-:W-:Y:S01]  /*18060*/  LEA.HI.X.SX32 R15, R15, R40, 0x1, P5 ;  /* 0x000000280f0f7211 */ /* 0x000fe200028f0eff */
[----:B------:R-:W2:Y:S02]  /*18070*/  LDCU UR5, c[0x0][0x39c] ;  /* 0x00007380ff0577ac */ /* 0x000ea40008000800 */
[----:B------:R-:W3:Y:S04]  /*18080*/  LDL.LU R24, [R1+0x230] ;  /* 0x0002300001187983 */ /* 0x000ee80000300800 */
[----:B------:R1:W-:Y:S01]  /*18090*/  @P3 STG.E.U8 desc[UR26][R14.64], R25 ;  /* 0x000000190e003986 */ /* 0x0003e2000c10111a */
[----:B----4-:R-:W-:Y:S01]  /*180a0*/  ISETP.LT.AND P3, PT, R18, UR6, !P0 ;  /* 0x0000000612007c0c */ /* 0x010fe2000c761270 */
[----:B------:R-:W3:Y:S02]  /*180b0*/  LDCU UR6, c[0x0][0x39c] ;  /* 0x00007380ff0677ac */ /* 0x000ee40008000800 */
[----:B------:R-:W4:Y:S01]  /*180c0*/  LDL.LU R18, [R1+0x380] ;  /* 0x0003800001127983 */ /* 0x000f220000300800 */
[----:B0-----:R-:W-:-:S02]  /*180d0*/  ISETP.LT.AND P2, PT, R22, UR4, !P0 ;  /* 0x0000000416007c0c */ /* 0x001fc4000c741270 */
[C---:B------:R-:W-:Y:S01]  /*180e0*/  IADD3 R12, P5, PT, R17.reuse, R0, RZ ;  /* 0x00000000110c7210 */ /* 0x040fe20007fbe0ff */
[----:B------:R-:W0:Y:S01]  /*180f0*/  LDCU UR4, c[0x0][0x39c] ;  /* 0x00007380ff0477ac */ /* 0x000e220008000800 */
[----:B------:R-:W-:Y:S01]  /*18100*/  PRMT R23, R8, 0x7773, RZ ;  /* 0x0000777308177816 */ /* 0x000fe200000000ff */
[----:B------:R-:W3:Y:S01]  /*18110*/  LDL.LU R22, [R1+0x37c] ;  /* 0x00037c0001167983 */ /* 0x000ee20000300800 */
[----:B------:R-:W-:Y:S02]  /*18120*/  LEA.HI.X.SX32 R13, R17, R40, 0x1, P5 ;  /* 0x00000028110d7211 */ /* 0x000fe400028f0eff */
[----:B------:R-:W-:-:S04]  /*18130*/  IADD3 R2, P5, PT, R19, R0, RZ ;  /* 0x0000000013027210 */ /* 0x000fc80007fbe0ff */
[----:B------:R-:W-:Y:S01]  /*18140*/  LEA.HI.X.SX32 R3, R19, R40, 0x1, P5 ;  /* 0x0000002813037211 */ /* 0x000fe200028f0eff */
[----:B------:R-:W-:Y:S01]  /*18150*/  IMAD R19, R39, 0x2, R19 ;  /* 0x0000000227137824 */ /* 0x000fe200078e0213 */
[----:B------:R0:W-:Y:S01]  /*18160*/  @P1 STG.E.U8 desc[UR26][R12.64], R23 ;  /* 0x000000170c001986 */ /* 0x0001e2000c10111a */
[----:B------:R-:W-:Y:S02]  /*18170*/  PRMT R21, R9, 0x7770, RZ ;  /* 0x0000777009157816 */ /* 0x000fe400000000ff */
[----:B-1----:R-:W-:Y:S01]  /*18180*/  IMAD R15, R39, 0x2, R19 ;  /* 0x00000002270f7824 */ /* 0x002fe200078e0213 */
[----:B------:R-:W-:Y:S02]  /*18190*/  PRMT R25, R9, 0x7771, RZ ;  /* 0x0000777109197816 */ /* 0x000fe400000000ff */
[----:B------:R1:W-:Y:S01]  /*181a0*/  @P2 STG.E.U8 desc[UR26][R2.64], R21 ;  /* 0x0000001502002986 */ /* 0x0003e2000c10111a */
[----:B-----5:R-:W-:Y:S01]  /*181b0*/  ISETP.LT.AND P1, PT, R16, UR7, !P0 ;  /* 0x0000000710007c0c */ /* 0x020fe2000c721270 */
[----:B------:R-:W5:Y:S01]  /*181c0*/  LDCU UR7, c[0x0][0x39c] ;  /* 0x00007380ff0777ac */ /* 0x000f620008000800 */
[----:B------:R-:W-:-:S02]  /*181d0*/  IADD3 R16, P5, PT, R19, R0, RZ ;  /* 0x0000000013107210 */ /* 0x000fc40007fbe0ff */
[C---:B0-----:R-:W-:Y:S01]  /*181e0*/  ISETP.LT.AND P2, PT, R26.reuse, UR4, !P0 ;  /* 0x000000041a007c0c */ /* 0x041fe2000c741270 */
[----:B------:R-:W4:Y:S01]  /*181f0*/  LDCU UR4, c[0x0][0x39c] ;  /* 0x00007380ff0477ac */ /* 0x000f220008000800 */
[----:B------:R-:W-:Y:S01]  /*18200*/  LEA.HI.X.SX32 R17, R19, R40, 0x1, P5 ;  /* 0x0000002813117211 */ /* 0x000fe200028f0eff */
[----:B------:R-:W-:Y:S01]  /*18210*/  IMAD R19, R26, R39, RZ ;  /* 0x000000271a137224 */ /* 0x000fe200078e02ff */
[----:B------:R-:W-:-:S03]  /*18220*/  IADD3 R12, P5, PT, R15, R0, RZ ;  /* 0x000000000f0c7210 */ /* 0x000fc60007fbe0ff */
[----:B------:R-:W-:Y:S01]  /*18230*/  @P6 STG.E.U8 desc[UR26][R16.64], R25 ;  /* 0x0000001910006986 */ /* 0x000fe2000c10111a */
[----:B------:R-:W-:Y:S01]  /*18240*/  LEA.HI.X.SX32 R13, R15, R40, 0x1, P5 ;  /* 0x000000280f0d7211 */ /* 0x000fe200028f0eff */
[----:B------:R-:W-:Y:S01]  /*18250*/  IMAD R15, R39, 0x4, R15 ;  /* 0x00000004270f7824 */ /* 0x000fe200078e020f */
[----:B-1----:R-:W-:Y:S02]  /*18260*/  IADD3 R2, P6, PT, R19, R0, RZ ;  /* 0x0000000013027210 */ /* 0x002fe40007fde0ff */
[----:B------:R-:W-:Y:S02]  /*18270*/  PRMT R23, R9, 0x7772, RZ ;  /* 0x0000777209177816 */ /* 0x000fe400000000ff */
[----:B------:R-:W-:Y:S02]  /*18280*/  LEA.HI.X.SX32 R3, R19, R40, 0x1, P6 ;  /* 0x0000002813037211 */ /* 0x000fe400030f0eff */
[----:B------:R-:W-:Y:S02]  /*18290*/  IADD3 R8, P6, PT, R15, R0, RZ ;  /* 0x000000000f087210 */ /* 0x000fe40007fde0ff */
[----:B------:R-:W-:-:S02]  /*182a0*/  PRMT R21, R9, 0x7773, RZ ;  /* 0x0000777309157816 */ /* 0x000fc400000000ff */
[----:B------:R-:W-:Y:S01]  /*182b0*/  LEA.HI.X.SX32 R9, R15, R40, 0x1, P6 ;  /* 0x000000280f097211 */ /* 0x000fe200030f0eff */
[----:B------:R-:W-:Y:S01]  /*182c0*/  IMAD R15, R39, 0x2, R15 ;  /* 0x00000002270f7824 */ /* 0x000fe200078e020f */
[----:B------:R0:W-:Y:S04]  /*182d0*/  @P4 STG.E.U8 desc[UR26][R12.64], R23 ;  /* 0x000000170c004986 */ /* 0x0001e8000c10111a */
[----:B------:R-:W-:Y:S01]  /*182e0*/  @P2 STG.E.U8 desc[UR26][R2.64], R21 ;  /* 0x0000001502002986 */ /* 0x000fe2000c10111a */
[C---:B------:R-:W-:Y:S02]  /*182f0*/  PRMT R19, R10.reuse, 0x7770, RZ ;  /* 0x000077700a137816 */ /* 0x040fe400000000ff */
[----:B0-----:R-:W-:Y:S02]  /*18300*/  IADD3 R12, P6, PT, R15, R0, RZ ;  /* 0x000000000f0c7210 */ /* 0x001fe40007fde0ff */
[----:B------:R-:W-:-:S02]  /*18310*/  PRMT R23, R10, 0x7771, RZ ;  /* 0x000077710a177816 */ /* 0x000fc400000000ff */
[----:B------:R-:W-:Y:S01]  /*18320*/  LEA.HI.X.SX32 R13, R15, R40, 0x1, P6 ;  /* 0x000000280f0d7211 */ /* 0x000fe200030f0eff */
[----:B------:R-:W-:Y:S04]  /*18330*/  @P3 STG.E.U8 desc[UR26][R8.64], R19 ;  /* 0x0000001308003986 */ /* 0x000fe8000c10111a */
[----:B------:R0:W-:Y:S01]  /*18340*/  @P1 STG.E.U8 desc[UR26][R12.64], R23 ;  /* 0x000000170c001986 */ /* 0x0001e2000c10111a */
[----:B--2---:R-:W-:Y:S01]  /*18350*/  ISETP.LT.AND P5, PT, R20, UR5, !P0 ;  /* 0x0000000514007c0c */ /* 0x004fe2000c7a1270 */
[----:B------:R-:W1:Y:S02]  /*18360*/  LDCU UR5, c[0x0][0x39c] ;  /* 0x00007380ff0577ac */ /* 0x000e640008000800 */
[----:B------:R-:W2:Y:S04]  /*18370*/  LDL.LU R20, [R1+0x378] ;  /* 0x0003780001147983 */ /* 0x000ea80000300800 */
[----:B------:R-:W5:Y:S01]  /*18380*/  LDL.LU R14, [R1+0x344] ;  /* 0x00034400010e7983 */ /* 0x000f620000300800 */
[----:B----4-:R-:W-:Y:S01]  /*18390*/  ISETP.LT.AND P2, PT, R18, UR4, !P0 ;  /* 0x0000000412007c0c */ /* 0x010fe2000c741270 */
[----:B------:R-:W2:Y:S02]  /*183a0*/  LDCU UR4, c[0x0][0x39c] ;  /* 0x00007380ff0477ac */ /* 0x000ea40008000800 */
[----:B------:R-:W4:Y:S04]  /*183b0*/  LDL.LU R18, [R1+0x340] ;  /* 0x0003400001127983 */ /* 0x000f280000300800 */
[----:B------:R-:W4:Y:S04]  /*183c0*/  LDL.LU R16, [R1+0x1e0] ;  /* 0x0001e00001107983 */ /* 0x000f280000300800 */
[----:B0-----:R-:W4:Y:S01]  /*183d0*/  LDL.LU R12, [R1+0x33c] ;  /* 0x00033c00010c7983 */ /* 0x001f220000300800 */
[----:B---3--:R-:W-:Y:S01]  /*183e0*/  ISETP.LT.AND P4, PT, R24, UR6, !P0 ;  /* 0x0000000618007c0c */ /* 0x008fe2000c781270 */
[----:B------:R-:W5:Y:S01]  /*183f0*/  LDCU UR6, c[0x0][0x39c] ;  /* 0x00007380ff0677ac */ /* 0x000f620008000800 */
[C---:B------:R-:W-:Y:S01]  /*18400*/  IMAD R17, R39.reuse, 0x2, R15 ;  /* 0x0000000227117824 */ /* 0x040fe200078e020f */
[----:B-1----:R-:W-:Y:S01]  /*18410*/  ISETP.LT.AND P3, PT, R22, UR5, !P0 ;  /* 0x0000000516007c0c */ /* 0x002fe2000c761270 */
[----:B------:R-:W4:Y:S02]  /*18420*/  LDCU UR5, c[0x0][0x39c] ;  /* 0x00007380ff0577ac */ /* 0x000f240008000800 */
[----:B------:R-:W-:Y:S01]  /*18430*/  IMAD R15, R39, 0x2, R17 ;  /* 0x00000002270f7824 */ /* 0x000fe200078e0211 */
[----:B------:R-:W-:-:S02]  /*18440*/  IADD3 R2, P6, PT, R17, R0, RZ ;  /* 0x0000000011027210 */ /* 0x000fc40007fde0ff */
[----:B------:R-:W-:Y:S02]  /*18450*/  PRMT R21, R10, 0x7772, RZ ;  /* 0x000077720a157816 */ /* 0x000fe400000000ff */
[----:B------:R-:W-:Y:S02]  /*18460*/  LEA.HI.X.SX32 R3, R17, R40, 0x1, P6 ;  /* 0x0000002811037211 */ /* 0x000fe400030f0eff */
[----:B------:R-:W-:-:S03]  /*18470*/  IADD3 R8, P6, PT, R15, R0, RZ ;  /* 0x000000000f087210 */ /* 0x000fc60007fde0ff */
[----:B------:R0:W-:Y:S01]  /*18480*/  @P5 STG.E.U8 desc[UR26][R2.64], R21 ;  /* 0x0000001502005986 */ /* 0x0001e2000c10111a */
[----:B------:R-:W-:Y:S01]  /*18490*/  LEA.HI.X.SX32 R9, R15, R40, 0x1, P6 ;  /* 0x000000280f097211 */ /* 0x000fe200030f0eff */
[----:B------:R-:W-:Y:S01]  /*184a0*/  IMAD R15, R39, 0x2, R15 ;  /* 0x00000002270f7824 */ /* 0x000fe200078e020f */
[----:B------:R-:W-:-:S03]  /*184b0*/  PRMT R19, R10, 0x7773, RZ ;  /* 0x000077730a137816 */ /* 0x000fc600000000ff */
[----:B------:R-:W-:Y:S02]  /*184c0*/  IMAD R13, R39, 0x2, R15 ;  /* 0x00000002270d7824 */ /* 0x000fe400078e020f */
[----:B------:R1:W-:Y:S01]  /*184d0*/  @P4 STG.E.U8 desc[UR26][R8.64], R19 ;  /* 0x0000001308004986 */ /* 0x0003e2000c10111a */
[----:B------:R-:W-:Y:S01]  /*184e0*/  PRMT R23, R11, 0x7770, RZ ;  /* 0x000077700b177816 */ /* 0x000fe200000000ff */
[----:B------:R-:W-:Y:S01]  /*184f0*/  IMAD R17, R39, 0x2, R13 ;  /* 0x0000000227117824 */ /* 0x000fe200078e020d */
[C---:B0-----:R-:W-:Y:S02]  /*18500*/  PRMT R21, R11.reuse, 0x7771, RZ ;  /* 0x000077710b157816 */ /* 0x041fe400000000ff */
[----:B-1----:R-:W-:Y:S02]  /*18510*/  PRMT R19, R11, 0x7772, RZ ;  /* 0x000077720b137816 */ /* 0x002fe400000000ff */
[----:B--2---:R-:W-:Y:S01]  /*18520*/  ISETP.LT.AND P1, PT, R20, UR4, !P0 ;  /* 0x0000000414007c0c */ /* 0x004fe2000c721270 */
[----:B------:R-:W0:Y:S01]  /*18530*/  LDCU UR4, c[0x0][0x39c] ;  /* 0x00007380ff0477ac */ /* 0x000e220008000800 */
[----:B------:R-:W2:Y:S01]  /*18540*/  LDL.LU R20, [R1+0x22c] ;  /* 0x00022c0001147983 */ /* 0x000ea20000300800 */
[----:B-----5:R-:W-:Y:S01]  /*18550*/  ISETP.LT.AND P5, PT, R14, UR6, !P0 ;  /* 0x000000060e007c0c */ /* 0x020fe2000c7a1270 */
[----:B------:R-:W1:Y:S01]  /*18560*/  LDCU UR6, c[0x0][0x39c] ;  /* 0x00007380ff0677ac */ /* 0x000e620008000800 */
[----:B------:R-:W-:-:S04]  /*18570*/  IADD3 R14, P6, PT, R15, R0, RZ ;  /* 0x000000000f0e7210 */ /* 0x000fc80007fde0ff */
[----:B------:R-:W-:Y:S02]  /*18580*/  LEA.HI.X.SX32 R15, R15, R40, 0x1, P6 ;  /* 0x000000280f0f7211 */ /* 0x000fe400030f0eff */
[C---:B------:R-:W-:Y:S02]  /*18590*/  IADD3 R2, P6, PT, R13.reuse, R0, RZ ;  /* 0x000000000d027210 */ /* 0x040fe40007fde0ff */
[----:B----4-:R-:W-:Y:S01]  /*185a0*/  ISETP.LT.AND P4, PT, R18, UR5, !P0 ;  /* 0x0000000512007c0c */ /* 0x010fe2000c781270 */
[----:B------:R3:W-:Y:S01]  /*185b0*/  @P2 STG.E.U8 desc[UR26][R14.64], R23 ;  /* 0x000000170e002986 */ /* 0x0007e2000c10111a */
[----:B------:R-:W-:Y:S01]  /*185c0*/  LEA.HI.X.SX32 R3, R13, R40, 0x1, P6 ;  /* 0x000000280d037211 */ /* 0x000fe200030f0eff */
[----:B------:R-:W2:Y:S02]  /*185d0*/  LDCU UR5, c[0x0][0x39c] ;  /* 0x00007380ff0577ac */ /* 0x000ea40008000800 */
[----:B------:R-:W4:Y:S04]  /*185e0*/  LDL.LU R18, [R1+0x338] ;  /* 0x0003380001127983 */ /* 0x000f280000300800 */
[----:B------:R-:W5:Y:S01]  /*185f0*/  LDL.LU R10, [R1+0x334] ;  /* 0x00033400010a7983 */ /* 0x000f620000300800 */
[C---:B------:R-:W-:Y:S01]  /*18600*/  IADD3 R8, P6, PT, R17.reuse, R0, RZ ;  /* 0x0000000011087210 */ /* 0x040fe20007fde0ff */
[C---:B------:R-:W-:Y:S01]  /*18610*/  IMAD R13, R16.reuse, R39, RZ ;  /* 0x00000027100d7224 */ /* 0x040fe200078e02ff */
[----:B0-----:R-:W-:Y:S01]  /*18620*/  ISETP.LT.AND P2, PT, R16, UR4, !P0 ;  /* 0x0000000410007c0c */ /* 0x001fe2000c741270 */
[----:B------:R-:W-:Y:S01]  /*18630*/  @P3 STG.E.U8 desc[UR26][R2.64], R21 ;  /* 0x0000001502003986 */ /* 0x000fe2000c10111a */
[----:B------:R-:W-:Y:S01]  /*18640*/  LEA.HI.X.SX32 R9, R17, R40, 0x1, P6 ;  /* 0x0000002811097211 */ /* 0x000fe200030f0eff */
[----:B------:R-:W4:Y:S01]  /*18650*/  LDCU UR4, c[0x0][0x39c] ;  /* 0x00007380ff0477ac */ /* 0x000f220008000800 */
[----:B-1----:R-:W-:Y:S01]  /*18660*/  ISETP.LT.AND P3, PT, R12, UR6, !P0 ;  /* 0x000000060c007c0c */ /* 0x002fe2000c761270 */
[----:B------:R-:W4:Y:S01]  /*18670*/  LDL.LU R16, [R1+0x330] ;  /* 0x0003300001107983 */ /* 0x000f220000300800 */
[----:B------:R-:W-:-:S02]  /*18680*/  IADD3 R12, P6, PT, R13, R0, RZ ;  /* 0x000000000d0c7210 */ /* 0x000fc40007fde0ff */
[----:B---3--:R-:W-:Y:S01]  /*18690*/  PRMT R15, R11, 0x7773, RZ ;  /* 0x000077730b0f7816 */ /* 0x008fe200000000ff */
[----:B------:R-:W-:Y:S01]  /*186a0*/  @P1 STG.E.U8 desc[UR26][R8.64], R19 ;  /* 0x0000001308001986 */ /* 0x000fe2000c10111a */
[----:B------:R-:W-:Y:S01]  /*186b0*/  LEA.HI.X.SX32 R13, R13, R40, 0x1, P6 ;  /* 0x000000280d0d7211 */ /* 0x000fe200030f0eff */
[----:B------:R-:W-:Y:S01]  /*186c0*/  IMAD R17, R39, 0x4, R17 ;  /* 0x0000000427117824 */ /* 0x000fe200078e0211 */
[----:B------:R-:W5:Y:S01]  /*186d0*/  LDCU UR6, c[0x0][0x39c] ;  /* 0x00007380ff0677ac */ /* 0x000f620008000800 */
[----:B------:R-:W3:Y:S04]  /*186e0*/  LDL.LU R14, [R1+0x32c] ;  /* 0x00032c00010e7983 */ /* 0x000ee80000300800 */
[----:B------:R0:W-:Y:S04]  /*186f0*/  @P2 STG.E.U8 desc[UR26][R12.64], R15 ;  /* 0x0000000f0c002986 */ /* 0x0001e8000c10111a */
[----:B0-----:R-:W3:Y:S01]  /*18700*/  LDL.LU R12, [R1+0x328] ;  /* 0x00032800010c7983 */ /* 0x001ee20000300800 */
[----:B------:R-:W-:Y:S01]  /*18710*/  IADD3 R2, P6, PT, R17, R0, RZ ;  /* 0x0000000011027210 */ /* 0x000fe20007fde0ff */
[----:B------:R-:W-:-:S02]  /*18720*/  IMAD R11, R39, 0x2, R17 ;  /* 0x00000002270b7824 */ /* 0x000fc400078e0211 */
[----:B------:R-:W3:Y:S01]  /*18730*/  LDL.LU R22, [R1+0x1dc] ;  /* 0x0001dc0001167983 */ /* 0x000ee20000300800 */
[----:B------:R-:W-:Y:S02]  /*18740*/  LEA.HI.X.SX32 R3, R17, R40, 0x1, P6 ;  /* 0x0000002811037211 */ /* 0x000fe400030f0eff */
[C---:B------:R-:W-:Y:S02]  /*18750*/  IADD3 R8, P6, PT, R11.reuse, R0, RZ ;  /* 0x000000000b087210 */ /* 0x040fe40007fde0ff */
[C---:B------:R-:W-:Y:S02]  /*18760*/  PRMT R21, R4.reuse, 0x7770, RZ ;  /* 0x0000777004157816 */ /* 0x040fe400000000ff */
[----:B------:R-:W-:Y:S01]  /*18770*/  LEA.HI.X.SX32 R9, R11, R40, 0x1, P6 ;  /* 0x000000280b097211 */ /* 0x000fe200030f0eff */
[C---:B------:R-:W-:Y:S01]  /*18780*/  IMAD R11, R39.reuse, 0x2, R11 ;  /* 0x00000002270b7824 */ /* 0x040fe200078e020b */
[----:B------:R-:W-:Y:S01]  /*18790*/  PRMT R17, R4, 0x7771, RZ ;  /* 0x0000777104117816 */ /* 0x000fe200000000ff */
[----:B------:R0:W-:Y:S02]  /*187a0*/  @P5 STG.E.U8 desc[UR26][R2.64], R21 ;  /* 0x0000001502005986 */ /* 0x0001e4000c10111a */
[----:B------:R-:W-:-:S02]  /*187b0*/  IMAD R13, R39, 0x2, R11 ;  /* 0x00000002270d7824 */ /* 0x000fc400078e020b */
[----:B------:R1:W-:Y:S02]  /*187c0*/  @P4 STG.E.U8 desc[UR26][R8.64], R17 ;  /* 0x0000001108004986 */ /* 0x0003e4000c10111a */
[----:B------:R-:W-:Y:S01]  /*187d0*/  IMAD R15, R39, 0x2, R13 ;  /* 0x00000002270f7824 */ /* 0x000fe200078e020d */
[C---:B------:R-:W-:Y:S02]  /*187e0*/  PRMT R19, R4.reuse, 0x7773, RZ ;  /* 0x0000777304137816 */ /* 0x040fe400000000ff */
[----:B0-----:R-:W-:Y:S02]  /*187f0*/  PRMT R21, R4, 0x7772, RZ ;  /* 0x0000777204157816 */ /* 0x001fe400000000ff */
        /* <DEDUP_REMOVED lines=9> */
[----:B----4-:R-:W-:Y:S02]  /*18890*/  ISETP.LT.AND P2, PT, R18, UR4, !P0 ;  /* 0x0000000412007c0c */ /* 0x010fe4000c741270 */
[----:B0-----:R-:W-:Y:S01]  /*188a0*/  ISETP.LT.AND P5, PT, R16, UR5, !P0 ;  /* 0x0000000510007c0c */ /* 0x001fe2000c7a1270 */
[----:B------:R-:W4:Y:S01]  /*188b0*/  LDL.LU R18, [R1+0x228] ;  /* 0x0002280001127983 */ /* 0x000f220000300800 */
[----:B------:R-:W-:Y:S01]  /*188c0*/  LEA.HI.X.SX32 R3, R13, R40, 0x1, P4 ;  /* 0x000000280d037211 */ /* 0x000fe200020f0eff */
[----:B------:R-:W0:Y:S01]  /*188d0*/  LDCU UR4, c[0x0][0x39c] ;  /* 0x00007380ff0477ac */ /* 0x000e220008000800 */
[C---:B------:R-:W-:Y:S01]  /*188e0*/  IADD3 R8, P4, PT, R15.reuse, R0, RZ ;  /* 0x000000000f087210 */ /* 0x040fe20007f9e0ff */
[----:B------:R-:W5:Y:S01]  /*188f0*/  LDL.LU R16, [R1+0x324] ;  /* 0x0003240001107983 */ /* 0x000f620000300800 */
[----:B------:R-:W2:Y:S02]  /*18900*/  LDCU UR5, c[0x0][0x39c] ;  /* 0x00007380ff0577ac */ /* 0x000ea40008000800 */
[----:B------:R-:W-:Y:S01]  /*18910*/  LEA.HI.X.SX32 R9, R15, R40, 0x1, P4 ;  /* 0x000000280f097211 */ /* 0x000fe200020f0eff */
[----:B------:R-:W-:Y:S01]  /*18920*/  IMAD R15, R39, 0x2, R15 ;  /* 0x00000002270f7824 */ /* 0x000fe200078e020f */
[----:B------:R0:W-:Y:S04]  /*18930*/  @P3 STG.E.U8 desc[UR26][R10.64], R21 ;  /* 0x000000150a003986 */ /* 0x0001e8000c10111a */
[----:B------:R1:W-:Y:S01]  /*18940*/  @P1 STG.E.U8 desc[UR26][R2.64], R19 ;  /* 0x0000001302001986 */ /* 0x0003e2000c10111a */
[----:B---3--:R-:W-:-:S03]  /*18950*/  ISETP.LT.AND P1, PT, R12, UR7, !P0 ;  /* 0x000000070c007c0c */ /* 0x008fc6000c721270 */
[----:B------:R-:W-:Y:S01]  /*18960*/  @P2 STG.E.U8 desc[UR26][R8.64], R17 ;  /* 0x0000001108002986 */ /* 0x000fe2000c10111a */
[----:B------:R-:W-:Y:S01]  /*18970*/  IADD3 R12, P4, PT, R15, R0, RZ ;  /* 0x000000000f0c7210 */ /* 0x000fe20007f9e0ff */
[----:B0-----:R-:W-:Y:S01]  /*18980*/  IMAD R11, R39, 0x2, R15 ;  /* 0x00000002270b7824 */ /* 0x001fe200078e020f */
[----:B-1----:R-:W-:Y:S01]  /*18990*/  ISETP.LT.AND P3, PT, R14, UR6, !P0 ;  /* 0x000000060e007c0c */ /* 0x002fe2000c761270 */
[----:B------:R-:W4:Y:S01]  /*189a0*/  LDCU UR6, c[0x0][0x39c] ;  /* 0x00007380ff0677ac */ /* 0x000f220008000800 */
[----:B------:R-:W-:Y:S01]  /*189b0*/  LEA.HI.X.SX32 R13, R15, R40, 0x1, P4 ;  /* 0x000000280f0d7211 */ /* 0x000fe200020f0eff */
[----:B------:R-:W3:Y:S01]  /*189c0*/  LDL.LU R14, [R1+0x320] ;  /* 0x00032000010e7983 */ /* 0x000ee20000300800 */
[----:B------:R-:W-:Y:S01]  /*189d0*/  PRMT R19, R5, 0x7771, RZ ;  /* 0x0000777105137816 */ /* 0x000fe200000000ff */
[----:B------:R-:W0:Y:S04]  /*189e0*/  LDCU UR7, c[0x0][0x39c] ;  /* 0x00007380ff0777ac */ /* 0x000e280008000800 */
[----:B------:R1:W-:Y:S04]  /*189f0*/  @P6 STG.E.U8 desc[UR26][R12.64], R19 ;  /* 0x000000130c006986 */ /* 0x0003e8000c10111a */
[----:B-1----:R-:W3:Y:S01]  /*18a00*/  LDL.LU R12, [R1+0x28c] ;  /* 0x00028c00010c7983 */ /* 0x002ee20000300800 */
[C---:B------:R-:W-:Y:S01]  /*18a10*/  ISETP.LT.AND P2, PT, R22.reuse, UR4, !P0 ;  /* 0x0000000416007c0c */ /* 0x040fe2000c741270 */
[----:B------:R-:W5:Y:S01]  /*18a20*/  LDCU UR4, c[0x0][0x39c] ;  /* 0x00007380ff0477ac */ /* 0x000f620008000800 */
[----:B------:R-:W-:Y:S01]  /*18a30*/  IMAD R15, R22, R39, RZ ;  /* 0x00000027160f7224 */ /* 0x000fe200078e02ff */
[-C--:B------:R-:W-:Y:S01]  /*18a40*/  IADD3 R2, P4, PT, R11, R0.reuse, RZ ;  /* 0x000000000b027210 */ /* 0x080fe20007f9e0ff */
[----:B------:R-:W3:Y:S03]  /*18a50*/  LDL.LU R10, [R1+0x31c] ;  /* 0x00031c00010a7983 */ /* 0x000ee60000300800 */
[----:B------:R-:W-:-:S02]  /*18a60*/  IADD3 R8, P6, PT, R15, R0, RZ ;  /* 0x000000000f087210 */ /* 0x000fc40007fde0ff */
[-C--:B------:R-:W-:Y:S02]  /*18a70*/  LEA.HI.X.SX32 R3, R11, R40.reuse, 0x1, P4 ;  /* 0x000000280b037211 */ /* 0x080fe400020f0eff */
[----:B------:R-:W-:Y:S02]  /*18a80*/  PRMT R17, R5, 0x7772, RZ ;  /* 0x0000777205117816 */ /* 0x000fe400000000ff */
[----:B------:R-:W-:Y:S02]  /*18a90*/  LEA.HI.X.SX32 R9, R15, R40, 0x1, P6 ;  /* 0x000000280f097211 */ /* 0x000fe400030f0eff */
[----:B------:R-:W-:Y:S01]  /*18aa0*/  PRMT R15, R5, 0x7773, RZ ;  /* 0x00007773050f7816 */ /* 0x000fe200000000ff */
[----:B------:R-:W-:Y:S01]  /*18ab0*/  IMAD R11, R39, 0x4, R11 ;  /* 0x00000004270b7824 */ /* 0x000fe200078e020b */
[----:B------:R1:W-:Y:S04]  /*18ac0*/  @P5 STG.E.U8 desc[UR26][R2.64], R17 ;  /* 0x0000001102005986 */ /* 0x0003e8000c10111a */
[----:B------:R0:W-:Y:S01]  /*18ad0*/  @P2 STG.E.U8 desc[UR26][R8.64], R15 ;  /* 0x0000000f08002986 */ /* 0x0001e2000c10111a */
[----:B------:R-:W-:-:S04]  /*18ae0*/  IADD3 R4, P6, PT, R11, R0, RZ ;  /* 0x000000000b047210 */ /* 0x000fc80007fde0ff */
[----:B------:R-:W-:Y:S01]  /*18af0*/  LEA.HI.X.SX32 R5, R11, R40, 0x1, P6 ;  /* 0x000000280b057211 */ /* 0x000fe200030f0eff */
[----:B------:R-:W-:Y:S01]  /*18b00*/  IMAD R11, R39, 0x2, R11 ;  /* 0x00000002270b7824 */ /* 0x000fe200078e020b */
[----:B------:R-:W-:-:S04]  /*18b10*/  PRMT R19, R6, 0x7770, RZ ;  /* 0x0000777006137816 */ /* 0x000fc800000000ff */
[C---:B-1----:R-:W-:Y:S02]  /*18b20*/  IADD3 R2, P6, PT, R11.reuse, R0, RZ ;  /* 0x000000000b027210 */ /* 0x042fe40007fde0ff */
[----:B------:R-:W-:Y:S02]  /*18b30*/  PRMT R17, R6, 0x7771, RZ ;  /* 0x0000777106117816 */ /* 0x000fe400000000ff */
[----:B------:R-:W-:Y:S01]  /*18b40*/  LEA.HI.X.SX32 R3, R11, R40, 0x1, P6 ;  /* 0x000000280b037211 */ /* 0x000fe200030f0eff */
[----:B------:R1:W-:Y:S04]  /*18b50*/  @P3 STG.E.U8 desc[UR26][R4.64], R19 ;  /* 0x0000001304003986 */ /* 0x0003e8000c10111a */
[----:B------:R0:W-:Y:S01]  /*18b60*/  @P1 STG.E.U8 desc[UR26][R2.64], R17 ;  /* 0x0000001102001986 */ /* 0x0001e2000c10111a */
[----:B--2---:R-:W-:Y:S01]  /*18b70*/  ISETP.LT.AND P4, PT, R20, UR5, !P0 ;  /* 0x0000000514007c0c */ /* 0x004fe2000c781270 */
[----:B------:R-:W3:Y:S01]  /*18b80*/  LDCU UR5, c[0x0][0x39c] ;  /* 0x00007380ff0577ac */ /* 0x000ee20008000800 */
[----:B-----5:R-:W-:Y:S01]  /*18b90*/  ISETP.LT.AND P2, PT, R16, UR4, !P0 ;  /* 0x0000000410007c0c */ /* 0x020fe2000c741270 */
[----:B------:R-:W2:Y:S01]  /*18ba0*/  LDCU UR4, c[0x0][0x39c] ;  /* 0x00007380ff0477ac */ /* 0x000ea20008000800 */
[----:B------:R-:W5:Y:S01]  /*18bb0*/  LDL.LU R16, [R1+0x318] ;  /* 0x0003180001107983 */ /* 0x000f620000300800 */
[----:B----4-:R-:W-:Y:S01]  /*18bc0*/  ISETP.LT.AND P5, PT, R18, UR6, !P0 ;  /* 0x0000000612007c0c */ /* 0x010fe2000c7a1270 */
[----:B------:R-:W-:Y:S01]  /*18bd0*/  IMAD R13, R39, 0x2, R11 ;  /* 0x00000002270d7824 */ /* 0x000fe200078e020b */
[----:B------:R-:W4:Y:S01]  /*18be0*/  LDCU UR6, c[0x0][0x39c] ;  /* 0x00007380ff0677ac */ /* 0x000f220008000800 */
[----:B------:R-:W5:Y:S01]  /*18bf0*/  LDL.LU R18, [R1+0x1d8] ;  /* 0x0001d80001127983 */ /* 0x000f620000300800 */
[----:B---3--:R-:W-:-:S02]  /*18c00*/  ISETP.LT.AND P3, PT, R14, UR5, !P0 ;  /* 0x000000050e007c0c */ /* 0x008fc4000c761270 */
[----:B--2---:R-:W-:Y:S01]  /*18c10*/  ISETP.LT.AND P1, PT, R12, UR4, !P0 ;  /* 0x000000040c007c0c */ /* 0x004fe2000c721270 */
[----:B------:R-:W2:Y:S01]  /*18c20*/  LDL.LU R14, [R1+0x264] ;  /* 0x00026400010e7983 */ /* 0x000ea20000300800 */
[----:B0-----:R-:W-:Y:S01]  /*18c30*/  IADD3 R8, P6, PT, R13, R0, RZ ;  /* 0x000000000d087210 */ /* 0x001fe20007fde0ff */
[----:B------:R-:W-:Y:S01]  /*18c40*/  IMAD R11, R39, 0x2, R13 ;  /* 0x00000002270b7824 */ /* 0x000fe200078e020d */
[----:B------:R-:W5:Y:S01]  /*18c50*/  LDCU UR5, c[0x0][0x39c] ;  /* 0x00007380ff0577ac */ /* 0x000f620008000800 */
[----:B------:R-:W3:Y:S01]  /*18c60*/  LDL.LU R12, [R1+0x21c] ;  /* 0x00021c00010c7983 */ /* 0x000ee20000300800 */
[----:B------:R-:W-:Y:S02]  /*18c70*/  LEA.HI.X.SX32 R9, R13, R40, 0x1, P6 ;  /* 0x000000280d097211 */ /* 0x000fe400030f0eff */
[----:B-1----:R-:W-:Y:S01]  /*18c80*/  IADD3 R4, P6, PT, R11, R0, RZ ;  /* 0x000000000b047210 */ /* 0x002fe20007fde0ff */
[----:B------:R-:W0:Y:S01]  /*18c90*/  LDCU UR4, c[0x0][0x39c] ;  /* 0x00007380ff0477ac */ /* 0x000e220008000800 */
[----:B------:R-:W-:-:S02]  /*18ca0*/  PRMT R15, R6, 0x7772, RZ ;  /* 0x00007772060f7816 */ /* 0x000fc400000000ff */
[----:B------:R-:W-:Y:S01]  /*18cb0*/  LEA.HI.X.SX32 R5, R11, R40, 0x1, P6 ;  /* 0x000000280b057211 */ /* 0x000fe200030f0eff */
[C---:B------:R-:W-:Y:S02]  /*18cc0*/  IMAD R11, R39.reuse, 0x2, R11 ;  /* 0x00000002270b7824 */ /* 0x040fe400078e020b */
[----:B------:R1:W-:Y:S01]  /*18cd0*/  @P4 STG.E.U8 desc[UR26][R8.64], R15 ;  /* 0x0000000f08004986 */ /* 0x0003e2000c10111a */
[----:B----4-:R-:W-:Y:S02]  /*18ce0*/  ISETP.LT.AND P4, PT, R10, UR6, !P0 ;  /* 0x000000060a007c0c */ /* 0x010fe4000c781270 */
[----:B------:R-:W-:Y:S01]  /*18cf0*/  PRMT R13, R6, 0x7773, RZ ;  /* 0x00007773060d7816 */ /* 0x000fe200000000ff */
[----:B------:R-:W-:Y:S01]  /*18d00*/  IMAD R3, R39, 0x2, R11 ;  /* 0x0000000227037824 */ /* 0x000fe200078e020b */
[----:B------:R-:W-:Y:S01]  /*18d10*/  IADD3 R10, P6, PT, R11, R0, RZ ;  /* 0x000000000b0a7210 */ /* 0x000fe20007fde0ff */
[----:B------:R-:W2:Y:S01]  /*18d20*/  LDCU UR6, c[0x0][0x39c] ;  /* 0x00007380ff0677ac */ /* 0x000ea20008000800 */
[----:B------:R-:W-:-:S02]  /*18d30*/  PRMT R19, R7, 0x7770, RZ ;  /* 0x0000777007137816 */ /* 0x000fc400000000ff */
[----:B------:R-:W-:Y:S01]  /*18d40*/  LEA.HI.X.SX32 R11, R11, R40, 0x1, P6 ;  /* 0x000000280b0b7211 */ /* 0x000fe200030f0eff */
[----:B------:R4:W-:Y:S04]  /*18d50*/  @P5 STG.E.U8 desc[UR26][R4.64], R13 ;  /* 0x0000000d04005986 */ /* 0x0009e8000c10111a */
[----:B------:R0:W-:Y:S01]  /*18d60*/  @P2 STG.E.U8 desc[UR26][R10.64], R19 ;  /* 0x000000130a002986 */ /* 0x0001e2000c10111a */
[----:B-1----:R-:W-:Y:S01]  /*18d70*/  IMAD R9, R39, 0x2, R3 ;  /* 0x0000000227097824 */ /* 0x002fe200078e0203 */
[----:B------:R-:W-:Y:S02]  /*18d80*/  IADD3 R2, P6, PT, R3, R0, RZ ;  /* 0x0000000003027210 */ /* 0x000fe40007fde0ff */
[----:B------:R-:W-:Y:S02]  /*18d90*/  PRMT R17, R7, 0x7771, RZ ;  /* 0x0000777107117816 */ /* 0x000fe400000000ff */
[----:B------:R-:W-:-:S02]  /*18da0*/  LEA.HI.X.SX32 R3, R3, R40, 0x1, P6 ;  /* 0x0000002803037211 */ /* 0x000fc400030f0eff */
[----:B----4-:R-:W-:-:S04]  /*18db0*/  IADD3 R4, P2, PT, R9, R0, RZ ;  /* 0x0000000009047210 */ /* 0x010fc80007f5e0ff */
[----:B------:R-:W-:Y:S01]  /*18dc0*/  LEA.HI.X.SX32 R5, R9, R40, 0x1, P2 ;  /* 0x0000002809057211 */ /* 0x000fe200010f0eff */
[----:B------:R1:W-:Y:S01]  /*18dd0*/  @P3 STG.E.U8 desc[UR26][R2.64], R17 ;  /* 0x0000001102003986 */ /* 0x0003e2000c10111a */
[----:B0-----:R-:W-:Y:S01]  /*18de0*/  IMAD R11, R39, 0x4, R9 ;  /* 0x00000004270b7824 */ /* 0x001fe200078e0209 */
[----:B-----5:R-:W-:Y:S01]  /*18df0*/  ISETP.LT.AND P5, PT, R16, UR5, !P0 ;  /* 0x0000000510007c0c */ /* 0x020fe2000c7a1270 */
[----:B------:R-:W3:Y:S01]  /*18e00*/  LDCU UR5, c[0x0][0x39c] ;  /* 0x00007380ff0577ac */ /* 0x000ee20008000800 */
[----:B------:R-:W4:Y:S04]  /*18e10*/  LDL.LU R16, [R1+0x314] ;  /* 0x0003140001107983 */ /* 0x000f280000300800 */
[----:B------:R-:W5:Y:S04]  /*18e20*/  LDL.LU R6, [R1+0x310] ;  /* 0x0003100001067983 */ /* 0x000f680000300800 */
[----:B------:R-:W4:Y:S01]  /*18e30*/  LDL.LU R10, [R1+0x260] ;  /* 0x00026000010a7983 */ /* 0x000f220000300800 */
[----:B------:R-:W-:-:S05]  /*18e40*/  IMAD R13, R18, R39, RZ ;  /* 0x00000027120d7224 */ /* 0x000fca00078e02ff */
[----:B------:R-:W-:-:S04]  /*18e50*/  IADD3 R8, P2, PT, R13, R0, RZ ;  /* 0x000000000d087210 */ /* 0x000fc80007f5e0ff */
[----:B------:R-:W-:Y:S02]  /*18e60*/  LEA.HI.X.SX32 R9, R13, R40, 0x1, P2 ;  /* 0x000000280d097211 */ /* 0x000fe400010f0eff */
[----:B--2---:R-:W-:Y:S01]  /*18e70*/  ISETP.LT.AND P3, PT, R14, UR6, !P0 ;  /* 0x000000060e007c0c */ /* 0x004fe2000c761270 */
[----:B------:R-:W5:Y:S01]  /*18e80*/  LDCU UR6, c[0x0][0x39c] ;  /* 0x00007380ff0677ac */ /* 0x000f620008000800 */
[----:B------:R-:W2:Y:S01]  /*18e90*/  LDL.LU R14, [R1+0x30c] ;  /* 0x00030c00010e7983 */ /* 0x000ea20000300800 */
[----:B---3--:R-:W-:Y:S01]  /*18ea0*/  ISETP.LT.AND P2, PT, R12, UR5, !P0 ;  /* 0x000000050c007c0c */ /* 0x008fe2000c741270 */
[----:B------:R-:W4:Y:S02]  /*18eb0*/  LDCU UR5, c[0x0][0x39c] ;  /* 0x00007380ff0577ac */ /* 0x000f240008000800 */
[----:B------:R-:W3:Y:S01]  /*18ec0*/  LDL.LU R12, [R1+0x308] ;  /* 0x00030800010c7983 */ /* 0x000ee20000300800 */
[----:B------:R-:W-:Y:S02]  /*18ed0*/  ISETP.LT.AND P6, PT, R18, UR4, !P0 ;  /* 0x0000000412007c0c */ /* 0x000fe4000c7c1270 */
[C---:B------:R-:W-:Y:S01]  /*18ee0*/  PRMT R15, R7.reuse, 0x7772, RZ ;  /* 0x00007772070f7816 */ /* 0x040fe200000000ff */
[----:B------:R-:W3:Y:S01]  /*18ef0*/  LDL.LU R18, [R1+0x1d4] ;  /* 0x0001d40001127983 */ /* 0x000ee20000300800 */
[----:B------:R-:W-:Y:S01]  /*18f00*/  PRMT R13, R7, 0x7773, RZ ;  /* 0x00007773070d7816 */ /* 0x000fe200000000ff */
[----:B------:R-:W-:Y:S01]  /*18f10*/  IMAD R7, R39, 0x2, R11 ;  /* 0x0000000227077824 */ /* 0x000fe200078e020b */
[----:B-1----:R-:W-:Y:S01]  /*18f20*/  PRMT R17, R32, 0x7771, RZ ;  /* 0x0000777120117816 */ /* 0x002fe200000000ff */
[----:B------:R0:W-:Y:S01]  /*18f30*/  @P1 STG.E.U8 desc[UR26][R4.64], R15 ;  /* 0x0000000f04001986 */ /* 0x0001e2000c10111a */
[C---:B------:R-:W-:Y:S01]  /*18f40*/  IADD3 R2, P1, PT, R11.reuse, R0, RZ ;  /* 0x000000000b027210 */ /* 0x040fe20007f3e0ff */
[----:B------:R-:W1:Y:S04]  /*18f50*/  LDCU UR4, c[0x0][0x39c] ;  /* 0x00007380ff0477ac */ /* 0x000e680008000800 */
[----:B------:R1:W-:Y:S01]  /*18f60*/  @P6 STG.E.U8 desc[UR26][R8.64], R13 ;  /* 0x0000000d08006986 */ /* 0x0003e2000c10111a */
[----:B------:R-:W-:-:S02]  /*18f70*/  LEA.HI.X.SX32 R3, R11, R40, 0x1, P1 ;  /* 0x000000280b037211 */ /* 0x000fc400008f0eff */
[----:B------:R-:W-:Y:S02]  /*18f80*/  PRMT R11, R32, 0x7770, RZ ;  /* 0x00007770200b7816 */ /* 0x000fe400000000ff */
[----:B0-----:R-:W-:-:S04]  /*18f90*/  IADD3 R4, P6, PT, R7, R0, RZ ;  /* 0x0000000007047210 */ /* 0x001fc80007fde0ff */
[----:B------:R-:W-:Y:S01]  /*18fa0*/  LEA.HI.X.SX32 R5, R7, R40, 0x1, P6 ;  /* 0x0000002807057211 */ /* 0x000fe200030f0eff */
[----:B------:R0:W-:Y:S01]  /*18fb0*/  @P4 STG.E.U8 desc[UR26][R2.64], R11 ;  /* 0x0000000b02004986 */ /* 0x0001e2000c10111a */
[----:B------:R-:W-:-:S03]  /*18fc0*/  IMAD R7, R39, 0x2, R7 ;  /* 0x0000000227077824 */ /* 0x000fc600078e0207 */
[----:B------:R0:W-:Y:S01]  /*18fd0*/  @P5 STG.E.U8 desc[UR26][R4.64], R17 ;  /* 0x0000001104005986 */ /* 0x0001e2000c10111a */
[----:B-1----:R-:W-:Y:S01]  /*18fe0*/  IMAD R9, R39, 0x2, R7 ;  /* 0x0000000227097824 */ /* 0x002fe200078e0207 */
[C---:B------:R-:W-:Y:S02]  /*18ff0*/  PRMT R15, R32.reuse, 0x7772, RZ ;  /* 0x00007772200f7816 */ /* 0x040fe400000000ff */
[----:B------:R-:W-:Y:S02]  /*19000*/  PRMT R13, R32, 0x7773, RZ ;  /* 0x00007773200d7816 */ /* 0x000fe400000000ff */
[----:B-----5:R-:W-:Y:S01]  /*19010*/  ISETP.LT.AND P4, PT, R6, UR6, !P0 ;  /* 0x0000000606007c0c */ /* 0x020fe2000c781270 */
[----:B------:R-:W3:Y:S01]  /*19020*/  LDCU UR6, c[0x0][0x39c] ;  /* 0x00007380ff0677ac */ /* 0x000ee20008000800 */
[----:B----4-:R-:W-:Y:S02]  /*19030*/  ISETP.LT.AND P5, PT, R10, UR5, !P0 ;  /* 0x000000050a007c0c */ /* 0x010fe4000c7a1270 */
[----:B------:R-:W-:Y:S01]  /*19040*/  ISETP.LT.AND P1, PT, R16, UR4, !P0 ;  /* 0x0000000410007c0c */ /* 0x000fe2000c721270 */
[----:B------:R-:W4:Y:S01]  /*19050*/  LDL.LU R10, [R1+0x25c] ;  /* 0x00025c00010a7983 */ /* 0x000f220000300800 */
[----:B------:R-:W-:Y:S01]  /*19060*/  IADD3 R6, P6, PT, R7, R0, RZ ;  /* 0x0000000007067210 */ /* 0x000fe20007fde0ff */
[----:B0-----:R-:W-:Y:S01]  /*19070*/  IMAD R11, R39, 0x2, R9 ;  /* 0x00000002270b7824 */ /* 0x001fe200078e0209 */
[----:B------:R-:W4:Y:S01]  /*19080*/  LDCU UR5, c[0x0][0x39c] ;  /* 0x00007380ff0577ac */ /* 0x000f220008000800 */
[----:B------:R-:W5:Y:S01]  /*19090*/  LDL.LU R16, [R1+0x210] ;  /* 0x0002100001107983 */ /* 0x000f620000300800 */
[----:B------:R-:W-:-:S02]  /*190a0*/  LEA.HI.X.SX32 R7, R7, R40, 0x1, P6 ;  /* 0x0000002807077211 */ /* 0x000fc400030f0eff */
[C---:B------:R-:W-:Y:S01]  /*190b0*/  IADD3 R2, P6, PT, R9.reuse, R0, RZ ;  /* 0x0000000009027210 */ /* 0x040fe20007fde0ff */
[----:B------:R-:W0:Y:S03]  /*190c0*/  LDCU UR4, c[0x0][0x39c] ;  /* 0x00007380ff0477ac */ /* 0x000e260008000800 */
[----:B------:R-:W-:Y:S01]  /*190d0*/  LEA.HI.X.SX32 R3, R9, R40, 0x1, P6 ;  /* 0x0000002809037211 */ /* 0x000fe200030f0eff */
[----:B------:R1:W-:Y:S04]  /*190e0*/  @P3 STG.E.U8 desc[UR26][R6.64], R15 ;  /* 0x0000000f06003986 */ /* 0x0003e8000c10111a */
[----:B------:R0:W-:Y:S01]  /*190f0*/  @P2 STG.E.U8 desc[UR26][R2.64], R13 ;  /* 0x0000000d02002986 */ /* 0x0001e2000c10111a */
[----:B--2---:R-:W-:Y:S01]  /*19100*/  ISETP.LT.AND P3, PT, R14, UR7, !P0 ;  /* 0x000000070e007c0c */ /* 0x004fe2000c761270 */
[----:B------:R-:W2:Y:S02]  /*19110*/  LDCU UR7, c[0x0][0x39c] ;  /* 0x00007380ff0777ac */ /* 0x000ea40008000800 */
[----:B------:R-:W2:Y:S01]  /*19120*/  LDL.LU R14, [R1+0x304] ;  /* 0x00030400010e7983 */ /* 0x000ea20000300800 */
[----:B---3--:R-:W-:Y:S01]  /*19130*/  ISETP.LT.AND P2, PT, R12, UR6, !P0 ;  /* 0x000000060c007c0c */ /* 0x008fe2000c741270 */
[----:B------:R-:W5:Y:S02]  /*19140*/  LDCU UR6, c[0x0][0x39c] ;  /* 0x00007380ff0677ac */ /* 0x000f640008000800 */
[----:B------:R-:W3:Y:S04]  /*19150*/  LDL.LU R8, [R1+0x300] ;  /* 0x0003000001087983 */ /* 0x000ee80000300800 */
[----:B------:R-:W2:Y:S01]  /*19160*/  LDL.LU R12, [R1+0x258] ;  /* 0x00025800010c7983 */ /* 0x000ea20000300800 */
[----:B------:R-:W-:-:S04]  /*19170*/  IADD3 R4, P6, PT, R11, R0, RZ ;  /* 0x000000000b047210 */ /* 0x000fc80007fde0ff */
[----:B------:R-:W-:Y:S01]  /*19180*/  LEA.HI.X.SX32 R5, R11, R40, 0x1, P6 ;  /* 0x000000280b057211 */ /* 0x000fe200030f0eff */
[----:B------:R-:W-:-:S04]  /*19190*/  IMAD R11, R39, 0x2, R11 ;  /* 0x00000002270b7824 */ /* 0x000fc800078e020b */
[----:B------:R-:W-:Y:S01]  /*191a0*/  IMAD R9, R39, 0x2, R11 ;  /* 0x0000000227097824 */ /* 0x000fe200078e020b */
[----:B-1----:R-:W-:Y:S02]  /*191b0*/  IADD3 R6, P6, PT, R11, R0, RZ ;  /* 0x000000000b067210 */ /* 0x002fe40007fde0ff */
[----:B------:R-:W-:Y:S02]  /*191c0*/  PRMT R17, R33, 0x7770, RZ ;  /* 0x0000777021117816 */ /* 0x000fe400000000ff */
[----:B------:R-:W-:Y:S01]  /*191d0*/  LEA.HI.X.SX32 R7, R11, R40, 0x1, P6 ;  /* 0x000000280b077211 */ /* 0x000fe200030f0eff */
[----:B------:R-:W-:Y:S01]  /*191e0*/  IMAD R11, R18, R39, RZ ;  /* 0x00000027120b7224 */ /* 0x000fe200078e02ff */
[----:B0-----:R-:W-:Y:S02]  /*191f0*/  IADD3 R2, P6, PT, R9, R0, RZ ;  /* 0x0000000009027210 */ /* 0x001fe40007fde0ff */
[C---:B------:R-:W-:Y:S01]  /*19200*/  PRMT R15, R33.reuse, 0x7771, RZ ;  /* 0x00007771210f7816 */ /* 0x040fe200000000ff */
[----:B------:R0:W-:Y:S01]  /*19210*/  @P1 STG.E.U8 desc[UR26][R4.64], R17 ;  /* 0x0000001104001986 */ /* 0x0001e2000c10111a */
[----:B------:R-:W-:-:S02]  /*19220*/  PRMT R13, R33, 0x7772, RZ ;  /* 0x00007772210d7816 */ /* 0x000fc400000000ff */
[----:B------:R-:W-:Y:S01]  /*19230*/  LEA.HI.X.SX32 R3, R9, R40, 0x1, P6 ;  /* 0x0000002809037211 */ /* 0x000fe200030f0eff */
[----:B------:R1:W-:Y:S01]  /*19240*/  @P4 STG.E.U8 desc[UR26][R6.64], R15 ;  /* 0x0000000f06004986 */ /* 0x0003e2000c10111a */
[----:B------:R-:W-:Y:S01]  /*19250*/  IMAD R9, R39, 0x4, R9 ;  /* 0x0000000427097824 */ /* 0x000fe200078e0209 */
[----:B------:R-:W-:Y:S01]  /*19260*/  ISETP.LT.AND P1, PT, R18, UR4, !P0 ;  /* 0x0000000412007c0c */ /* 0x000fe2000c721270 */
[----:B------:R-:W3:Y:S01]  /*19270*/  LDCU UR4, c[0x0][0x39c] ;  /* 0x00007380ff0477ac */ /* 0x000ee20008000800 */
[----:B------:R1:W-:Y:S01]  /*19280*/  @P5 STG.E.U8 desc[UR26][R2.64], R13 ;  /* 0x0000000d02005986 */ /* 0x0003e2000c10111a */
[----:B0-----:R-:W-:-:S04]  /*19290*/  IADD3 R4, P6, PT, R11, R0, RZ ;  /* 0x000000000b047210 */ /* 0x001fc80007fde0ff */
[----:B------:R-:W-:Y:S01]  /*192a0*/  LEA.HI.X.SX32 R5, R11, R40, 0x1, P6 ;  /* 0x000000280b057211 */ /* 0x000fe200030f0eff */
[----:B------:R-:W-:Y:S01]  /*192b0*/  IMAD R11, R39, 0x2, R9 ;  /* 0x00000002270b7824 */ /* 0x000fe200078e0209 */
[----:B-1----:R-:W-:-:S04]  /*192c0*/  IADD3 R6, P5, PT, R9, R0, RZ ;  /* 0x0000000009067210 */ /* 0x002fc80007fbe0ff */
[----:B------:R-:W-:Y:S02]  /*192d0*/  LEA.HI.X.SX32 R7, R9, R40, 0x1, P5 ;  /* 0x0000002809077211 */ /* 0x000fe400028f0eff */
[----:B------:R-:W-:Y:S02]  /*192e0*/  IADD3 R2, P5, PT, R11, R0, RZ ;  /* 0x000000000b027210 */ /* 0x000fe40007fbe0ff */
[----:B------:R-:W-:Y:S02]  /*192f0*/  PRMT R33, R33, 0x7773, RZ ;  /* 0x0000777321217816 */ /* 0x000fe400000000ff */
[C---:B------:R-:W-:Y:S02]  /*19300*/  PRMT R19, R34.reuse, 0x7770, RZ ;  /* 0x0000777022137816 */ /* 0x040fe400000000ff */
[----:B------:R-:W-:Y:S02]  /*19310*/  PRMT R15, R34, 0x7771, RZ ;  /* 0x00007771220f7816 */ /* 0x000fe400000000ff */
[----:B------:R-:W-:Y:S01]  /*19320*/  LEA.HI.X.SX32 R3, R11, R40, 0x1, P5 ;  /* 0x000000280b037211 */ /* 0x000fe200028f0eff */
[----:B------:R-:W-:Y:S04]  /*19330*/  @P1 STG.E.U8 desc[UR26][R4.64], R33 ;  /* 0x0000002104001986 */ /* 0x000fe8000c10111a */
[----:B------:R-:W-:Y:S04]  /*19340*/  @P3 STG.E.U8 desc[UR26][R6.64], R19 ;  /* 0x0000001306003986 */ /* 0x000fe8000c10111a */
[----:B------:R0:W-:Y:S01]  /*19350*/  @P2 STG.E.U8 desc[UR26][R2.64], R15 ;  /* 0x0000000f02002986 */ /* 0x0001e2000c10111a */
[----:B----4-:R-:W-:Y:S01]  /*19360*/  ISETP.LT.AND P4, PT, R10, UR5, !P0 ;  /* 0x000000050a007c0c */ /* 0x010fe2000c781270 */
[----:B------:R-:W2:Y:S02]  /*19370*/  LDCU UR5, c[0x0][0x39c] ;  /* 0x00007380ff0577ac */ /* 0x000ea40008000800 */
[----:B------:R-:W4:Y:S01]  /*19380*/  LDL.LU R10, [R1+0x2fc] ;  /* 0x0002fc00010a7983 */ /* 0x000f220000300800 */
[----:B-----5:R-:W-:Y:S01]  /*19390*/  ISETP.LT.AND P6, PT, R16, UR6, !P0 ;  /* 0x0000000610007c0c */ /* 0x020fe2000c7c1270 */
[----:B------:R-:W4:Y:S02]  /*193a0*/  LDCU UR6, c[0x0][0x39c] ;  /* 0x00007380ff0677ac */ /* 0x000f240008000800 */
[----:B------:R-:W5:Y:S04]  /*193b0*/  LDL.LU R16, [R1+0x2f8] ;  /* 0x0002f80001107983 */ /* 0x000f680000300800 */
[----:B------:R-:W5:Y:S01]  /*193c0*/  LDL.LU R20, [R1+0x1d0] ;  /* 0x0001d00001147983 */ /* 0x000f620000300800 */
[----:B------:R-:W-:Y:S01]  /*193d0*/  IMAD R13, R39, 0x2, R11 ;  /* 0x00000002270d7824 */ /* 0x000fe200078e020b */
[----:B------:R-:W-:-:S02]  /*193e0*/  PRMT R17, R34, 0x7772, RZ ;  /* 0x0000777222117816 */ /* 0x000fc400000000ff */
[----:B------:R-:W-:Y:S01]  /*193f0*/  PRMT R21, R35, 0x7770, RZ ;  /* 0x0000777023157816 */ /* 0x000fe200000000ff */
[----:B------:R-:W1:Y:S01]  /*19400*/  LDS.128 R4, [R38+0x800] ;  /* 0x0008000026047984 */ /* 0x000e620000000c00 */
[----:B--2---:R-:W-:Y:S01]  /*19410*/  ISETP.LT.AND P2, PT, R12, UR5, !P0 ;  /* 0x000000050c007c0c */ /* 0x004fe2000c741270 */
[----:B------:R-:W5:Y:S02]  /*19420*/  LDCU UR5, c[0x0][0x39c] ;  /* 0x00007380ff0577ac */ /* 0x000f640008000800 */
[----:B------:R-:W2:Y:S01]  /*19430*/  LDL.LU R12, [R1+0x254] ;  /* 0x00025400010c7983 */ /* 0x000ea20000300800 */
[----:B---3--:R-:W-:Y:S02]  /*19440*/  ISETP.LT.AND P3, PT, R8, UR4, !P0 ;  /* 0x0000000408007c0c */ /* 0x008fe4000c761270 */
[----:B------:R-:W-:Y:S01]  /*19450*/  IADD3 R8, P5, PT, R13, R0, RZ ;  /* 0x000000000d087210 */ /* 0x000fe20007fbe0ff */
[----:B------:R-:W3:Y:S01]  /*19460*/  LDCU UR4, c[0x0][0x39c] ;  /* 0x00007380ff0477ac */ /* 0x000ee20008000800 */
[----:B------:R-:W-:-:S02]  /*19470*/  ISETP.LT.AND P1, PT, R14, UR7, !P0 ;  /* 0x000000070e007c0c */ /* 0x000fc4000c721270 */
[----:B------:R-:W-:Y:S01]  /*19480*/  LEA.HI.X.SX32 R9, R13, R40, 0x1, P5 ;  /* 0x000000280d097211 */ /* 0x000fe200028f0eff */
[C---:B------:R-:W-:Y:S01]  /*19490*/  IMAD R13, R39.reuse, 0x2, R13 ;  /* 0x00000002270d7824 */ /* 0x040fe200078e020d */
[----:B------:R-:W3:Y:S01]  /*194a0*/  LDL.LU R14, [R1+0x200] ;  /* 0x00020000010e7983 */ /* 0x000ee20000300800 */
[----:B0-----:R-:W-:Y:S01]  /*194b0*/  PRMT R15, R34, 0x7773, RZ ;  /* 0x00007773220f7816 */ /* 0x001fe200000000ff */
[----:B------:R-:W0:Y:S01]  /*194c0*/  LDCU UR7, c[0x0][0x39c] ;  /* 0x00007380ff0777ac */ /* 0x000e220008000800 */
[----:B------:R-:W-:Y:S01]  /*194d0*/  IMAD R3, R39, 0x2, R13 ;  /* 0x0000000227037824 */ /* 0x000fe200078e020d */
[----:B------:R-:W-:Y:S04]  /*194e0*/  @P4 STG.E.U8 desc[UR26][R8.64], R17 ;  /* 0x0000001108004986 */ /* 0x000fe8000c10111a */
[----:B------:R-:W0:Y:S01]  /*194f0*/  LDL.LU R18, [R1+0x2f4] ;  /* 0x0002f40001127983 */ /* 0x000e220000300800 */
[----:B----4-:R-:W-:Y:S01]  /*19500*/  ISETP.LT.AND P5, PT, R10, UR6, !P0 ;  /* 0x000000060a007c0c */ /* 0x010fe2000c7a1270 */
[----:B------:R-:W2:Y:S01]  /*19510*/  LDCU UR6, c[0x0][0x39c] ;  /* 0x00007380ff0677ac */ /* 0x000ea20008000800 */
[----:B------:R-:W-:-:S04]  /*19520*/  IADD3 R10, P4, PT, R13, R0, RZ ;  /* 0x000000000d0a7210 */ /* 0x000fc80007f9e0ff */
[----:B------:R-:W-:Y:S02]  /*19530*/  LEA.HI.X.SX32 R11, R13, R40, 0x1, P4 ;  /* 0x000000280d0b7211 */ /* 0x000fe400020f0eff */
[----:B------:R-:W-:Y:S01]  /*19540*/  IADD3 R2, P4, PT, R3, R0, RZ ;  /* 0x0000000003027210 */ /* 0x000fe20007f9e0ff */
[----:B------:R-:W-:-:S03]  /*19550*/  IMAD R13, R39, 0x2, R3 ;  /* 0x00000002270d7824 */ /* 0x000fc600078e0203 */
[----:B------:R-:W-:Y:S01]  /*19560*/  LEA.HI.X.SX32 R3, R3, R40, 0x1, P4 ;  /* 0x0000002803037211 */ /* 0x000fe200020f0eff */
[----:B------:R4:W-:Y:S01]  /*19570*/  @P6 STG.E.U8 desc[UR26][R10.64], R15 ;  /* 0x0000000f0a006986 */ /* 0x0009e2000c10111a */
[----:B-----5:R-:W-:Y:S01]  /*19580*/  ISETP.LT.AND P4, PT, R16, UR5, !P0 ;  /* 0x0000000510007c0c */ /* 0x020fe2000c781270 */
[----:B------:R-:W3:Y:S02]  /*19590*/  LDCU UR5, c[0x0][0x39c] ;  /* 0x00007380ff0577ac */ /* 0x000ee40008000800 */
[----:B------:R5:W-:Y:S04]  /*195a0*/  @P1 STG.E.U8 desc[UR26][R2.64], R21 ;  /* 0x0000001502001986 */ /* 0x000be8000c10111a */
[----:B------:R-:W3:Y:S01]  /*195b0*/  LDL.LU R16, [R1+0x2f0] ;  /* 0x0002f00001107983 */ /* 0x000ee20000300800 */
[----:B--2---:R-:W-:Y:S01]  /*195c0*/  ISETP.LT.AND P1, PT, R12, UR6, !P0 ;  /* 0x000000060c007c0c */ /* 0x004fe2000c721270 */
[----:B----4-:R-:W-:-:S02]  /*195d0*/  IMAD R15, R20, R39, RZ ;  /* 0x00000027140f7224 */ /* 0x010fc400078e02ff */
[----:B------:R-:W2:Y:S01]  /*195e0*/  LDL.LU R12, [R1+0x250] ;  /* 0x00025000010c7983 */ /* 0x000ea20000300800 */
[C---:B------:R-:W-:Y:S01]  /*195f0*/  IADD3 R8, P6, PT, R13.reuse, R0, RZ ;  /* 0x000000000d087210 */ /* 0x040fe20007fde0ff */
[----:B------:R-:W4:Y:S03]  /*19600*/  LDCU UR6, c[0x0][0x39c] ;  /* 0x00007380ff0677ac */ /* 0x000f260008000800 */
[----:B------:R-:W-:Y:S01]  /*19610*/  LEA.HI.X.SX32 R9, R13, R40, 0x1, P6 ;  /* 0x000000280d097211 */ /* 0x000fe200030f0eff */
[----:B------:R-:W-:Y:S01]  /*19620*/  IMAD R13, R39, 0x2, R13 ;  /* 0x00000002270d7824 */ /* 0x000fe200078e020d */
[----:B------:R-:W-:-:S04]  /*19630*/  PRMT R19, R35, 0x7771, RZ ;  /* 0x0000777123137816 */ /* 0x000fc800000000ff */
[----:B------:R-:W-:Y:S02]  /*19640*/  IADD3 R10, P6, PT, R13, R0, RZ ;  /* 0x000000000d0a7210 */ /* 0x000fe40007fde0ff */
[----:B------:R-:W-:Y:S02]  /*19650*/  PRMT R17, R35, 0x7772, RZ ;  /* 0x0000777223117816 */ /* 0x000fe400000000ff */
[----:B------:R-:W-:Y:S01]  /*19660*/  LEA.HI.X.SX32 R11, R13, R40, 0x1, P6 ;  /* 0x000000280d0b7211 */ /* 0x000fe200030f0eff */
[----:B------:R-:W-:Y:S01]  /*19670*/  IMAD R13, R39, 0x4, R13 ;  /* 0x00000004270d7824 */ /* 0x000fe200078e020d */
[C---:B-----5:R-:W-:Y:S01]  /*19680*/  IADD3 R2, P6, PT, R15.reuse, R0, RZ ;  /* 0x000000000f027210 */ /* 0x060fe20007fde0ff */
[----:B------:R5:W-:Y:S03]  /*19690*/  @P3 STG.E.U8 desc[UR26][R8.64], R19 ;  /* 0x0000001308003986 */ /* 0x000be6000c10111a */
[----:B------:R-:W-:Y:S01]  /*196a0*/  LEA.HI.X.SX32 R3, R15, R40, 0x1, P6 ;  /* 0x000000280f037211 */ /* 0x000fe200030f0eff */
[----:B------:R0:W-:Y:S01]  /*196b0*/  @P2 STG.E.U8 desc[UR26][R10.64], R17 ;  /* 0x000000110a002986 */ /* 0x0001e2000c10111a */
[----:B---3--:R-:W-:Y:S01]  /*196c0*/  ISETP.LT.AND P2, PT, R14, UR5, !P0 ;  /* 0x000000050e007c0c */ /* 0x008fe2000c741270 */
[----:B------:R-:W2:Y:S01]  /*196d0*/  LDCU UR5, c[0x0][0x39c] ;  /* 0x00007380ff0577ac */ /* 0x000ea20008000800 */
[----:B------:R-:W-:-:S02]  /*196e0*/  ISETP.LT.AND P3, PT, R20, UR4, !P0 ;  /* 0x0000000414007c0c */ /* 0x000fc4000c761270 */
[----:B------:R-:W4:Y:S01]  /*196f0*/  LDL.LU R20, [R1+0x2ec] ;  /* 0x0002ec0001147983 */ /* 0x000f220000300800 */
[----:B------:R-:W3:Y:S01]  /*19700*/  LDCU UR4, c[0x0][0x39c] ;  /* 0x00007380ff0477ac */ /* 0x000ee20008000800 */
[C---:B-----5:R-:W-:Y:S02]  /*19710*/  IADD3 R8, P6, PT, R13.reuse, R0, RZ ;  /* 0x000000000d087210 */ /* 0x060fe40007fde0ff */
[----:B------:R-:W5:Y:S02]  /*19720*/  LDL.LU R14, [R1+0x2e8] ;  /* 0x0002e800010e7983 */ /* 0x000f640000300800 */
[----:B------:R-:W-:Y:S01]  /*19730*/  LEA.HI.X.SX32 R9, R13, R40, 0x1, P6 ;  /* 0x000000280d097211 */ /* 0x000fe200030f0eff */
[----:B------:R-:W-:Y:S01]  /*19740*/  IMAD R13, R39, 0x2, R13 ;  /* 0x00000002270d7824 */ /* 0x000fe200078e020d */
[----:B------:R-:W-:-:S04]  /*19750*/  PRMT R35, R35, 0x7773, RZ ;  /* 0x0000777323237816 */ /* 0x000fc800000000ff */
[C---:B0-----:R-:W-:Y:S02]  /*19760*/  IADD3 R10, P6, PT, R13.reuse, R0, RZ ;  /* 0x000000000d0a7210 */ /* 0x041fe40007fde0ff */
[C---:B-1----:R-:W-:Y:S02]  /*19770*/  PRMT R19, R4.reuse, 0x7770, RZ ;  /* 0x0000777004137816 */ /* 0x042fe400000000ff */
[----:B------:R-:W-:Y:S02]  /*19780*/  LEA.HI.X.SX32 R11, R13, R40, 0x1, P6 ;  /* 0x000000280d0b7211 */ /* 0x000fe400030f0eff */
[----:B------:R-:W-:Y:S01]  /*19790*/  PRMT R21, R4, 0x7771, RZ ;  /* 0x0000777104157816 */ /* 0x000fe200000000ff */
[----:B------:R0:W-:Y:S01]  /*197a0*/  @P3 STG.E.U8 desc[UR26][R2.64], R35 ;  /* 0x0000002302003986 */ /* 0x0001e2000c10111a */
[----:B------:R-:W-:Y:S01]  /*197b0*/  ISETP.LT.AND P3, PT, R18, UR7, !P0 ;  /* 0x0000000712007c0c */ /* 0x000fe2000c761270 */
[C---:B------:R-:W-:Y:S01]  /*197c0*/  IMAD R15, R39.reuse, 0x2, R13 ;  /* 0x00000002270f7824 */ /* 0x040fe200078e020d */
[----:B------:R-:W5:Y:S01]  /*197d0*/  LDCU UR7, c[0x0][0x39c] ;  /* 0x00007380ff0777ac */ /* 0x000f620008000800 */
[----:B------:R1:W-:Y:S04]  /*197e0*/  @P5 STG.E.U8 desc[UR26][R8.64], R19 ;  /* 0x0000001308005986 */ /* 0x0003e8000c10111a */
[----:B------:R0:W-:Y:S04]  /*197f0*/  @P4 STG.E.U8 desc[UR26][R10.64], R21 ;  /* 0x000000150a004986 */ /* 0x0001e8000c10111a */
[----:B------:R-:W5:Y:S01]  /*19800*/  LDL.LU R18, [R1+0x1cc] ;  /* 0x0001cc0001127983 */ /* 0x000f620000300800 */
[----:B---3--:R-:W-:Y:S01]  /*19810*/  ISETP.LT.AND P5, PT, R16, UR4, !P0 ;  /* 0x0000000410007c0c */ /* 0x008fe2000c7a1270 */
[----:B------:R-:W-:Y:S01]  /*19820*/  IMAD R13, R39, 0x2, R15 ;  /* 0x00000002270d7824 */ /* 0x000fe200078e020f */
[C---:B0-----:R-:W-:Y:S01]  /*19830*/  IADD3 R2, P6, PT, R15.reuse, R0, RZ ;  /* 0x000000000f027210 */ /* 0x041fe20007fde0ff */
[----:B------:R-:W0:Y:S01]  /*19840*/  LDCU UR4, c[0x0][0x39c] ;  /* 0x00007380ff0477ac */ /* 0x000e220008000800 */
[----:B--2---:R-:W-:Y:S01]  /*19850*/  ISETP.LT.AND P4, PT, R12, UR5, !P0 ;  /* 0x000000050c007c0c */ /* 0x004fe2000c781270 */
[----:B------:R-:W2:Y:S01]  /*19860*/  LDCU UR5, c[0x0][0x39c] ;  /* 0x00007380ff0577ac */ /* 0x000ea20008000800 */
[----:B------:R-:W2:Y:S04]  /*19870*/  LDL.LU R12, [R1+0x24c] ;  /* 0x00024c00010c7983 */ /* 0x000ea80000300800 */
[----:B------:R-:W3:Y:S01]  /*19880*/  LDL.LU R16, [R1+0x1f4] ;  /* 0x0001f40001107983 */ /* 0x000ee20000300800 */
[----:B------:R-:W-:-:S02]  /*19890*/  LEA.HI.X.SX32 R3, R15, R40, 0x1, P6 ;  /* 0x000000280f037211 */ /* 0x000fc400030f0eff */
[C---:B-1----:R-:W-:Y:S02]  /*198a0*/  IADD3 R8, P6, PT, R13.reuse, R0, RZ ;  /* 0x000000000d087210 */ /* 0x042fe40007fde0ff */
[----:B------:R-:W-:Y:S02]  /*198b0*/  PRMT R19, R4, 0x7772, RZ ;  /* 0x0000777204137816 */ /* 0x000fe400000000ff */
[----:B------:R-:W-:Y:S01]  /*198c0*/  LEA.HI.X.SX32 R9, R13, R40, 0x1, P6 ;  /* 0x000000280d097211 */ /* 0x000fe200030f0eff */
[C---:B------:R-:W-:Y:S02]  /*198d0*/  IMAD R13, R39.reuse, 0x2, R13 ;  /* 0x00000002270d7824 */ /* 0x040fe400078e020d */
[----:B------:R1:W-:Y:S02]  /*198e0*/  @P1 STG.E.U8 desc[UR26][R2.64], R19 ;  /* 0x0000001302001986 */ /* 0x0003e4000c10111a */
[----:B------:R-:W-:Y:S01]  /*198f0*/  IMAD R15, R39, 0x2, R13 ;  /* 0x00000002270f7824 */ /* 0x000fe200078e020d */
[----:B------:R-:W-:-:S02]  /*19900*/  IADD3 R10, P6, PT, R13, R0, RZ ;  /* 0x000000000d0a7210 */ /* 0x000fc40007fde0ff */
[----:B------:R-:W-:Y:S02]  /*19910*/  PRMT R17, R4, 0x7773, RZ ;  /* 0x0000777304117816 */ /* 0x000fe400000000ff */
[----:B------:R-:W-:Y:S02]  /*19920*/  LEA.HI.X.SX32 R11, R13, R40, 0x1, P6 ;  /* 0x000000280d0b7211 */ /* 0x000fe400030f0eff */
[----:B----4-:R-:W-:Y:S01]  /*19930*/  ISETP.LT.AND P1, PT, R20, UR6, !P0 ;  /* 0x0000000614007c0c */ /* 0x010fe2000c721270 */
[----:B------:R-:W3:Y:S01]  /*19940*/  LDCU UR6, c[0x0][0x39c] ;  /* 0x00007380ff0677ac */ /* 0x000ee20008000800 */
[----:B------:R-:W-:Y:S01]  /*19950*/  IMAD R13, R39, 0x2, R15 ;  /* 0x00000002270d7824 */ /* 0x000fe200078e020f */
[C---:B-1----:R-:W-:Y:S01]  /*19960*/  IADD3 R2, P6, PT, R15.reuse, R0, RZ ;  /* 0x000000000f027210 */ /* 0x042fe20007fde0ff */
[----:B------:R1:W-:Y:S01]  /*19970*/  @P2 STG.E.U8 desc[UR26][R8.64], R17 ;  /* 0x0000001108002986 */ /* 0x0003e2000c10111a */
[----:B-----5:R-:W-:Y:S01]  /*19980*/  ISETP.LT.AND P2, PT, R14, UR7, !P0 ;  /* 0x000000070e007c0c */ /* 0x020fe2000c741270 */
[----:B------:R-:W4:Y:S01]  /*19990*/  LDCU UR7, c[0x0][0x39c] ;  /* 0x00007380ff0777ac */ /* 0x000f220008000800 */
[----:B------:R-:W-:Y:S01]  /*199a0*/  LEA.HI.X.SX32 R3, R15, R40, 0x1, P6 ;  /* 0x000000280f037211 */ /* 0x000fe200030f0eff */
[----:B------:R-:W5:Y:S01]  /*199b0*/  LDL.LU R14, [R1+0x268] ;  /* 0x00026800010e7983 */ /* 0x000f620000300800 */
[----:B------:R-:W-:-:S02]  /*199c0*/  PRMT R21, R5, 0x7770, RZ ;  /* 0x0000777005157816 */ /* 0x000fc400000000ff */
[----:B------:R-:W-:Y:S01]  /*199d0*/  PRMT R19, R5, 0x7771, RZ ;  /* 0x0000777105137816 */ /* 0x000fe200000000ff */
[----:B------:R-:W4:Y:S01]  /*199e0*/  LDL.LU R20, [R1+0x2e4] ;  /* 0x0002e40001147983 */ /* 0x000f220000300800 */
[----:B-1----:R-:W-:Y:S02]  /*199f0*/  IADD3 R8, P6, PT, R13, R0, RZ ;  /* 0x000000000d087210 */ /* 0x002fe40007fde0ff */
[----:B------:R-:W-:Y:S02]  /*19a00*/  PRMT R17, R5, 0x7772, RZ ;  /* 0x0000777205117816 */ /* 0x000fe400000000ff */
[----:B------:R-:W-:Y:S01]  /*19a10*/  LEA.HI.X.SX32 R9, R13, R40, 0x1, P6 ;  /* 0x000000280d097211 */ /* 0x000fe200030f0eff */
[----:B------:R1:W-:Y:S04]  /*19a20*/  @P3 STG.E.U8 desc[UR26][R10.64], R21 ;  /* 0x000000150a003986 */ /* 0x0003e8000c10111a */
[----:B------:R2:W-:Y:S04]  /*19a30*/  @P5 STG.E.U8 desc[UR26][R2.64], R19 ;  /* 0x0000001302005986 */ /* 0x0005e8000c10111a */
[----:B------:R2:W-:Y:S01]  /*19a40*/  @P4 STG.E.U8 desc[UR26][R8.64], R17 ;  /* 0x0000001108004986 */ /* 0x0005e2000c10111a */
[C---:B0-----:R-:W-:Y:S01]  /*19a50*/  ISETP.LT.AND P3, PT, R18.reuse, UR4, !P0 ;  /* 0x0000000412007c0c */ /* 0x041fe2000c761270 */
[----:B------:R-:W-:Y:S01]  /*19a60*/  IMAD R15, R18, R39, RZ ;  /* 0x00000027120f7224 */ /* 0x000fe200078e02ff */
[----:B-1----:R-:W-:Y:S01]  /*19a70*/  PRMT R21, R5, 0x7773, RZ ;  /* 0x0000777305157816 */ /* 0x002fe200000000ff */
[----:B------:R-:W4:Y:S01]  /*19a80*/  LDL.LU R18, [R1+0x2e0] ;  /* 0x0002e00001127983 */ /* 0x000f220000300800 */
[----:B------:R-:W-:Y:S01]  /*19a90*/  IMAD R11, R39, 0x4, R13 ;  /* 0x00000004270b7824 */ /* 0x000fe200078e020d */
[----:B------:R-:W0:Y:S01]  /*19aa0*/  LDCU UR4, c[0x0][0x39c] ;  /* 0x00007380ff0477ac */ /* 0x000e220008000800 */
[----:B---3--:R-:W-:-:S02]  /*19ab0*/  ISETP.LT.AND P4, PT, R16, UR6, !P0 ;  /* 0x0000000610007c0c */ /* 0x008fc4000c781270 */
[----:B--2---:R-:W-:Y:S01]  /*19ac0*/  ISETP.LT.AND P5, PT, R12, UR5, !P0 ;  /* 0x000000050c007c0c */ /* 0x004fe2000c7a1270 */
[----:B------:R-:W2:Y:S01]  /*19ad0*/  LDL.LU R16, [R1+0x248] ;  /* 0x0002480001107983 */ /* 0x000ea20000300800 */
[----:B------:R-:W-:Y:S01]  /*19ae0*/  IADD3 R12, P6, PT, R15, R0, RZ ;  /* 0x000000000f0c7210 */ /* 0x000fe20007fde0ff */
[----:B------:R-:W-:Y:S01]  /*19af0*/  IMAD R3, R39, 0x2, R11 ;  /* 0x0000000227037824 */ /* 0x000fe200078e020b */
[----:B------:R-:W1:Y:S02]  /*19b00*/  LDCU UR5, c[0x0][0x39c] ;  /* 0x00007380ff0577ac */ /* 0x000e640008000800 */
[----:B------:R-:W-:Y:S01]  /*19b10*/  LEA.HI.X.SX32 R13, R15, R40, 0x1, P6 ;  /* 0x000000280f0d7211 */ /* 0x000fe200030f0eff */
[----:B------:R-:W-:Y:S01]  /*19b20*/  IMAD R9, R39, 0x2, R3 ;  /* 0x0000000227097824 */ /* 0x000fe200078e0203 */
[C---:B------:R-:W-:Y:S01]  /*19b30*/  IADD3 R4, P6, PT, R11.reuse, R0, RZ ;  /* 0x000000000b047210 */ /* 0x040fe20007fde0ff */
[----:B------:R-:W2:Y:S03]  /*19b40*/  LDCU UR6, c[0x0][0x39c] ;  /* 0x00007380ff0677ac */ /* 0x000ea60008000800 */
[----:B------:R-:W-:Y:S01]  /*19b50*/  LEA.HI.X.SX32 R5, R11, R40, 0x1, P6 ;  /* 0x000000280b057211 */ /* 0x000fe200030f0eff */
[----:B------:R-:W-:Y:S01]  /*19b60*/  IMAD R11, R39, 0x2, R9 ;  /* 0x00000002270b7824 */ /* 0x000fe200078e0209 */
[----:B------:R3:W-:Y:S01]  /*19b70*/  @P3 STG.E.U8 desc[UR26][R12.64], R21 ;  /* 0x000000150c003986 */ /* 0x0007e2000c10111a */
[----:B------:R-:W-:-:S02]  /*19b80*/  PRMT R15, R6, 0x7770, RZ ;  /* 0x00007770060f7816 */ /* 0x000fc400000000ff */
[C---:B------:R-:W-:Y:S02]  /*19b90*/  IADD3 R2, P3, PT, R3.reuse, R0, RZ ;  /* 0x0000000003027210 */ /* 0x040fe40007f7e0ff */
[----:B------:R-:W-:Y:S01]  /*19ba0*/  PRMT R19, R6, 0x7771, RZ ;  /* 0x0000777106137816 */ /* 0x000fe200000000ff */
[----:B------:R0:W-:Y:S01]  /*19bb0*/  @P1 STG.E.U8 desc[UR26][R4.64], R15 ;  /* 0x0000000f04001986 */ /* 0x0001e2000c10111a */
[----:B------:R-:W-:Y:S02]  /*19bc0*/  LEA.HI.X.SX32 R3, R3, R40, 0x1, P3 ;  /* 0x0000002803037211 */ /* 0x000fe400018f0eff */
[----:B------:R-:W-:Y:S01]  /*19bd0*/  IADD3 R8, P3, PT, R9, R0, RZ ;  /* 0x0000000009087210 */ /* 0x000fe20007f7e0ff */
[----:B---3--:R-:W-:Y:S02]  /*19be0*/  IMAD R13, R39, 0x2, R11 ;  /* 0x00000002270d7824 */ /* 0x008fe400078e020b */
[----:B-----5:R-:W-:Y:S01]  /*19bf0*/  IMAD R17, R14, R39, RZ ;  /* 0x000000270e117224 */ /* 0x020fe200078e02ff */
[----:B------:R-:W-:-:S02]  /*19c00*/  LEA.HI.X.SX32 R9, R9, R40, 0x1, P3 ;  /* 0x0000002809097211 */ /* 0x000fc400018f0eff */
[-C--:B0-----:R-:W-:Y:S01]  /*19c10*/  IADD3 R4, P6, PT, R11, R0.reuse, RZ ;  /* 0x000000000b047210 */ /* 0x081fe20007fde0ff */
[----:B------:R-:W-:Y:S01]  /*19c20*/  IMAD R15, R39, 0x2, R13 ;  /* 0x00000002270f7824 */ /* 0x000fe200078e020d */
[----:B------:R-:W-:Y:S01]  /*19c30*/  IADD3 R10, P3, PT, R13, R0, RZ ;  /* 0x000000000d0a7210 */ /* 0x000fe20007f7e0ff */
[----:B------:R0:W-:Y:S01]  /*19c40*/  @P2 STG.E.U8 desc[UR26][R2.64], R19 ;  /* 0x0000001302002986 */ /* 0x0001e2000c10111a */
[----:B------:R-:W-:Y:S02]  /*19c50*/  LEA.HI.X.SX32 R5, R11, R40, 0x1, P6 ;  /* 0x000000280b057211 */ /* 0x000fe400030f0eff */
[----:B----4-:R-:W-:Y:S02]  /*19c60*/  ISETP.LT.AND P1, PT, R14, UR7, !P0 ;  /* 0x000000070e007c0c */ /* 0x010fe4000c721270 */
[-C--:B------:R-:W-:Y:S02]  /*19c70*/  IADD3 R12, P6, PT, R15, R0.reuse, RZ ;  /* 0x000000000f0c7210 */ /* 0x080fe40007fde0ff */
[----:B------:R-:W-:Y:S01]  /*19c80*/  IADD3 R14, P2, PT, R17, R0, RZ ;  /* 0x00000000110e7210 */ /* 0x000fe20007f5e0ff */
[----:B------:R-:W-:Y:S01]  /*19c90*/  IMAD R39, R39, 0x2, R15 ;  /* 0x0000000227277824 */ /* 0x000fe200078e020f */
[----:B------:R-:W-:-:S02]  /*19ca0*/  LEA.HI.X.SX32 R11, R13, R40, 0x1, P3 ;  /* 0x000000280d0b7211 */ /* 0x000fc400018f0eff */
[-C--:B------:R-:W-:Y:S02]  /*19cb0*/  LEA.HI.X.SX32 R13, R15, R40.reuse, 0x1, P6 ;  /* 0x000000280f0d7211 */ /* 0x080fe400030f0eff */
[----:B------:R-:W-:Y:S02]  /*19cc0*/  ISETP.LT.AND P3, PT, R20, UR4, !P0 ;  /* 0x0000000414007c0c */ /* 0x000fe4000c761270 */
[----:B------:R-:W-:Y:S02]  /*19cd0*/  LEA.HI.X.SX32 R15, R17, R40, 0x1, P2 ;  /* 0x00000028110f7211 */ /* 0x000fe400010f0eff */
[----:B-1----:R-:W-:Y:S02]  /*19ce0*/  ISETP.LT.AND P2, PT, R18, UR5, !P0 ;  /* 0x0000000512007c0c */ /* 0x002fe4000c741270 */
[----:B0-----:R-:W-:Y:S02]  /*19cf0*/  IADD3 R2, P6, PT, R39, R0, RZ ;  /* 0x0000000027027210 */ /* 0x001fe40007fde0ff */
[----:B------:R-:W-:-:S02]  /*19d00*/  PRMT R25, R6, 0x7772, RZ ;  /* 0x0000777206197816 */ /* 0x000fc400000000ff */
[----:B------:R-:W-:Y:S02]  /*19d10*/  PRMT R23, R6, 0x7773, RZ ;  /* 0x0000777306177816 */ /* 0x000fe400000000ff */
[C---:B------:R-:W-:Y:S02]  /*19d20*/  PRMT R17, R7.reuse, 0x7773, RZ ;  /* 0x0000777307117816 */ /* 0x040fe400000000ff */
[C---:B------:R-:W-:Y:S02]  /*19d30*/  PRMT R19, R7.reuse, 0x7772, RZ ;  /* 0x0000777207137816 */ /* 0x040fe400000000ff */
[C---:B------:R-:W-:Y:S02]  /*19d40*/  PRMT R21, R7.reuse, 0x7771, RZ ;  /* 0x0000777107157816 */ /* 0x040fe400000000ff */
[----:B------:R-:W-:Y:S01]  /*19d50*/  PRMT R7, R7, 0x7770, RZ ;  /* 0x0000777007077816 */ /* 0x000fe200000000ff */
[----:B------:R0:W-:Y:S01]  /*19d60*/  @P5 STG.E.U8 desc[UR26][R8.64], R25 ;  /* 0x0000001908005986 */ /* 0x0001e2000c10111a */
[----:B------:R-:W-:-:S03]  /*19d70*/  LEA.HI.X.SX32 R3, R39, R40, 0x1, P6 ;  /* 0x0000002827037211 */ /* 0x000fc600030f0eff */
[----:B------:R0:W-:Y:S04]  /*19d80*/  @P4 STG.E.U8 desc[UR26][R4.64], R23 ;  /* 0x0000001704004986 */ /* 0x0001e8000c10111a */
[----:B------:R0:W-:Y:S04]  /*19d90*/  @P3 STG.E.U8 desc[UR26][R10.64], R7 ;  /* 0x000000070a003986 */ /* 0x0001e8000c10111a */
[----:B------:R0:W-:Y:S01]  /*19da0*/  @P2 STG.E.U8 desc[UR26][R12.64], R21 ;  /* 0x000000150c002986 */ /* 0x0001e2000c10111a */
[----:B--2---:R-:W-:-:S13]  /*19db0*/  ISETP.LT.AND P0, PT, R16, UR6, !P0 ;  /* 0x0000000610007c0c */ /* 0x004fda000c701270 */
[----:B------:R0:W-:Y:S04]  /*19dc0*/  @P0 STG.E.U8 desc[UR26][R2.64], R19 ;  /* 0x0000001302000986 */ /* 0x0001e8000c10111a */
[----:B------:R0:W-:Y:S01]  /*19dd0*/  @P1 STG.E.U8 desc[UR26][R14.64], R17 ;  /* 0x000000110e001986 */ /* 0x0001e2000c10111a */
[----:B------:R-:W-:Y:S06]  /*19de0*/  BAR.SYNC.DEFER_BLOCKING 0x0 ;  /* 0x0000000000007b1d */ /* 0x000fec0000010000 */
[----:B------:R-:W-:Y:S05]  /*19df0*/  BRA.U UP0, `(.L_x_13) ;  /* 0x0000000100a07547 */ /* 0x000fea000b800000 */
[----:B------:R-:W1:Y:S01]  /*19e00*/  S2UR UR5, SR_CgaCtaId ;  /* 0x00000000000579c3 */ /* 0x000e620000008800 */
[----:B------:R-:W-:Y:S01]  /*19e10*/  NOP ;  /* 0x0000000000007918 */ /* 0x000fe20000000000 */
[----:B------:R-:W-:Y:S01]  /*19e20*/  UMOV UR4, 0x50 ;  /* 0x0000005000047882 */ /* 0x000fe20000000000 */
[----:B------:R-:W-:Y:S02]  /*19e30*/  IMAD.U32 R0, RZ, RZ, UR12 ;  /* 0x0000000cff007e24 */ /* 0x000fe4000f8e00ff */
[----:B0-----:R-:W-:Y:S02]  /*19e40*/  IMAD.MOV.U32 R3, RZ, RZ, 0xff ;  /* 0x000000ffff037424 */ /* 0x001fe400078e00ff */
[----:B------:R-:W-:Y:S01]  /*19e50*/  IMAD.MOV.U32 R7, RZ, RZ, 0x1 ;  /* 0x00000001ff077424 */ /* 0x000fe200078e00ff */
[----:B------:R-:W-:-:S04]  /*19e60*/  LOP3.LUT R0, R0, 0xffff, RZ, 0xc0, !PT ;  /* 0x0000ffff00007812 */ /* 0x000fc800078ec0ff */
[----:B------:R-:W-:-:S05]  /*19e70*/  SHF.R.U32.HI R0, RZ, 0x5, R0 ;  /* 0x00000005ff007819 */ /* 0x000fca0000011600 */
[----:B------:R-:W-:Y:S01]  /*19e80*/  VIADD R2, R0, 0x10 ;  /* 0x0000001000027836 */ /* 0x000fe20000000000 */
[----:B------:R-:W-:Y:S01]  /*19e90*/  SHF.L.U32 R0, R3, R0, RZ ;  /* 0x0000000003007219 */ /* 0x000fe200000006ff */
[----:B-1----:R-:W-:-:S03]  /*19ea0*/  ULEA UR6, UR5, UR4, 0x18 ;  /* 0x0000000405067291 */ /* 0x002fc6000f8ec0ff */
[----:B------:R-:W-:-:S04]  /*19eb0*/  SHF.L.U32 R3, R7, R2, RZ ;  /* 0x0000000207037219 */ /* 0x000fc800000006ff */
[----:B------:R-:W-:Y:S02]  /*19ec0*/  LOP3.LUT R0, R3, R0, RZ, 0xfc, !PT ;  /* 0x0000000003007212 */ /* 0x000fe400078efcff */
[----:B------:R-:W0:Y:S02]  /*19ed0*/  LDS R5, [UR6] ;  /* 0x00000006ff057984 */ /* 0x000e240008000800 */
[C---:B------:R-:W-:Y:S02]  /*19ee0*/  LOP3.LUT R2, R0.reuse, 0xffff, RZ, 0xc0, !PT ;  /* 0x0000ffff00027812 */ /* 0x040fe400078ec0ff */
[----:B0-----:R-:W-:-:S04]  /*19ef0*/  LOP3.LUT R3, R0, 0xffff, R5, 0x80, !PT ;  /* 0x0000ffff00037812 */ /* 0x001fc800078e8005 */
[----:B------:R-:W-:-:S13]  /*19f00*/  ISETP.NE.AND P0, PT, R3, R2, PT ;  /* 0x000000020300720c */ /* 0x000fda0003f05270 */
[----:B------:R-:W-:Y:S05]  /*19f10*/  @P0 BRA `(.L_x_14) ;  /* 0x0000000000500947 */ /* 0x000fea0003800000 */
[----:B------:R-:W-:Y:S02]  /*19f20*/  SHF.R.U32.HI R5, RZ, 0x10, R5 ;  /* 0x00000010ff057819 */ /* 0x000fe40000011605 */
[----:B------:R-:W-:-:S04]  /*19f30*/  SHF.R.U32.HI R2, RZ, 0x10, R0 ;  /* 0x00000010ff027819 */ /* 0x000fc80000011600 */
[----:B------:R-:W-:-:S04]  /*19f40*/  LOP3.LUT R5, R5, R2, RZ, 0xc0, !PT ;  /* 0x0000000205057212 */ /* 0x000fc800078ec0ff */
[----:B------:R-:W-:-:S13]  /*19f50*/  ISETP.NE.AND P0, PT, R5, R2, PT ;  /* 0x000000020500720c */ /* 0x000fda0003f05270 */
[----:B------:R-:W-:Y:S05]  /*19f60*/  @P0 BRA `(.L_x_15) ;  /* 0x0000000000300947 */ /* 0x000fea0003800000 */
[----:B------:R-:W-:Y:S01]  /*19f70*/  R2UR UR4, R0 ;  /* 0x00000000000472ca */ /* 0x000fe200000e0000 */
[----:B------:R-:W-:Y:S01]  /*19f80*/  VOTEU.ANY UR5, UPT, PT ;  /* 0x0000000000057886 */ /* 0x000fe200038e0100 */
[----:B------:R-:W0:Y:S01]  /*19f90*/  S2R R0, SR_LANEID ;  /* 0x0000000000007919 */ /* 0x000e220000000000 */
[----:B------:R-:W-:-:S10]  /*19fa0*/  UFLO.U32 UR5, UR5 ;  /* 0x00000005000572bd */ /* 0x000fd400080e0000 */
[----:B------:R-:W-:-:S06]  /*19fb0*/  ULOP3.LUT UR4, URZ, UR4, URZ, 0x33, !UPT ;  /* 0x00000004ff047292 */ /* 0x000fcc000f8e33ff */
[----:B------:R-:W-:-:S04]  /*19fc0*/  IMAD.U32 R2, RZ, RZ, UR4 ;  /* 0x00000004ff027e24 */ /* 0x000fc8000f8e00ff */
[----:B------:R-:W1:Y:S02]  /*19fd0*/  REDUX UR7, R2 ;  /* 0x00000000020773c4 */ /* 0x000e640000000000 */
[----:B------:R2:W-:Y:S01]  /*19fe0*/  UTCATOMSWS.AND URZ, UR4 ;  /* 0x0000000400ff79e3 */ /* 0x0005e20008000000 */
[----:B0-----:R-:W-:Y:S01]  /*19ff0*/  ISETP.EQ.U32.AND P0, PT, R0, UR5, PT ;  /* 0x0000000500007c0c */ /* 0x001fe2000bf02070 */
[----:B-1----:R-:W-:-:S12]  /*1a000*/  IMAD.U32 R0, RZ, RZ, UR7 ;  /* 0x00000007ff007e24 */ /* 0x002fd8000f8e00ff */
[----:B------:R2:W-:Y:S01]  /*1a010*/  @P0 ATOMS.AND RZ, [UR6], R0 ;  /* 0x00000000ffff098c */ /* 0x0005e2000a800006 */
[----:B------:R-:W-:Y:S05]  /*1a020*/  BRA `(.L_x_13) ;  /* 0x0000000000147947 */ /* 0x000fea0003800000 */
.L_x_15:
[----:B------:R-:W-:-:S07]  /*1a030*/  MOV R2, 0x1a050 ;  /* 0x0001a05000027802 */ /* 0x000fce0000000f00 */
[----:B------:R-:W-:Y:S05]  /*1a040*/  CALL.REL.NOINC `($__internal_0_$__cuda_sm10x_tcgen05_guardrail_trap_col_being_dealloced_not_returned_by_alloc) ;  /* 0x00000000002c7944 */ /* 0x000fea0003c00000 */
[----:B------:R-:W-:Y:S05]  /*1a050*/  BRA `(.L_x_13) ;  /* 0x0000000000087947 */ /* 0x000fea0003800000 */
.L_x_14:
[----:B------:R-:W-:-:S07]  /*1a060*/  MOV R2, 0x1a080 ;  /* 0x0001a08000027802 */ /* 0x000fce0000000f00 */
[----:B------:R-:W-:Y:S05]  /*1a070*/  CALL.REL.NOINC `($__internal_2_$__cuda_sm10x_tcgen05_guardrail_trap_unallocated_columns_being_dealloced) ;  /* 0x0000000000387944 */ /* 0x000fea0003c00000 */
.L_x_13:
[----:B------:R-:W-:Y:S01]  /*1a080*/  NOP ;  /* 0x0000000000007918 */ /* 0x000fe20000000000 */
[----:B--2---:R-:W-:Y:S05]  /*1a090*/  EXIT ;  /* 0x000000000000794d */ /* 0x004fea0003800000 */
.L_x_8:
[----:B------:R-:W0:Y:S02]  /*1a0a0*/  SYNCS.PHASECHK.TRANS64.TRYWAIT P1, [UR15], R126 ;  /* 0x0000007eff0075a7 */ /* 0x000e24000802110f */
[----:B0-----:R-:W-:Y:S05]  /*1a0b0*/  @!P1 BRA `(.L_x_8) ;  /* 0xfffffffc00f89947 */ /* 0x001fea000383ffff */
[----:B------:R-:W-:Y:S05]  /*1a0c0*/  BRA `(.L_x_16) ;  /* 0xffffff6000547947 */ /* 0x000fea000383ffff */
.L_x_12:
[----:B------:R-:W0:Y:S02]  /*1a0d0*/  SYNCS.PHASECHK.TRANS64.TRYWAIT P0, [UR15], R3 ;  /* 0x00000003ff0075a7 */ /* 0x000e24000800110f */
[----:B0-----:R-:W-:Y:S05]  /*1a0e0*/  @!P0 BRA `(.L_x_12) ;  /* 0xfffffffc00f88947 */ /* 0x001fea000383ffff */
[----:B------:R-:W-:Y:S05]  /*1a0f0*/  BRA `(.L_x_11) ;  /* 0xffffffa400607947 */ /* 0x000fea000383ffff */
        .weak           $__internal_0_$__cuda_sm10x_tcgen05_guardrail_trap_col_being_dealloced_not_returned_by_alloc
        .type           $__internal_0_$__cuda_sm10x_tcgen05_guardrail_trap_col_being_dealloced_not_returned_by_alloc,@function
        .size           $__internal_0_$__cuda_sm10x_tcgen05_guardrail_trap_col_being_dealloced_not_returned_by_alloc,($__internal_1_$__cuda_sm10x_tcgen05_guardrail_trap_phase_invalid_during_alloc - $__internal_0_$__cuda_sm10x_tcgen05_guardrail_trap_col_being_dealloced_not_returned_by_alloc)
$__internal_0_$__cuda_sm10x_tcgen05_guardrail_trap_col_being_dealloced_not_returned_by_alloc:
[----:B------:R-:W-:Y:S05]  /*1a100*/  BPT.TRAP 0x1 ;  /* 0x000000040000795c */ /* 0x000fea0000300000 */
[----:B------:R-:W-:-:S04]  /*1a110*/  IMAD.MOV.U32 R3, RZ, RZ, 0x0 ;  /* 0x00000000ff037424 */ /* 0x000fc800078e00ff */
[----:B------:R-:W-:Y:S05]  /*1a120*/  RET.REL.NODEC R2 `(matmul_kernel) ;  /* 0xfffffe5c02b47950 */ /* 0x000fea0003c3ffff */
        .weak           $__internal_1_$__cuda_sm10x_tcgen05_guardrail_trap_phase_invalid_during_alloc
        .type           $__internal_1_$__cuda_sm10x_tcgen05_guardrail_trap_phase_invalid_during_alloc,@function
        .size           $__internal_1_$__cuda_sm10x_tcgen05_guardrail_trap_phase_invalid_during_alloc,($__internal_2_$__cuda_sm10x_tcgen05_guardrail_trap_unallocated_columns_being_dealloced - $__internal_1_$__cuda_sm10x_tcgen05_guardrail_trap_phase_invalid_during_alloc)
$__internal_1_$__cuda_sm10x_tcgen05_guardrail_trap_phase_invalid_during_alloc:
[----:B------:R-:W-:Y:S05]  /*1a130*/  BPT.TRAP 0x1 ;  /* 0x000000040000795c */ /* 0x000fea0000300000 */
[----:B------:R-:W-:-:S04]  /*1a140*/  IMAD.MOV.U32 R3, RZ, RZ, 0x0 ;  /* 0x00000000ff037424 */ /* 0x000fc800078e00ff */
[----:B------:R-:W-:Y:S05]  /*1a150*/  RET.REL.NODEC R2 `(matmul_kernel) ;  /* 0xfffffe5c02a87950 */ /* 0x000fea0003c3ffff */
        .weak           $__internal_2_$__cuda_sm10x_tcgen05_guardrail_trap_unallocated_columns_being_dealloced
        .type           $__internal_2_$__cuda_sm10x_tcgen05_guardrail_trap_unallocated_columns_being_dealloced,@function
        .size           $__internal_2_$__cuda_sm10x_tcgen05_guardrail_trap_unallocated_columns_being_dealloced,(.L_x_20 - $__internal_2_$__cuda_sm10x_tcgen05_guardrail_trap_unallocated_columns_being_dealloced)
$__internal_2_$__cuda_sm10x_tcgen05_guardrail_trap_unallocated_columns_being_dealloced:
[----:B------:R-:W-:Y:S05]  /*1a160*/  BPT.TRAP 0x1 ;  /* 0x000000040000795c */ /* 0x000fea0000300000 */
[----:B------:R-:W-:-:S04]  /*1a170*/  IMAD.MOV.U32 R3, RZ, RZ, 0x0 ;  /* 0x00000000ff037424 */ /* 0x000fc800078e00ff */
[----:B------:R-:W-:Y:S05]  /*1a180*/  RET.REL.NODEC R2 `(matmul_kernel) ;  /* 0xfffffe5c029c7950 */ /* 0x000fea0003c3ffff */
.L_x_17:
[----:B------:R-:W-:-:S00]  /*1a190*/  BRA `(.L_x_17) ;  /* 0xfffffffc00fc7947 */ /* 0x000fc0000383ffff */
[----:B------:R-:W-:-:S00]  /*1a1a0*/  NOP ;  /* 0x0000000000007918 */ /* 0x000fc00000000000 */
        /* <DEDUP_REMOVED lines=13> */
.L_x_20:


//--------------------- .nv.shared.matmul_kernel  --------------------------
	.section	.nv.shared.matmul_kernel,"aw",@nobits
	.sectionflags	@""
	.align	16
	.zero		1024


//--------------------- .nv.shared.reserved.0     --------------------------
	.section	.nv.shared.reserved.0,"aw",@nobits
	.align	8
	.weak		__nv_reservedSMEM_offset_0_alias
	.size		__nv_reservedSMEM_offset_0_alias, 0, 64
	.other		__nv_reservedSMEM_offset_0_alias,@"STO_CUDA_RESERVED_SHARED STV_DEFAULT"
__nv_reservedSMEM_offset_0_alias:
	.zero		0
.nv.shared.reserved.0:
	.zero		64
	.weak		__nv_reservedSMEM_allocation_phase
	.type		__nv_reservedSMEM_allocation_phase,@object
	.size		__nv_reservedSMEM_allocation_phase,(.L_0 - __nv_reservedSMEM_allocation_phase)
__nv_reservedSMEM_allocation_phase:
	.zero		1
.L_0:
	.zero		7
	.weak		__nv_reservedSMEM_devtool_atexit_pc
	.type		__nv_reservedSMEM_devtool_atexit_pc,@object
	.size		__nv_reservedSMEM_devtool_atexit_pc,(__nv_reservedSMEM_allocation_mask - __nv_reservedSMEM_devtool_atexit_pc)
__nv_reservedSMEM_devtool_atexit_pc:
	.zero		8
	.weak		__nv_reservedSMEM_allocation_mask
	.type		__nv_reservedSMEM_allocation_mask,@object
	.size		__nv_reservedSMEM_allocation_mask,(.L_2 - __nv_reservedSMEM_allocation_mask)
__nv_reservedSMEM_allocation_mask:
	.zero		4
.L_2:


//--------------------- .nv.constant0.matmul_kernel --------------------------
	.section	.nv.constant0.matmul_kernel,"a",@progbits
	.sectionflags	@""
	.align	4
.nv.constant0.matmul_kernel:
	.zero		976


//--------------------- SYMBOLS --------------------------

	.type		.nv.reservedSmem.offset0,@object
	.size		.nv.reservedSmem.offset0,0x4
	.type		.nv.reservedSmem.cap,@object
	.size		.nv.reservedSmem.cap,0x4
